def matmul_kernel(
    a_ptr,
    b_ptr,
    c_ptr,
    M,
    N,
    K,
    stride_am,
    stride_ak,
    stride_bk,
    stride_bn,
    stride_cm,
    stride_cn,
    BLOCK_M: tl.constexpr,
    BLOCK_N: tl.constexpr,
    BLOCK_K: tl.constexpr,
    GROUP_M: tl.constexpr,
):
    pid = tl.program_id(axis=0)
    num_pid_m = tl.cdiv(M, BLOCK_M)
    num_pid_n = tl.cdiv(N, BLOCK_N)
    num_pid_in_group = GROUP_M * num_pid_n
    group_id = pid // num_pid_in_group
    first_pid_m = group_id * GROUP_M
    group_size_m = min(num_pid_m - first_pid_m, GROUP_M)
    pid_m = first_pid_m + ((pid % num_pid_in_group) % group_size_m)
    pid_n = (pid % num_pid_in_group) // group_size_m

    offs_am = (pid_m * BLOCK_M + tl.arange(0, BLOCK_M)) % M
    offs_bn = (pid_n * BLOCK_N + tl.arange(0, BLOCK_N)) % N
    offs_k = tl.arange(0, BLOCK_K)
    a_ptrs = a_ptr + offs_am[:, None] * stride_am + offs_k[None, :] * stride_ak
    b_ptrs = b_ptr + offs_k[:, None] * stride_bk + offs_bn[None, :] * stride_bn

    acc = tl.zeros((BLOCK_M, BLOCK_N), dtype=tl.float32)
    for kk in range(0, tl.cdiv(K, BLOCK_K)):
        a = tl.load(a_ptrs, mask=offs_k[None, :] < K - kk * BLOCK_K, other=0.0)
        b = tl.load(b_ptrs, mask=offs_k[:, None] < K - kk * BLOCK_K, other=0.0)
        acc = tl.dot(a, b, acc)
        a_ptrs += BLOCK_K * stride_ak
        b_ptrs += BLOCK_K * stride_bk

    c = acc.to(c_ptr.dtype.element_ty)
    offs_cm = pid_m * BLOCK_M + tl.arange(0, BLOCK_M)
    offs_cn = pid_n * BLOCK_N + tl.arange(0, BLOCK_N)
    c_ptrs = c_ptr + offs_cm[:, None] * stride_cm + offs_cn[None, :] * stride_cn
    mask = (offs_cm[:, None] < M) & (offs_cn[None, :] < N)
    tl.store(c_ptrs, c, mask=mask)

# config = {"BLOCK_K": 32, "BLOCK_M": 128, "BLOCK_N": 512, "GROUP_M": 8, "arch": "sm_100", "dtype": "bf16", "num_ctas": 1, "num_stages": 3, "num_warps": 16}
# arch = sm_100


// ===== COMPILED SASS (sm_100a) =====

	.target	sm_100a

	.elftype	@"ET_EXEC"


//--------------------- .note.nv.tkinfo           --------------------------
	.section	.note.nv.tkinfo,"",@"SHT_NOTE"
	.sectionflags	@"SHF_NOTE_NV_TKINFO"
	.tkinfo
        /*0018*/ 	.word	0x00000081
        /*0030*/ 	.string	""
        /*0030*/ 	.string	"ptxas-blackwell"
        /*0030*/ 	.string	"Cuda compilation tools, release 12.9, V12.9.86"
        /*0030*/ 	.string	"Build cuda_12.9.r12.9/compiler.36037853_0"
        /*0030*/ 	.string	"-v  -suppress-debug-info  -lineinfo  -arch sm_100a "



//--------------------- .note.nv.cuver            --------------------------
	.section	.note.nv.cuver,"",@"SHT_NOTE"
	.sectionflags	@"SHF_NOTE_NV_CUVER"
        /*0018*/ 	.short	0x0001
        /*001a*/ 	.short	0x0064
        /*001c*/ 	.short	0x0001
        /*001e*/ 	.short	0x0000
        /*0020*/ 	.short	0x0001
        /*0022*/ 	.short	0x0000


//--------------------- .nv.info                  --------------------------
	.section	.nv.info,"",@"SHT_CUDA_INFO"
	.align	4


	//----- nvinfo : EIATTR_REGCOUNT
	.align		4
        /*0000*/ 	.byte	0x04, 0x2f
        /*0002*/ 	.short	(.L_1 - .L_0)
	.align		4
.L_0:
        /*0004*/ 	.word	index@(matmul_kernel)
        /*0008*/ 	.word	0x00000020


	//----- nvinfo : EIATTR_FRAME_SIZE
	.align		4
.L_1:
        /*000c*/ 	.byte	0x04, 0x11
        /*000e*/ 	.short	(.L_3 - .L_2)
	.align		4
.L_2:
        /*0010*/ 	.word	index@(matmul_kernel)
        /*0014*/ 	.word	0x00000968


	//----- nvinfo : EIATTR_MIN_STACK_SIZE
	.align		4
.L_3:
        /*0018*/ 	.byte	0x04, 0x12
        /*001a*/ 	.short	(.L_5 - .L_4)
	.align		4
.L_4:
        /*001c*/ 	.word	index@(matmul_kernel)
        /*0020*/ 	.word	0x00000968
.L_5:


//--------------------- .nv.info.matmul_kernel    --------------------------
	.section	.nv.info.matmul_kernel,"",@"SHT_CUDA_INFO"
	.sectionflags	@""
	.align	4


	//----- nvinfo : EIATTR_CUDA_API_VERSION
	.align		4
        /*0000*/ 	.byte	0x04, 0x37
        /*0002*/ 	.short	(.L_7 - .L_6)
.L_6:
        /*0004*/ 	.word	0x00000081


	//----- nvinfo : EIATTR_KPARAM_INFO
	.align		4
.L_7:
        /*0008*/ 	.byte	0x04, 0x17
        /*000a*/ 	.short	(.L_9 - .L_8)
.L_8:
        /*000c*/ 	.word	0x00000000
        /*0010*/ 	.short	0x000d
        /*0012*/ 	.short	0x0048
        /*0014*/ 	.byte	0x00, 0xf4, 0x21, 0x00


	//----- nvinfo : EIATTR_KPARAM_INFO
	.align		4
.L_9:
        /*0018*/ 	.byte	0x04, 0x17
        /*001a*/ 	.short	(.L_11 - .L_10)
.L_10:
        /*001c*/ 	.word	0x00000000
        /*0020*/ 	.short	0x000c
        /*0022*/ 	.short	0x0040
        /*0024*/ 	.byte	0x00, 0xf4, 0x21, 0x00


	//----- nvinfo : EIATTR_KPARAM_INFO
	.align		4
.L_11:
        /*0028*/ 	.byte	0x04, 0x17
        /*002a*/ 	.short	(.L_13 - .L_12)
.L_12:
        /*002c*/ 	.word	0x00000000
        /*0030*/ 	.short	0x000b
        /*0032*/ 	.short	0x0038
        /*0034*/ 	.byte	0x00, 0xf0, 0x11, 0x00


	//----- nvinfo : EIATTR_KPARAM_INFO
	.align		4
.L_13:
        /*0038*/ 	.byte	0x04, 0x17
        /*003a*/ 	.short	(.L_15 - .L_14)
.L_14:
        /*003c*/ 	.word	0x00000000
        /*0040*/ 	.short	0x000a
        /*0042*/ 	.short	0x0034
        /*0044*/ 	.byte	0x00, 0xf0, 0x11, 0x00


	//----- nvinfo : EIATTR_KPARAM_INFO
	.align		4
.L_15:
        /*0048*/ 	.byte	0x04, 0x17
        /*004a*/ 	.short	(.L_17 - .L_16)
.L_16:
        /*004c*/ 	.word	0x00000000
        /*0050*/ 	.short	0x0009
        /*0052*/ 	.short	0x0030
        /*0054*/ 	.byte	0x00, 0xf0, 0x11, 0x00


	//----- nvinfo : EIATTR_KPARAM_INFO
	.align		4
.L_17:
        /*0058*/ 	.byte	0x04, 0x17
        /*005a*/ 	.short	(.L_19 - .L_18)
.L_18:
        /*005c*/ 	.word	0x00000000
        /*0060*/ 	.short	0x0008
        /*0062*/ 	.short	0x002c
        /*0064*/ 	.byte	0x00, 0xf0, 0x11, 0x00


	//----- nvinfo : EIATTR_KPARAM_INFO
	.align		4
.L_19:
        /*0068*/ 	.byte	0x04, 0x17
        /*006a*/ 	.short	(.L_21 - .L_20)
.L_20:
        /*006c*/ 	.word	0x00000000
        /*0070*/ 	.short	0x0007
        /*0072*/ 	.short	0x0028
        /*0074*/ 	.byte	0x00, 0xf0, 0x11, 0x00


	//----- nvinfo : EIATTR_KPARAM_INFO
	.align		4
.L_21:
        /*0078*/ 	.byte	0x04, 0x17
        /*007a*/ 	.short	(.L_23 - .L_22)
.L_22:
        /*007c*/ 	.word	0x00000000
        /*0080*/ 	.short	0x0006
        /*0082*/ 	.short	0x0024
        /*0084*/ 	.byte	0x00, 0xf0, 0x11, 0x00


	//----- nvinfo : EIATTR_KPARAM_INFO
	.align		4
.L_23:
        /*0088*/ 	.byte	0x04, 0x17
        /*008a*/ 	.short	(.L_25 - .L_24)
.L_24:
        /*008c*/ 	.word	0x00000000
        /*0090*/ 	.short	0x0005
        /*0092*/ 	.short	0x0020
        /*0094*/ 	.byte	0x00, 0xf0, 0x11, 0x00


	//----- nvinfo : EIATTR_KPARAM_INFO
	.align		4
.L_25:
        /*0098*/ 	.byte	0x04, 0x17
        /*009a*/ 	.short	(.L_27 - .L_26)
.L_26:
        /*009c*/ 	.word	0x00000000
        /*00a0*/ 	.short	0x0004
        /*00a2*/ 	.short	0x001c
        /*00a4*/ 	.byte	0x00, 0xf0, 0x11, 0x00


	//----- nvinfo : EIATTR_KPARAM_INFO
	.align		4
.L_27:
        /*00a8*/ 	.byte	0x04, 0x17
        /*00aa*/ 	.short	(.L_29 - .L_28)
.L_28:
        /*00ac*/ 	.word	0x00000000
        /*00b0*/ 	.short	0x0003
        /*00b2*/ 	.short	0x0018
        /*00b4*/ 	.byte	0x00, 0xf0, 0x11, 0x00


	//----- nvinfo : EIATTR_KPARAM_INFO
	.align		4
.L_29:
        /*00b8*/ 	.byte	0x04, 0x17
        /*00ba*/ 	.short	(.L_31 - .L_30)
.L_30:
        /*00bc*/ 	.word	0x00000000
        /*00c0*/ 	.short	0x0002
        /*00c2*/ 	.short	0x0010
        /*00c4*/ 	.byte	0x00, 0xf4, 0x21, 0x00


	//----- nvinfo : EIATTR_KPARAM_INFO
	.align		4
.L_31:
        /*00c8*/ 	.byte	0x04, 0x17
        /*00ca*/ 	.short	(.L_33 - .L_32)
.L_32:
        /*00cc*/ 	.word	0x00000000
        /*00d0*/ 	.short	0x0001
        /*00d2*/ 	.short	0x0008
        /*00d4*/ 	.byte	0x00, 0xf4, 0x21, 0x00


	//----- nvinfo : EIATTR_KPARAM_INFO
	.align		4
.L_33:
        /*00d8*/ 	.byte	0x04, 0x17
        /*00da*/ 	.short	(.L_35 - .L_34)
.L_34:
        /*00dc*/ 	.word	0x00000000
        /*00e0*/ 	.short	0x0000
        /*00e2*/ 	.short	0x0000
        /*00e4*/ 	.byte	0x00, 0xf4, 0x21, 0x00


	//----- nvinfo : EIATTR_SPARSE_MMA_MASK
	.align		4
.L_35:
        /*00e8*/ 	.byte	0x03, 0x50
        /*00ea*/ 	.short	0x0000


	//----- nvinfo : EIATTR_MAXREG_COUNT
	.align		4
        /*00ec*/ 	.byte	0x03, 0x1b
        /*00ee*/ 	.short	0x0080


	//----- nvinfo : EIATTR_NUM_BARRIERS
	.align		4
        /*00f0*/ 	.byte	0x02, 0x4c
        /*00f2*/ 	.byte	0x01
	.zero		1


	//----- nvinfo : EIATTR_ANNOTATIONS
	.align		4
        /*00f4*/ 	.byte	0x04, 0x55
        /*00f6*/ 	.short	(.L_37 - .L_36)


	//   ....[0]....
.L_36:
        /*00f8*/ 	.word	0x00000001
        /*00fc*/ 	.byte	0x50, 0x05, 0x00, 0x00, 0x01, 0x00, 0x00, 0x00, 0x80, 0x05, 0x00, 0x00, 0x01, 0x00, 0x00, 0x00
        /* <DEDUP_REMOVED lines=895> */
        /*38fc*/ 	.byte	0xb0, 0x03, 0x01, 0x00, 0x01, 0x00, 0x00, 0x00, 0xc0, 0x03, 0x01, 0x00


	//----- nvinfo : EIATTR_VRC_CTA_INIT_COUNT
	.align		4
.L_37:
        /*3908*/ 	.byte	0x02, 0x4a
	.zero		1
	.zero		1


	//----- nvinfo : EIATTR_EXIT_INSTR_OFFSETS
	.align		4
        /*390c*/ 	.byte	0x04, 0x1c
        /*390e*/ 	.short	(.L_39 - .L_38)


	//   ....[0]....
.L_38:
        /*3910*/ 	.word	0x000107b0


	//   ....[1]....
        /*3914*/ 	.word	0x000107e0


	//----- nvinfo : EIATTR_REQNTID
	.align		4
.L_39:
        /*3918*/ 	.byte	0x04, 0x10
        /*391a*/ 	.short	(.L_41 - .L_40)
.L_40:
        /*391c*/ 	.word	0x00000200
        /*3920*/ 	.word	0x00000001
        /*3924*/ 	.word	0x00000001


	//----- nvinfo : EIATTR_CBANK_PARAM_SIZE
	.align		4
.L_41:
        /*3928*/ 	.byte	0x03, 0x19
        /*392a*/ 	.short	0x0050


	//----- nvinfo : EIATTR_PARAM_CBANK
	.align		4
        /*392c*/ 	.byte	0x04, 0x0a
        /*392e*/ 	.short	(.L_43 - .L_42)
	.align		4
.L_42:
        /*3930*/ 	.word	index@(.nv.constant0.matmul_kernel)
        /*3934*/ 	.short	0x0380
        /*3936*/ 	.short	0x0050


	//----- nvinfo : EIATTR_SW_WAR
	.align		4
.L_43:
        /*3938*/ 	.byte	0x04, 0x36
        /*393a*/ 	.short	(.L_45 - .L_44)
.L_44:
        /*393c*/ 	.word	0x00000008
.L_45:


//--------------------- .nv.compat                --------------------------
	.section	.nv.compat,"",@"SHT_CUDA_COMPAT_INFO"
	.align	4
        /*0000*/ 	.byte	0x02, 0x02, 0x01, 0x00, 0x02, 0x05, 0x05, 0x00, 0x02, 0x03, 0x00, 0x00, 0x02, 0x06, 0x01, 0x00


//--------------------- .nv.callgraph             --------------------------
	.section	.nv.callgraph,"",@"SHT_CUDA_CALLGRAPH"
	.align	4
	.sectionentsize	8
	.align		4
        /*0000*/ 	.word	0x00000000
	.align		4
        /*0004*/ 	.word	0xffffffff
	.align		4
        /*0008*/ 	.word	0x00000000
	.align		4
        /*000c*/ 	.word	0xfffffffe
	.align		4
        /*0010*/ 	.word	0x00000000
	.align		4
        /*0014*/ 	.word	0xfffffffd
	.align		4
        /*0018*/ 	.word	0x00000000
	.align		4
        /*001c*/ 	.word	0xfffffffc


//--------------------- .text.matmul_kernel       --------------------------
	.section	.text.matmul_kernel,"ax",@progbits
	.align	128
        .global         matmul_kernel
        .type           matmul_kernel,@function
        .size           matmul_kernel,(.L_x_4 - matmul_kernel)
        .other          matmul_kernel,@"STO_CUDA_ENTRY STV_DEFAULT"
matmul_kernel:
.text.matmul_kernel:
[----:B------:R-:W0:Y:S08]  /*0000*/  LDC R1, c[0x0][0x37c] ;  /* 0x0000df00ff017b82 */ /* 0x000e300000000800 */
[----:B------:R-:W1:Y:S01]  /*0010*/  LDC.64 R6, c[0x0][0x398] ;  /* 0x0000e600ff067b82 */ /* 0x000e620000000a00 */
[----:B------:R-:W2:Y:S01]  /*0020*/  S2R R28, SR_TID.X ;  /* 0x00000000001c7919 */ /* 0x000ea20000002100 */
[----:B------:R-:W3:Y:S01]  /*0030*/  LDCU UR4, c[0x0][0x3a0] ;  /* 0x00007400ff0477ac */ /* 0x000ee20008000800 */
[----:B0-----:R-:W-:Y:S01]  /*0040*/  VIADD R1, R1, 0xfffff698 ;  /* 0xfffff69801017836 */ /* 0x001fe20000000000 */
[----:B------:R-:W-:Y:S01]  /*0050*/  UMOV UR5, 0x400 ;  /* 0x0000040000057882 */ /* 0x000fe20000000000 */
[----:B------:R-:W0:Y:S03]  /*0060*/  LDCU.64 UR8, c[0x0][0x358] ;  /* 0x00006b00ff0877ac */ /* 0x000e260008000a00 */
[----:B------:R-:W4:Y:S01]  /*0070*/  S2UR UR6, SR_CgaCtaId ;  /* 0x00000000000679c3 */ /* 0x000f220000008800 */
[----:B------:R-:W0:Y:S01]  /*0080*/  LDCU UR7, c[0x0][0x3a0] ;  /* 0x00007400ff0777ac */ /* 0x000e220008000800 */
[----:B---3--:R-:W-:Y:S01]  /*0090*/  UIADD3 UR4, UPT, UPT, UR4, 0x1f, URZ ;  /* 0x0000001f04047890 */ /* 0x008fe2000fffe0ff */
[----:B-1----:R-:W-:-:S03]  /*00a0*/  VIADD R0, R7, 0x1ff ;  /* 0x000001ff07007836 */ /* 0x002fc60000000000 */
[----:B------:R-:W-:Y:S02]  /*00b0*/  UISETP.GT.AND UP0, UPT, UR4, 0x1f, UPT ;  /* 0x0000001f0400788c */ /* 0x000fe4000bf04270 */
[----:B------:R-:W-:Y:S01]  /*00c0*/  SHF.R.S32.HI R3, RZ, 0x1f, R0 ;  /* 0x0000001fff037819 */ /* 0x000fe20000011400 */
[----:B----4-:R-:W-:-:S03]  /*00d0*/  ULEA UR5, UR6, UR5, 0x18 ;  /* 0x0000000506057291 */ /* 0x010fc6000f8ec0ff */
[----:B------:R-:W-:-:S04]  /*00e0*/  LEA.HI R3, R3, R0, RZ, 0x9 ;  /* 0x0000000003037211 */ /* 0x000fc800078f48ff */
[----:B------:R-:W-:Y:S02]  /*00f0*/  SHF.R.S32.HI R0, RZ, 0x9, R3 ;  /* 0x00000009ff007819 */ /* 0x000fe40000011403 */
[----:B------:R-:W1:Y:S03]  /*0100*/  S2R R3, SR_CTAID.X ;  /* 0x0000000000037919 */ /* 0x000e660000002500 */
[----:B------:R-:W-:-:S05]  /*0110*/  IMAD.SHL.U32 R0, R0, 0x8, RZ ;  /* 0x0000000800007824 */ /* 0x000fca00078e00ff */
[-C--:B------:R-:W-:Y:S02]  /*0120*/  IABS R9, R0.reuse ;  /* 0x0000000000097213 */ /* 0x080fe40000000000 */
[----:B------:R-:W-:Y:S02]  /*0130*/  IABS R12, R0 ;  /* 0x00000000000c7213 */ /* 0x000fe40000000000 */
[----:B------:R-:W3:Y:S08]  /*0140*/  I2F.RP R2, R9 ;  /* 0x0000000900027306 */ /* 0x000ef00000209400 */
[----:B---3--:R-:W3:Y:S01]  /*0150*/  MUFU.RCP R2, R2 ;  /* 0x0000000200027308 */ /* 0x008ee20000001000 */
[----:B-1----:R-:W-:Y:S01]  /*0160*/  IABS R10, R3 ;  /* 0x00000003000a7213 */ /* 0x002fe20000000000 */
[----:B---3--:R-:W-:-:S02]  /*0170*/  VIADD R4, R2, 0xffffffe ;  /* 0x0ffffffe02047836 */ /* 0x008fc40000000000 */
[----:B------:R-:W-:-:S04]  /*0180*/  IMAD.MOV R2, RZ, RZ, -R12 ;  /* 0x000000ffff027224 */ /* 0x000fc800078e0a0c */
[----:B------:R1:W3:Y:S02]  /*0190*/  F2I.FTZ.U32.TRUNC.NTZ R5, R4 ;  /* 0x0000000400057305 */ /* 0x0002e4000021f000 */
[----:B-1----:R-:W-:Y:S02]  /*01a0*/  IMAD.MOV.U32 R4, RZ, RZ, RZ ;  /* 0x000000ffff047224 */ /* 0x002fe400078e00ff */
[----:B---3--:R-:W-:-:S04]  /*01b0*/  IMAD.MOV R8, RZ, RZ, -R5 ;  /* 0x000000ffff087224 */ /* 0x008fc800078e0a05 */
[----:B------:R-:W-:Y:S02]  /*01c0*/  IMAD R11, R8, R9, RZ ;  /* 0x00000009080b7224 */ /* 0x000fe400078e02ff */
[----:B------:R-:W-:Y:S02]  /*01d0*/  IMAD.MOV.U32 R8, RZ, RZ, R10 ;  /* 0x000000ffff087224 */ /* 0x000fe400078e000a */
[----:B------:R-:W-:-:S06]  /*01e0*/  IMAD.HI.U32 R5, R5, R11, R4 ;  /* 0x0000000b05057227 */ /* 0x000fcc00078e0004 */
[----:B------:R-:W-:-:S04]  /*01f0*/  IMAD.HI.U32 R5, R5, R8, RZ ;  /* 0x0000000805057227 */ /* 0x000fc800078e00ff */
[----:B------:R-:W-:-:S05]  /*0200*/  IMAD R2, R5, R2, R8 ;  /* 0x0000000205027224 */ /* 0x000fca00078e0208 */
[----:B------:R-:W-:-:S13]  /*0210*/  ISETP.GT.U32.AND P1, PT, R9, R2, PT ;  /* 0x000000020900720c */ /* 0x000fda0003f24070 */
[----:B------:R-:W-:Y:S02]  /*0220*/  @!P1 IMAD.IADD R2, R2, 0x1, -R9 ;  /* 0x0000000102029824 */ /* 0x000fe400078e0a09 */
[----:B------:R-:W-:Y:S01]  /*0230*/  @!P1 VIADD R5, R5, 0x1 ;  /* 0x0000000105059836 */ /* 0x000fe20000000000 */
[----:B------:R-:W-:Y:S02]  /*0240*/  ISETP.NE.AND P1, PT, R0, RZ, PT ;  /* 0x000000ff0000720c */ /* 0x000fe40003f25270 */
[----:B------:R-:W-:Y:S02]  /*0250*/  ISETP.GE.U32.AND P0, PT, R2, R9, PT ;  /* 0x000000090200720c */ /* 0x000fe40003f06070 */
[----:B------:R-:W-:-:S04]  /*0260*/  LOP3.LUT R2, R3, R0, RZ, 0x3c, !PT ;  /* 0x0000000003027212 */ /* 0x000fc800078e3cff */
[----:B------:R-:W-:Y:S01]  /*0270*/  ISETP.GE.AND P2, PT, R2, RZ, PT ;  /* 0x000000ff0200720c */ /* 0x000fe20003f46270 */
[----:B------:R-:W-:-:S06]  /*0280*/  VIADD R2, R6, 0x7f ;  /* 0x0000007f06027836 */ /* 0x000fcc0000000000 */
[----:B------:R-:W-:-:S04]  /*0290*/  @P0 VIADD R5, R5, 0x1 ;  /* 0x0000000105050836 */ /* 0x000fc80000000000 */
[----:B------:R-:W-:Y:S01]  /*02a0*/  IMAD.MOV.U32 R4, RZ, RZ, R5 ;  /* 0x000000ffff047224 */ /* 0x000fe200078e0005 */
[----:B------:R-:W-:-:S03]  /*02b0*/  SHF.R.S32.HI R5, RZ, 0x1f, R2 ;  /* 0x0000001fff057819 */ /* 0x000fc60000011402 */
[----:B------:R-:W-:Y:S01]  /*02c0*/  @!P2 IMAD.MOV R4, RZ, RZ, -R4 ;  /* 0x000000ffff04a224 */ /* 0x000fe200078e0a04 */
[----:B------:R-:W-:Y:S02]  /*02d0*/  @!P1 LOP3.LUT R4, RZ, R0, RZ, 0x33, !PT ;  /* 0x00000000ff049212 */ /* 0x000fe400078e33ff */
[----:B------:R-:W-:-:S03]  /*02e0*/  LEA.HI R5, R5, R2, RZ, 0x7 ;  /* 0x0000000205057211 */ /* 0x000fc600078f38ff */
[----:B------:R-:W-:Y:S02]  /*02f0*/  IMAD.SHL.U32 R2, R4, 0x8, RZ ;  /* 0x0000000804027824 */ /* 0x000fe400078e00ff */
[----:B------:R-:W-:-:S03]  /*0300*/  IMAD.MOV R4, RZ, RZ, -R4 ;  /* 0x000000ffff047224 */ /* 0x000fc600078e0a04 */
[----:B------:R-:W-:Y:S01]  /*0310*/  LEA.HI.SX32 R5, R5, -R2, 0x19 ;  /* 0x8000000205057211 */ /* 0x000fe200078fcaff */
[----:B------:R-:W-:Y:S02]  /*0320*/  IMAD R15, R0, R4, R3 ;  /* 0x00000004000f7224 */ /* 0x000fe400078e0203 */
[----:B------:R-:W-:Y:S01]  /*0330*/  IMAD.MOV.U32 R4, RZ, RZ, RZ ;  /* 0x000000ffff047224 */ /* 0x000fe200078e00ff */
[----:B------:R-:W-:Y:S02]  /*0340*/  VIMNMX R8, PT, PT, R5, 0x8, PT ;  /* 0x0000000805087848 */ /* 0x000fe40003fe0100 */
[----:B------:R-:W-:Y:S02]  /*0350*/  IABS R13, R15 ;  /* 0x0000000f000d7213 */ /* 0x000fe40000000000 */
[----:B------:R-:W-:-:S04]  /*0360*/  IABS R11, R8 ;  /* 0x00000008000b7213 */ /* 0x000fc80000000000 */
[----:B------:R-:W1:Y:S08]  /*0370*/  I2F.RP R9, R11 ;  /* 0x0000000b00097306 */ /* 0x000e700000209400 */
[----:B-1----:R-:W1:Y:S02]  /*0380*/  MUFU.RCP R9, R9 ;  /* 0x0000000900097308 */ /* 0x002e640000001000 */
[----:B-1----:R-:W-:-:S06]  /*0390*/  VIADD R5, R9, 0xffffffe ;  /* 0x0ffffffe09057836 */ /* 0x002fcc0000000000 */
[----:B------:R-:W1:Y:S02]  /*03a0*/  F2I.FTZ.U32.TRUNC.NTZ R5, R5 ;  /* 0x0000000500057305 */ /* 0x000e64000021f000 */
[----:B-1----:R-:W-:-:S04]  /*03b0*/  IMAD.MOV R10, RZ, RZ, -R5 ;  /* 0x000000ffff0a7224 */ /* 0x002fc800078e0a05 */
[----:B------:R-:W-:-:S04]  /*03c0*/  IMAD.MOV.U32 R0, RZ, RZ, R10 ;  /* 0x000000ffff007224 */ /* 0x000fc800078e000a */
[----:B------:R-:W-:Y:S01]  /*03d0*/  IMAD R3, R0, R11, RZ ;  /* 0x0000000b00037224 */ /* 0x000fe200078e02ff */
[----:B------:R-:W-:-:S03]  /*03e0*/  IABS R0, R8 ;  /* 0x0000000800007213 */ /* 0x000fc60000000000 */
[----:B------:R-:W-:-:S04]  /*03f0*/  IMAD.HI.U32 R4, R5, R3, R4 ;  /* 0x0000000305047227 */ /* 0x000fc800078e0004 */
[----:B------:R-:W-:Y:S02]  /*0400*/  IMAD.MOV R0, RZ, RZ, -R0 ;  /* 0x000000ffff007224 */ /* 0x000fe400078e0a00 */
        /* <DEDUP_REMOVED lines=8> */
[----:B------:R-:W-:Y:S02]  /*0490*/  ISETP.GE.AND P2, PT, R0, RZ, PT ;  /* 0x000000ff0000720c */ /* 0x000fe40003f46270 */
[----:B--2---:R-:W-:-:S05]  /*04a0*/  LOP3.LUT R0, R28, 0x7f, RZ, 0xc0, !PT ;  /* 0x0000007f1c007812 */ /* 0x004fca00078ec0ff */
[----:B------:R-:W-:-:S06]  /*04b0*/  @P0 VIADD R4, R4, 0x1 ;  /* 0x0000000104040836 */ /* 0x000fcc0000000000 */
[----:B------:R-:W-:Y:S01]  /*04c0*/  @!P2 IMAD.MOV R4, RZ, RZ, -R4 ;  /* 0x000000ffff04a224 */ /* 0x000fe200078e0a04 */
[----:B------:R-:W-:-:S05]  /*04d0*/  @!P1 LOP3.LUT R4, RZ, R8, RZ, 0x33, !PT ;  /* 0x00000008ff049212 */ /* 0x000fca00078e33ff */
[----:B------:R-:W-:Y:S02]  /*04e0*/  IMAD.MOV R3, RZ, RZ, -R4 ;  /* 0x000000ffff037224 */ /* 0x000fe400078e0a04 */
[----:B------:R-:W-:Y:S02]  /*04f0*/  IMAD.SHL.U32 R29, R4, 0x200, RZ ;  /* 0x00000200041d7824 */ /* 0x000fe400078e00ff */
[----:B------:R-:W-:-:S04]  /*0500*/  IMAD R3, R8, R3, R15 ;  /* 0x0000000308037224 */ /* 0x000fc800078e020f */
[----:B------:R-:W-:Y:S01]  /*0510*/  IMAD.IADD R3, R2, 0x1, R3 ;  /* 0x0000000102037824 */ /* 0x000fe200078e0203 */
[----:B------:R-:W-:-:S03]  /*0520*/  SHF.R.U32.HI R2, RZ, 0x7, R28 ;  /* 0x00000007ff027819 */ /* 0x000fc6000001161c */
[----:B------:R-:W-:Y:S01]  /*0530*/  IMAD R3, R3, 0x80, R0 ;  /* 0x0000008003037824 */ /* 0x000fe200078e0200 */
[----:B------:R-:W-:-:S04]  /*0540*/  SGXT.U32 R14, R2, 0x2 ;  /* 0x00000002020e781a */ /* 0x000fc80000000000 */
[----:B------:R1:W-:Y:S01]  /*0550*/  STL [R1+0x45c], R3 ;  /* 0x00045c0301007387 */ /* 0x0003e20000100800 */
[C---:B------:R-:W-:Y:S02]  /*0560*/  LOP3.LUT R2, R14.reuse, 0x4, RZ, 0xfc, !PT ;  /* 0x000000040e027812 */ /* 0x040fe400078efcff */
[C---:B------:R-:W-:Y:S01]  /*0570*/  LOP3.LUT R0, R14.reuse, 0x8, RZ, 0xfc, !PT ;  /* 0x000000080e007812 */ /* 0x040fe200078efcff */
[----:B------:R1:W-:Y:S01]  /*0580*/  STL [R1+0x30c], R29 ;  /* 0x00030c1d01007387 */ /* 0x0003e20000100800 */
[C---:B------:R-:W-:Y:S02]  /*0590*/  LOP3.LUT R2, R14.reuse, 0xc, RZ, 0xfc, !PT ;  /* 0x0000000c0e027812 */ /* 0x040fe400078efcff */
[C---:B------:R-:W-:Y:S02]  /*05a0*/  LOP3.LUT R0, R14.reuse, 0x10, RZ, 0xfc, !PT ;  /* 0x000000100e007812 */ /* 0x040fe400078efcff */
[C---:B------:R-:W-:Y:S02]  /*05b0*/  LOP3.LUT R5, R14.reuse, 0x14, RZ, 0xfc, !PT ;  /* 0x000000140e057812 */ /* 0x040fe400078efcff */
[----:B------:R-:W-:-:S02]  /*05c0*/  LOP3.LUT R2, R14, 0x18, RZ, 0xfc, !PT ;  /* 0x000000180e027812 */ /* 0x000fc400078efcff */
[----:B------:R-:W-:Y:S01]  /*05d0*/  LOP3.LUT R0, R14, 0x1c, RZ, 0xfc, !PT ;  /* 0x0000001c0e007812 */ /* 0x000fe200078efcff */
[----:B01----:R-:W-:Y:S06]  /*05e0*/  BRA.U UP0, `(.L_x_0) ;  /* 0x0000000100e47547 */ /* 0x003fec000b800000 */
[C---:B------:R-:W-:Y:S01]  /*05f0*/  IMAD.SHL.U32 R2, R28.reuse, 0x80, RZ ;  /* 0x000000801c027824 */ /* 0x040fe200078e00ff */
[----:B------:R-:W-:Y:S01]  /*0600*/  CS2R R24, SRZ ;  /* 0x0000000000187805 */ /* 0x000fe2000001ff00 */
[----:B------:R-:W-:Y:S01]  /*0610*/  IMAD.SHL.U32 R0, R28, 0x10, RZ ;  /* 0x000000101c007824 */ /* 0x000fe200078e00ff */
[----:B------:R-:W-:Y:S02]  /*0620*/  CS2R R26, SRZ ;  /* 0x00000000001a7805 */ /* 0x000fe4000001ff00 */
[----:B------:R-:W-:Y:S01]  /*0630*/  CS2R R16, SRZ ;  /* 0x0000000000107805 */ /* 0x000fe2000001ff00 */
[----:B------:R0:W-:Y:S01]  /*0640*/  STL [R1+0x440], R2 ;  /* 0x0004400201007387 */ /* 0x0001e20000100800 */
[----:B------:R-:W-:Y:S02]  /*0650*/  CS2R R18, SRZ ;  /* 0x0000000000127805 */ /* 0x000fe4000001ff00 */
[----:B------:R-:W-:Y:S02]  /*0660*/  CS2R R12, SRZ ;  /* 0x00000000000c7805 */ /* 0x000fe4000001ff00 */
[----:B------:R-:W-:Y:S01]  /*0670*/  CS2R R14, SRZ ;  /* 0x00000000000e7805 */ /* 0x000fe2000001ff00 */
[----:B------:R0:W-:Y:S01]  /*0680*/  STL [R1+0x468], R0 ;  /* 0x0004680001007387 */ /* 0x0001e20000100800 */
[----:B------:R-:W-:-:S02]  /*0690*/  CS2R R8, SRZ ;  /* 0x0000000000087805 */ /* 0x000fc4000001ff00 */
[----:B------:R-:W-:Y:S02]  /*06a0*/  CS2R R10, SRZ ;  /* 0x00000000000a7805 */ /* 0x000fe4000001ff00 */
[----:B------:R-:W-:Y:S01]  /*06b0*/  CS2R R4, SRZ ;  /* 0x0000000000047805 */ /* 0x000fe2000001ff00 */
[----:B------:R0:W-:Y:S01]  /*06c0*/  STL [R1], RZ ;  /* 0x000000ff01007387 */ /* 0x0001e20000100800 */
[----:B------:R-:W-:Y:S02]  /*06d0*/  CS2R R6, SRZ ;  /* 0x0000000000067805 */ /* 0x000fe4000001ff00 */
[----:B------:R-:W-:Y:S02]  /*06e0*/  CS2R R20, SRZ ;  /* 0x0000000000147805 */ /* 0x000fe4000001ff00 */
[----:B------:R-:W-:Y:S01]  /*06f0*/  CS2R R22, SRZ ;  /* 0x0000000000167805 */ /* 0x000fe2000001ff00 */
[----:B------:R0:W-:Y:S04]  /*0700*/  STL [R1+0x4], RZ ;  /* 0x000004ff01007387 */ /* 0x0001e80000100800 */
        /* <DEDUP_REMOVED lines=37> */
[----:B------:R0:W-:Y:S01]  /*0960*/  STL [R1+0x15c], RZ ;  /* 0x00015cff01007387 */ /* 0x0001e20000100800 */
[----:B------:R-:W-:Y:S05]  /*0970*/  BRA `(.L_x_1) ;  /* 0x000000a400687947 */ /* 0x000fea0003800000 */
.L_x_0:
[----:B------:R-:W-:Y:S01]  /*0980*/  IMAD.MOV.U32 R23, RZ, RZ, R3 ;  /* 0x000000ffff177224 */ /* 0x000fe200078e0003 */
[----:B------:R-:W-:Y:S01]  /*0990*/  IABS R3, R6 ;  /* 0x0000000600037213 */ /* 0x000fe20000000000 */
[----:B------:R0:W-:Y:S01]  /*09a0*/  STL [R1+0x4a8], R7 ;  /* 0x0004a80701007387 */ /* 0x0001e20000100800 */
[----:B------:R-:W-:Y:S01]  /*09b0*/  IABS R4, R7 ;  /* 0x0000000700047213 */ /* 0x000fe20000000000 */
[C---:B------:R-:W-:Y:S01]  /*09c0*/  IMAD.SHL.U32 R14, R28.reuse, 0x10, RZ ;  /* 0x000000101c0e7824 */ /* 0x040fe200078e00ff */
[----:B------:R-:W1:Y:S01]  /*09d0*/  I2F.RP R5, R3 ;  /* 0x0000000300057306 */ /* 0x000e620000209400 */
[----:B------:R-:W-:Y:S01]  /*09e0*/  IABS R12, R23 ;  /* 0x00000017000c7213 */ /* 0x000fe20000000000 */
[C---:B------:R-:W-:Y:S01]  /*09f0*/  IMAD.SHL.U32 R16, R28.reuse, 0x8, RZ ;  /* 0x000000081c107824 */ /* 0x040fe200078e00ff */
[----:B------:R-:W-:Y:S01]  /*0a00*/  LOP3.LUT R15, R28, 0x7, RZ, 0xc0, !PT ;  /* 0x000000071c0f7812 */ /* 0x000fe200078ec0ff */
[----:B------:R-:W-:Y:S01]  /*0a10*/  STL [R1+0x468], R14 ;  /* 0x0004680e01007387 */ /* 0x000fe20000100800 */
[----:B------:R-:W-:Y:S01]  /*0a20*/  LOP3.LUT R18, R14, 0xe00, RZ, 0xc0, !PT ;  /* 0x00000e000e127812 */ /* 0x000fe200078ec0ff */
[----:B------:R-:W2:Y:S01]  /*0a30*/  LDCU UR6, c[0x0][0x3b0] ;  /* 0x00007600ff0677ac */ /* 0x000ea20008000800 */
[----:B------:R-:W-:Y:S01]  /*0a40*/  LEA R17, R15, UR5, 0x6 ;  /* 0x000000050f117c11 */ /* 0x000fe2000f8e30ff */
[----:B------:R-:W3:Y:S01]  /*0a50*/  I2F.RP R0, R4 ;  /* 0x0000000400007306 */ /* 0x000ee20000209400 */
[----:B0-----:R-:W-:Y:S01]  /*0a60*/  IMAD.SHL.U32 R7, R28, 0x2, RZ ;  /* 0x000000021c077824 */ /* 0x001fe200078e00ff */
[----:B------:R-:W-:Y:S01]  /*0a70*/  ISETP.GE.AND P2, PT, R23, RZ, PT ;  /* 0x000000ff1700720c */ /* 0x000fe20003f46270 */
[----:B------:R-:W0:Y:S03]  /*0a80*/  LDCU UR10, c[0x0][0x3a4] ;  /* 0x00007480ff0a77ac */ /* 0x000e260008000800 */
[----:B------:R-:W-:Y:S01]  /*0a90*/  LOP3.LUT R16, R16, 0x30, R7, 0x48, !PT ;  /* 0x0000003010107812 */ /* 0x000fe200078e4807 */
[----:B------:R4:W-:Y:S01]  /*0aa0*/  STL [R1+0x4b4], R7 ;  /* 0x0004b40701007387 */ /* 0x0009e20000100800 */
[----:B-1----:R-:W1:Y:S01]  /*0ab0*/  MUFU.RCP R5, R5 ;  /* 0x0000000500057308 */ /* 0x002e620000001000 */
[----:B------:R-:W0:Y:S07]  /*0ac0*/  LDCU.128 UR12, c[0x0][0x380] ;  /* 0x00007000ff0c77ac */ /* 0x000e2e0008000c00 */
[----:B---3--:R-:W3:Y:S01]  /*0ad0*/  MUFU.RCP R0, R0 ;  /* 0x0000000000007308 */ /* 0x008ee20000001000 */
[----:B----4-:R-:W-:-:S05]  /*0ae0*/  IADD3 R7, PT, PT, R16, R17, R18 ;  /* 0x0000001110077210 */ /* 0x010fca0007ffe012 */
[----:B------:R4:W-:Y:S01]  /*0af0*/  STL [R1+0x308], R7 ;  /* 0x0003080701007387 */ /* 0x0009e20000100800 */
[----:B-1----:R-:W-:-:S04]  /*0b00*/  VIADD R8, R5, 0xffffffe ;  /* 0x0ffffffe05087836 */ /* 0x002fc80000000000 */
[----:B------:R1:W0:Y:S01]  /*0b10*/  F2I.FTZ.U32.TRUNC.NTZ R9, R8 ;  /* 0x0000000800097305 */ /* 0x000222000021f000 */
[----:B---3--:R-:W-:-:S07]  /*0b20*/  VIADD R10, R0, 0xffffffe ;  /* 0x0ffffffe000a7836 */ /* 0x008fce0000000000 */
[----:B------:R3:W2:Y:S01]  /*0b30*/  F2I.FTZ.U32.TRUNC.NTZ R11, R10 ;  /* 0x0000000a000b7305 */ /* 0x0006a2000021f000 */
[----:B-1----:R-:W-:Y:S02]  /*0b40*/  IMAD.MOV.U32 R8, RZ, RZ, RZ ;  /* 0x000000ffff087224 */ /* 0x002fe400078e00ff */
[--C-:B0-----:R-:W-:Y:S02]  /*0b50*/  IMAD.MOV R2, RZ, RZ, -R9.reuse ;  /* 0x000000ffff027224 */ /* 0x101fe400078e0a09 */
[----:B---3--:R-:W-:Y:S02]  /*0b60*/  IMAD.MOV.U32 R10, RZ, RZ, RZ ;  /* 0x000000ffff0a7224 */ /* 0x008fe400078e00ff */
[----:B------:R-:W-:Y:S02]  /*0b70*/  IMAD R13, R2, R3, RZ ;  /* 0x00000003020d7224 */ /* 0x000fe400078e02ff */
[----:B------:R-:W-:Y:S01]  /*0b80*/  IMAD.MOV.U32 R2, RZ, RZ, R12 ;  /* 0x000000ffff027224 */ /* 0x000fe200078e000c */
[----:B------:R-:W-:Y:S01]  /*0b90*/  SHF.R.U32.HI R12, RZ, 0x5, R28 ;  /* 0x00000005ff0c7819 */ /* 0x000fe2000001161c */
[----:B------:R-:W-:-:S04]  /*0ba0*/  IMAD.HI.U32 R9, R9, R13, R8 ;  /* 0x0000000d09097227 */ /* 0x000fc800078e0008 */
[----:B--2---:R-:W-:Y:S02]  /*0bb0*/  IMAD.MOV R5, RZ, RZ, -R11 ;  /* 0x000000ffff057224 */ /* 0x004fe400078e0a0b */
[----:B------:R-:W-:-:S04]  /*0bc0*/  IMAD.HI.U32 R9, R9, R2, RZ ;  /* 0x0000000209097227 */ /* 0x000fc800078e00ff */
[----:B------:R-:W-:Y:S02]  /*0bd0*/  IMAD.MOV R9, RZ, RZ, -R9 ;  /* 0x000000ffff097224 */ /* 0x000fe400078e0a09 */
[----:B------:R-:W-:Y:S02]  /*0be0*/  IMAD R5, R5, R4, RZ ;  /* 0x0000000405057224 */ /* 0x000fe400078e02ff */
[----:B------:R-:W-:Y:S01]  /*0bf0*/  IMAD R8, R3, R9, R2 ;  /* 0x0000000903087224 */ /* 0x000fe200078e0202 */
[----:B------:R-:W-:Y:S01]  /*0c00*/  SGXT.U32 R2, R12, 0x4 ;  /* 0x000000040c02781a */ /* 0x000fe20000000000 */
[----:B------:R-:W-:Y:S01]  /*0c10*/  IMAD.HI.U32 R0, R11, R5, R10 ;  /* 0x000000050b007227 */ /* 0x000fe200078e000a */
[----:B------:R-:W-:Y:S02]  /*0c20*/  LEA.HI R5, R28, R29, RZ, 0x1b ;  /* 0x0000001d1c057211 */ /* 0x000fe400078fd8ff */
[----:B------:R-:W-:Y:S02]  /*0c30*/  ISETP.GT.U32.AND P0, PT, R3, R8, PT ;  /* 0x000000080300720c */ /* 0x000fe40003f04070 */
[----:B------:R-:W-:Y:S01]  /*0c40*/  LOP3.LUT R2, R29, R2, RZ, 0xfc, !PT ;  /* 0x000000021d027212 */ /* 0x000fe200078efcff */
[----:B------:R-:W-:-:S02]  /*0c50*/  VIADD R11, R5, 0x1f0 ;  /* 0x000001f0050b7836 */ /* 0x000fc40000000000 */
[----:B------:R-:W-:Y:S01]  /*0c60*/  VIADD R12, R5, 0x1d0 ;  /* 0x000001d0050c7836 */ /* 0x000fe20000000000 */
[----:B------:R-:W-:Y:S02]  /*0c70*/  LOP3.LUT R10, R2, 0x1e0, RZ, 0xfc, !PT ;  /* 0x000001e0020a7812 */ /* 0x000fe400078efcff */
[----:B------:R-:W-:Y:S02]  /*0c80*/  IABS R9, R11 ;  /* 0x0000000b00097213 */ /* 0x000fe40000000000 */
[----:B------:R-:W-:Y:S02]  /*0c90*/  IABS R28, R12 ;  /* 0x0000000c001c7213 */ /* 0x000fe40000000000 */
[----:B------:R-:W-:Y:S01]  /*0ca0*/  IABS R29, R10 ;  /* 0x0000000a001d7213 */ /* 0x000fe20000000000 */
[----:B------:R-:W-:Y:S01]  /*0cb0*/  IMAD.HI.U32 R15, R0, R9, RZ ;  /* 0x00000009000f7227 */ /* 0x000fe200078e00ff */
[----:B------:R-:W-:Y:S02]  /*0cc0*/  ISETP.GE.AND P3, PT, R11, RZ, PT ;  /* 0x000000ff0b00720c */ /* 0x000fe40003f66270 */
[----:B------:R-:W-:Y:S01]  /*0cd0*/  LOP3.LUT R11, R2, 0x1c0, RZ, 0xfc, !PT ;  /* 0x000001c0020b7812 */ /* 0x000fe200078efcff */
[----:B------:R-:W-:Y:S01]  /*0ce0*/  @!P0 IMAD.IADD R8, R8, 0x1, -R3 ;  /* 0x0000000108088824 */ /* 0x000fe200078e0a03 */
[----:B------:R-:W-:Y:S01]  /*0cf0*/  ISETP.GE.AND P4, PT, R12, RZ, PT ;  /* 0x000000ff0c00720c */ /* 0x000fe20003f86270 */
[----:B------:R-:W-:Y:S01]  /*0d00*/  IMAD.MOV R15, RZ, RZ, -R15 ;  /* 0x000000ffff0f7224 */ /* 0x000fe200078e0a0f */
[----:B------:R-:W-:Y:S01]  /*0d10*/  IABS R12, R11 ;  /* 0x0000000b000c7213 */ /* 0x000fe20000000000 */
[----:B------:R-:W-:Y:S01]  /*0d20*/  IMAD.HI.U32 R14, R0, R28, RZ ;  /* 0x0000001c000e7227 */ /* 0x000fe200078e00ff */
[----:B------:R-:W-:-:S02]  /*0d30*/  ISETP.GT.U32.AND P0, PT, R3, R8, PT ;  /* 0x000000080300720c */ /* 0x000fc40003f04070 */
[----:B------:R-:W-:Y:S01]  /*0d40*/  LOP3.LUT R21, R2, 0x160, RZ, 0xfc, !PT ;  /* 0x0000016002157812 */ /* 0x000fe200078efcff */
[----:B------:R-:W-:Y:S01]  /*0d50*/  IMAD R9, R4, R15, R9 ;  /* 0x0000000f04097224 */ /* 0x000fe200078e0209 */
[----:B------:R-:W-:Y:S01]  /*0d60*/  LOP3.LUT R16, R2, 0x140, RZ, 0xfc, !PT ;  /* 0x0000014002107812 */ /* 0x000fe200078efcff */
[----:B------:R-:W-:Y:S01]  /*0d70*/  IMAD.MOV R14, RZ, RZ, -R14 ;  /* 0x000000ffff0e7224 */ /* 0x000fe200078e0a0e */
[----:B------:R-:W-:Y:S01]  /*0d80*/  IABS R20, R21 ;  /* 0x0000001500147213 */ /* 0x000fe20000000000 */
[----:B------:R-:W-:Y:S01]  /*0d90*/  IMAD.HI.U32 R13, R0, R29, RZ ;  /* 0x0000001d000d7227 */ /* 0x000fe200078e00ff */
[----:B------:R-:W-:Y:S02]  /*0da0*/  ISETP.GT.U32.AND P5, PT, R4, R9, PT ;  /* 0x000000090400720c */ /* 0x000fe40003fa4070 */
[----:B------:R-:W-:Y:S01]  /*0db0*/  LOP3.LUT R26, R2, 0x100, RZ, 0xfc, !PT ;  /* 0x00000100021a7812 */ /* 0x000fe200078efcff */
[----:B------:R-:W-:Y:S01]  /*0dc0*/  IMAD R28, R4, R14, R28 ;  /* 0x0000000e041c7224 */ /* 0x000fe200078e021c */
[----:B------:R-:W-:Y:S01]  /*0dd0*/  LOP3.LUT R27, R2, 0xe0, RZ, 0xfc, !PT ;  /* 0x000000e0021b7812 */ /* 0x000fe200078efcff */
[----:B------:R-:W-:Y:S01]  /*0de0*/  @!P0 IMAD.IADD R8, R8, 0x1, -R3 ;  /* 0x0000000108088824 */ /* 0x000fe200078e0a03 */
[----:B------:R-:W-:Y:S01]  /*0df0*/  ISETP.NE.AND P0, PT, R6, RZ, PT ;  /* 0x000000ff0600720c */ /* 0x000fe20003f05270 */
[----:B------:R-:W-:Y:S01]  /*0e00*/  IMAD.MOV R13, RZ, RZ, -R13 ;  /* 0x000000ffff0d7224 */ /* 0x000fe200078e0a0d */
[C---:B------:R-:W-:Y:S01]  /*0e10*/  LOP3.LUT R25, R2.reuse, 0xc0, RZ, 0xfc, !PT ;  /* 0x000000c002197812 */ /* 0x040fe200078efcff */
[----:B------:R-:W-:Y:S01]  /*0e20*/  IMAD.MOV.U32 R3, RZ, RZ, R8 ;  /* 0x000000ffff037224 */ /* 0x000fe200078e0008 */
[----:B------:R-:W-:Y:S01]  /*0e30*/  LOP3.LUT R8, R2, 0x1a0, RZ, 0xfc, !PT ;  /* 0x000001a002087812 */ /* 0x000fe200078efcff */
[----:B------:R-:W-:-:S02]  /*0e40*/  IMAD R29, R4, R13, R29 ;  /* 0x0000000d041d7224 */ /* 0x000fc400078e021d */
[----:B------:R-:W-:Y:S01]  /*0e50*/  @!P5 IMAD.IADD R9, R9, 0x1, -R4 ;  /* 0x000000010909d824 */ /* 0x000fe200078e0a04 */
[----:B------:R-:W-:Y:S01]  /*0e60*/  IABS R14, R8 ;  /* 0x00000008000e7213 */ /* 0x000fe20000000000 */
[----:B------:R-:W-:Y:S01]  /*0e70*/  @!P2 IMAD.MOV R3, RZ, RZ, -R3 ;  /* 0x000000ffff03a224 */ /* 0x000fe200078e0a03 */
[C---:B------:R-:W-:Y:S01]  /*0e80*/  ISETP.GT.U32.AND P2, PT, R4.reuse, R28, PT ;  /* 0x0000001c0400720c */ /* 0x040fe20003f44070 */
[----:B------:R-:W-:Y:S01]  /*0e90*/  VIADD R13, R5, 0x1b0 ;  /* 0x000001b0050d7836 */ /* 0x000fe20000000000 */
[----:B------:R-:W-:Y:S01]  /*0ea0*/  ISETP.GT.U32.AND P5, PT, R4, R9, PT ;  /* 0x000000090400720c */ /* 0x000fe20003fa4070 */
[----:B------:R-:W-:Y:S01]  /*0eb0*/  IMAD.HI.U32 R15, R0, R12, RZ ;  /* 0x0000000c000f7227 */ /* 0x000fe200078e00ff */
[----:B------:R-:W-:Y:S02]  /*0ec0*/  ISETP.GT.U32.AND P1, PT, R4, R29, PT ;  /* 0x0000001d0400720c */ /* 0x000fe40003f24070 */
[----:B------:R-:W-:Y:S01]  /*0ed0*/  ISETP.GE.AND P6, PT, R13, RZ, PT ;  /* 0x000000ff0d00720c */ /* 0x000fe20003fc6270 */
[----:B------:R-:W-:Y:S01]  /*0ee0*/  IMAD.MOV R15, RZ, RZ, -R15 ;  /* 0x000000ffff0f7224 */ /* 0x000fe200078e0a0f */
[----:B------:R-:W-:-:S02]  /*0ef0*/  IABS R13, R13 ;  /* 0x0000000d000d7213 */ /* 0x000fc40000000000 */
[----:B------:R-:W-:Y:S01]  /*0f00*/  @!P0 LOP3.LUT R3, RZ, R6, RZ, 0x33, !PT ;  /* 0x00000006ff038212 */ /* 0x000fe200078e33ff */
[----:B------:R-:W-:Y:S01]  /*0f10*/  IMAD R12, R4, R15, R12 ;  /* 0x0000000f040c7224 */ /* 0x000fe200078e020c */
[----:B------:R-:W-:Y:S01]  /*0f20*/  ISETP.GE.AND P0, PT, R10, RZ, PT ;  /* 0x000000ff0a00720c */ /* 0x000fe20003f06270 */
[--C-:B------:R-:W-:Y:S02]  /*0f30*/  @!P2 IMAD.IADD R28, R28, 0x1, -R4.reuse ;  /* 0x000000011c1ca824 */ /* 0x100fe400078e0a04 */
[--C-:B------:R-:W-:Y:S01]  /*0f40*/  @!P5 IMAD.IADD R9, R9, 0x1, -R4.reuse ;  /* 0x000000010909d824 */ /* 0x100fe200078e0a04 */
[----:B------:R-:W-:Y:S01]  /*0f50*/  ISETP.GT.U32.AND P2, PT, R4, R12, PT ;  /* 0x0000000c0400720c */ /* 0x000fe20003f44070 */
[----:B------:R-:W-:Y:S01]  /*0f60*/  IMAD.HI.U32 R6, R0, R13, RZ ;  /* 0x0000000d00067227 */ /* 0x000fe200078e00ff */
[----:B------:R-:W-:Y:S01]  /*0f70*/  ISETP.GT.U32.AND P5, PT, R4, R28, PT ;  /* 0x0000001c0400720c */ /* 0x000fe20003fa4070 */
[----:B------:R-:W-:Y:S02]  /*0f80*/  STL [R1+0x49c], R3 ;  /* 0x00049c0301007387 */ /* 0x000fe40000100800 */
[----:B------:R-:W-:-:S02]  /*0f90*/  @!P1 IMAD.IADD R29, R29, 0x1, -R4 ;  /* 0x000000011d1d9824 */ /* 0x000fc400078e0a04 */
[----:B------:R-:W-:Y:S02]  /*0fa0*/  IMAD.MOV R6, RZ, RZ, -R6 ;  /* 0x000000ffff067224 */ /* 0x000fe400078e0a06 */
[----:B------:R-:W-:Y:S01]  /*0fb0*/  IMAD.HI.U32 R10, R0, R14, RZ ;  /* 0x0000000e000a7227 */ /* 0x000fe200078e00ff */
[----:B------:R-:W-:-:S03]  /*0fc0*/  ISETP.GT.U32.AND P1, PT, R4, R29, PT ;  /* 0x0000001d0400720c */ /* 0x000fc60003f24070 */
[----:B------:R-:W-:Y:S02]  /*0fd0*/  IMAD R13, R4, R6, R13 ;  /* 0x00000006040d7224 */ /* 0x000fe400078e020d */
[----:B------:R-:W-:Y:S02]  /*0fe0*/  @!P5 IMAD.IADD R28, R28, 0x1, -R4 ;  /* 0x000000011c1cd824 */ /* 0x000fe400078e0a04 */
[----:B----4-:R-:W-:Y:S01]  /*0ff0*/  IMAD.MOV.U32 R7, RZ, RZ, R9 ;  /* 0x000000ffff077224 */ /* 0x010fe200078e0009 */
[----:B------:R-:W-:Y:S01]  /*1000*/  ISETP.GT.U32.AND P5, PT, R4, R13, PT ;  /* 0x0000000d0400720c */ /* 0x000fe20003fa4070 */
[----:B------:R-:W-:Y:S02]  /*1010*/  IMAD.MOV R9, RZ, RZ, -R10 ;  /* 0x000000ffff097224 */ /* 0x000fe400078e0a0a */
[--C-:B------:R-:W-:Y:S02]  /*1020*/  @!P2 IMAD.IADD R12, R12, 0x1, -R4.reuse ;  /* 0x000000010c0ca824 */ /* 0x100fe400078e0a04 */
[----:B------:R-:W-:-:S02]  /*1030*/  @!P1 IMAD.IADD R29, R29, 0x1, -R4 ;  /* 0x000000011d1d9824 */ /* 0x000fc400078e0a04 */
[----:B------:R-:W-:Y:S02]  /*1040*/  VIADD R10, R5, 0x190 ;  /* 0x00000190050a7836 */ /* 0x000fe40000000000 */
[----:B------:R-:W-:Y:S01]  /*1050*/  @!P0 IMAD.MOV R29, RZ, RZ, -R29 ;  /* 0x000000ffff1d8224 */ /* 0x000fe200078e0a1d */
[C---:B------:R-:W-:Y:S01]  /*1060*/  ISETP.GT.U32.AND P0, PT, R4.reuse, R12, PT ;  /* 0x0000000c0400720c */ /* 0x040fe20003f04070 */
[----:B------:R-:W-:Y:S01]  /*1070*/  IMAD R14, R4, R9, R14 ;  /* 0x00000009040e7224 */ /* 0x000fe200078e020e */
[----:B------:R-:W-:Y:S01]  /*1080*/  ISETP.GE.AND P1, PT, R10, RZ, PT ;  /* 0x000000ff0a00720c */ /* 0x000fe20003f26270 */
[----:B------:R-:W-:Y:S01]  /*1090*/  @!P5 IMAD.IADD R13, R13, 0x1, -R4 ;  /* 0x000000010d0dd824 */ /* 0x000fe200078e0a04 */
[----:B------:R-:W-:Y:S01]  /*10a0*/  IABS R15, R10 ;  /* 0x0000000a000f7213 */ /* 0x000fe20000000000 */
[----:B------:R-:W-:Y:S01]  /*10b0*/  VIADD R6, R5, 0x170 ;  /* 0x0000017005067836 */ /* 0x000fe20000000000 */
[----:B------:R-:W-:Y:S01]  /*10c0*/  LOP3.LUT R10, R2, 0x180, RZ, 0xfc, !PT ;  /* 0x00000180020a7812 */ /* 0x000fe200078efcff */
[----:B------:R-:W-:Y:S01]  /*10d0*/  @!P4 IMAD.MOV R28, RZ, RZ, -R28 ;  /* 0x000000ffff1cc224 */ /* 0x000fe200078e0a1c */
[----:B------:R-:W-:Y:S01]  /*10e0*/  ISETP.GT.U32.AND P4, PT, R4, R14, PT ;  /* 0x0000000e0400720c */ /* 0x000fe20003f84070 */
[----:B------:R-:W-:Y:S01]  /*10f0*/  IMAD.HI.U32 R9, R0, R15, RZ ;  /* 0x0000000f00097227 */ /* 0x000fe200078e00ff */
[----:B------:R-:W-:-:S02]  /*1100*/  IABS R22, R10 ;  /* 0x0000000a00167213 */ /* 0x000fc40000000000 */
[----:B------:R-:W-:Y:S01]  /*1110*/  ISETP.GT.U32.AND P5, PT, R4, R13, PT ;  /* 0x0000000d0400720c */ /* 0x000fe20003fa4070 */
[----:B------:R-:W-:Y:S01]  /*1120*/  @!P3 IMAD.MOV R7, RZ, RZ, -R7 ;  /* 0x000000ffff07b224 */ /* 0x000fe200078e0a07 */
[----:B------:R-:W-:Y:S01]  /*1130*/  ISETP.GE.AND P2, PT, R6, RZ, PT ;  /* 0x000000ff0600720c */ /* 0x000fe20003f46270 */
[----:B------:R-:W-:Y:S01]  /*1140*/  IMAD.MOV R9, RZ, RZ, -R9 ;  /* 0x000000ffff097224 */ /* 0x000fe200078e0a09 */
[----:B------:R-:W-:Y:S01]  /*1150*/  IABS R17, R6 ;  /* 0x0000000600117213 */ /* 0x000fe20000000000 */
[----:B------:R-:W-:Y:S01]  /*1160*/  IMAD.HI.U32 R6, R0, R22, RZ ;  /* 0x0000001600067227 */ /* 0x000fe200078e00ff */
[----:B------:R-:W-:Y:S01]  /*1170*/  ISETP.GE.AND P3, PT, R11, RZ, PT ;  /* 0x000000ff0b00720c */ /* 0x000fe20003f66270 */
[----:B------:R0:W-:Y:S02]  /*1180*/  STL [R1], R7 ;  /* 0x0000000701007387 */ /* 0x0001e40000100800 */
[----:B------:R-:W-:Y:S01]  /*1190*/  @!P0 IMAD.IADD R12, R12, 0x1, -R4 ;  /* 0x000000010c0c8824 */ /* 0x000fe200078e0a04 */
[----:B------:R-:W-:Y:S01]  /*11a0*/  ISETP.GE.AND P0, PT, R8, RZ, PT ;  /* 0x000000ff0800720c */ /* 0x000fe20003f06270 */
[----:B------:R-:W-:Y:S01]  /*11b0*/  IMAD.MOV R8, RZ, RZ, -R6 ;  /* 0x000000ffff087224 */ /* 0x000fe200078e0a06 */
[----:B------:R-:W-:Y:S01]  /*11c0*/  STL [R1+0x4a0], R29 ;  /* 0x0004a01d01007387 */ /* 0x000fe20000100800 */
[----:B------:R-:W-:-:S03]  /*11d0*/  IMAD.HI.U32 R6, R0, R17, RZ ;  /* 0x0000001100067227 */ /* 0x000fc600078e00ff */
[----:B------:R1:W-:Y:S01]  /*11e0*/  STL [R1+0x4a4], R28 ;  /* 0x0004a41c01007387 */ /* 0x0003e20000100800 */
[----:B------:R-:W-:Y:S01]  /*11f0*/  IMAD R15, R4, R9, R15 ;  /* 0x00000009040f7224 */ /* 0x000fe200078e020f */
[----:B------:R-:W-:Y:S01]  /*1200*/  IABS R9, R16 ;  /* 0x0000001000097213 */ /* 0x000fe20000000000 */
[----:B------:R-:W-:Y:S01]  /*1210*/  @!P4 IMAD.IADD R14, R14, 0x1, -R4 ;  /* 0x000000010e0ec824 */ /* 0x000fe200078e0a04 */
[----:B0-----:R-:W-:Y:S01]  /*1220*/  LOP3.LUT R7, R2, 0xa0, RZ, 0xfc, !PT ;  /* 0x000000a002077812 */ /* 0x001fe200078efcff */
[C---:B------:R-:W-:Y:S02]  /*1230*/  IMAD R22, R4.reuse, R8, R22 ;  /* 0x0000000804167224 */ /* 0x040fe400078e0216 */
[----:B------:R-:W-:Y:S01]  /*1240*/  IMAD.MOV R6, RZ, RZ, -R6 ;  /* 0x000000ffff067224 */ /* 0x000fe200078e0a06 */
[C---:B------:R-:W-:Y:S01]  /*1250*/  ISETP.GT.U32.AND P4, PT, R4.reuse, R14, PT ;  /* 0x0000000e0400720c */ /* 0x040fe20003f84070 */
[----:B------:R-:W-:Y:S01]  /*1260*/  @!P5 IMAD.IADD R13, R13, 0x1, -R4 ;  /* 0x000000010d0dd824 */ /* 0x000fe200078e0a04 */
[C---:B------:R-:W-:Y:S01]  /*1270*/  ISETP.GT.U32.AND P5, PT, R4.reuse, R15, PT ;  /* 0x0000000f0400720c */ /* 0x040fe20003fa4070 */
[C---:B------:R-:W-:Y:S01]  /*1280*/  IMAD R17, R4.reuse, R6, R17 ;  /* 0x0000000604117224 */ /* 0x040fe200078e0211 */
[----:B------:R-:W-:Y:S01]  /*1290*/  IABS R23, R7 ;  /* 0x0000000700177213 */ /* 0x000fe20000000000 */
[----:B------:R-:W-:Y:S01]  /*12a0*/  @!P3 IMAD.MOV R12, RZ, RZ, -R12 ;  /* 0x000000ffff0cb224 */ /* 0x000fe200078e0a0c */
[C---:B------:R-:W-:Y:S01]  /*12b0*/  ISETP.GT.U32.AND P3, PT, R4.reuse, R22, PT ;  /* 0x000000160400720c */ /* 0x040fe20003f64070 */
[----:B------:R-:W-:Y:S01]  /*12c0*/  @!P6 IMAD.MOV R13, RZ, RZ, -R13 ;  /* 0x000000ffff0de224 */ /* 0x000fe200078e0a0d */
[----:B------:R-:W-:Y:S01]  /*12d0*/  ISETP.GT.U32.AND P6, PT, R4, R17, PT ;  /* 0x000000110400720c */ /* 0x000fe20003fc4070 */
[----:B------:R-:W-:Y:S01]  /*12e0*/  VIADD R8, R5, 0x150 ;  /* 0x0000015005087836 */ /* 0x000fe20000000000 */
[----:B------:R-:W-:Y:S01]  /*12f0*/  STL [R1+0x4ac], R12 ;  /* 0x0004ac0c01007387 */ /* 0x000fe20000100800 */
[----:B------:R-:W-:Y:S01]  /*1300*/  IMAD.HI.U32 R6, R0, R20, RZ ;  /* 0x0000001400067227 */ /* 0x000fe200078e00ff */
[----:B-1----:R-:W-:-:S02]  /*1310*/  LOP3.LUT R28, R2, 0x20, RZ, 0xfc, !PT ;  /* 0x00000020021c7812 */ /* 0x002fc400078efcff */
[----:B------:R0:W-:Y:S01]  /*1320*/  STL [R1+0x4b0], R13 ;  /* 0x0004b00d01007387 */ /* 0x0001e20000100800 */
[--C-:B------:R-:W-:Y:S02]  /*1330*/  @!P5 IMAD.IADD R15, R15, 0x1, -R4.reuse ;  /* 0x000000010f0fd824 */ /* 0x100fe400078e0a04 */
[--C-:B------:R-:W-:Y:S01]  /*1340*/  @!P4 IMAD.IADD R14, R14, 0x1, -R4.reuse ;  /* 0x000000010e0ec824 */ /* 0x100fe200078e0a04 */
[----:B------:R-:W-:Y:S01]  /*1350*/  ISETP.GE.AND P4, PT, R8, RZ, PT ;  /* 0x000000ff0800720c */ /* 0x000fe20003f86270 */
[--C-:B------:R-:W-:Y:S01]  /*1360*/  @!P3 IMAD.IADD R22, R22, 0x1, -R4.reuse ;  /* 0x000000011616b824 */ /* 0x100fe200078e0a04 */
[----:B------:R-:W-:Y:S01]  /*1370*/  IABS R8, R8 ;  /* 0x0000000800087213 */ /* 0x000fe20000000000 */
[----:B------:R-:W-:Y:S01]  /*1380*/  @!P6 IMAD.IADD R17, R17, 0x1, -R4 ;  /* 0x000000011111e824 */ /* 0x000fe200078e0a04 */
[C---:B------:R-:W-:Y:S01]  /*1390*/  ISETP.GT.U32.AND P5, PT, R4.reuse, R15, PT ;  /* 0x0000000f0400720c */ /* 0x040fe20003fa4070 */
[----:B------:R-:W-:Y:S01]  /*13a0*/  IMAD.MOV R6, RZ, RZ, -R6 ;  /* 0x000000ffff067224 */ /* 0x000fe200078e0a06 */
[----:B------:R-:W-:Y:S01]  /*13b0*/  ISETP.GT.U32.AND P6, PT, R4, R22, PT ;  /* 0x000000160400720c */ /* 0x000fe20003fc4070 */
[----:B------:R-:W-:Y:S01]  /*13c0*/  IMAD.HI.U32 R18, R0, R8, RZ ;  /* 0x0000000800127227 */ /* 0x000fe200078e00ff */
[----:B0-----:R-:W-:-:S03]  /*13d0*/  LOP3.LUT R13, R2, 0x60, RZ, 0xfc, !PT ;  /* 0x00000060020d7812 */ /* 0x001fc600078efcff */
[----:B------:R-:W-:Y:S01]  /*13e0*/  IMAD R20, R4, R6, R20 ;  /* 0x0000000604147224 */ /* 0x000fe200078e0214 */
[----:B------:R-:W-:Y:S01]  /*13f0*/  LOP3.LUT R6, R2, 0x120, RZ, 0xfc, !PT ;  /* 0x0000012002067812 */ /* 0x000fe200078efcff */
[----:B------:R-:W-:Y:S02]  /*1400*/  IMAD.MOV R18, RZ, RZ, -R18 ;  /* 0x000000ffff127224 */ /* 0x000fe400078e0a12 */
[----:B------:R-:W-:Y:S01]  /*1410*/  @!P0 IMAD.MOV R14, RZ, RZ, -R14 ;  /* 0x000000ffff0e8224 */ /* 0x000fe200078e0a0e */
[C---:B------:R-:W-:Y:S01]  /*1420*/  ISETP.GT.U32.AND P0, PT, R4.reuse, R17, PT ;  /* 0x000000110400720c */ /* 0x040fe20003f04070 */
[----:B------:R-:W-:Y:S01]  /*1430*/  @!P5 IMAD.IADD R15, R15, 0x1, -R4 ;  /* 0x000000010f0fd824 */ /* 0x000fe200078e0a04 */
[C---:B------:R-:W-:Y:S01]  /*1440*/  ISETP.GT.U32.AND P5, PT, R4.reuse, R20, PT ;  /* 0x000000140400720c */ /* 0x040fe20003fa4070 */
[----:B------:R-:W-:Y:S01]  /*1450*/  IMAD R8, R4, R18, R8 ;  /* 0x0000001204087224 */ /* 0x000fe200078e0208 */
[----:B------:R-:W-:Y:S01]  /*1460*/  IABS R18, R6 ;  /* 0x0000000600127213 */ /* 0x000fe20000000000 */
[----:B------:R-:W-:Y:S01]  /*1470*/  @!P6 IMAD.IADD R22, R22, 0x1, -R4 ;  /* 0x000000011616e824 */ /* 0x000fe200078e0a04 */
[----:B------:R0:W-:Y:S01]  /*1480*/  STL [R1+0x4b8], R14 ;  /* 0x0004b80e01007387 */ /* 0x0001e20000100800 */
[----:B------:R-:W-:Y:S01]  /*1490*/  IMAD.HI.U32 R19, R0, R9, RZ ;  /* 0x0000000900137227 */ /* 0x000fe200078e00ff */
[----:B------:R-:W-:-:S03]  /*14a0*/  ISETP.GT.U32.AND P6, PT, R4, R8, PT ;  /* 0x000000080400720c */ /* 0x000fc60003fc4070 */
[----:B------:R-:W-:Y:S02]  /*14b0*/  IMAD.MOV R19, RZ, RZ, -R19 ;  /* 0x000000ffff137224 */ /* 0x000fe400078e0a13 */
[--C-:B------:R-:W-:Y:S01]  /*14c0*/  @!P0 IMAD.IADD R17, R17, 0x1, -R4.reuse ;  /* 0x0000000111118824 */ /* 0x100fe200078e0a04 */
[----:B------:R-:W-:Y:S01]  /*14d0*/  ISETP.GE.AND P0, PT, R10, RZ, PT ;  /* 0x000000ff0a00720c */ /* 0x000fe20003f06270 */
[----:B------:R-:W-:Y:S01]  /*14e0*/  @!P5 IMAD.IADD R20, R20, 0x1, -R4 ;  /* 0x000000011414d824 */ /* 0x000fe200078e0a04 */
[----:B------:R-:W-:Y:S01]  /*14f0*/  ISETP.GE.AND P5, PT, R21, RZ, PT ;  /* 0x000000ff1500720c */ /* 0x000fe20003fa6270 */
[----:B------:R-:W-:Y:S02]  /*1500*/  IMAD.MOV.U32 R3, RZ, RZ, R22 ;  /* 0x000000ffff037224 */ /* 0x000fe400078e0016 */
[----:B------:R-:W-:Y:S01]  /*1510*/  IMAD R9, R4, R19, R9 ;  /* 0x0000001304097224 */ /* 0x000fe200078e0209 */
[----:B------:R-:W-:Y:S01]  /*1520*/  IABS R19, R27 ;  /* 0x0000001b00137213 */ /* 0x000fe20000000000 */
[----:B------:R-:W-:Y:S01]  /*1530*/  @!P6 IMAD.IADD R8, R8, 0x1, -R4 ;  /* 0x000000010808e824 */ /* 0x000fe200078e0a04 */
[----:B------:R-:W-:Y:S01]  /*1540*/  ISETP.GT.U32.AND P6, PT, R4, R20, PT ;  /* 0x000000140400720c */ /* 0x000fe20003fc4070 */
[----:B------:R-:W-:-:S02]  /*1550*/  @!P1 IMAD.MOV R15, RZ, RZ, -R15 ;  /* 0x000000ffff0f9224 */ /* 0x000fc400078e0a0f */
[----:B------:R-:W-:Y:S01]  /*1560*/  VIADD R11, R5, 0x130 ;  /* 0x00000130050b7836 */ /* 0x000fe20000000000 */
[----:B------:R-:W-:Y:S01]  /*1570*/  ISETP.GT.U32.AND P1, PT, R4, R8, PT ;  /* 0x000000080400720c */ /* 0x000fe20003f24070 */
[----:B------:R-:W-:Y:S01]  /*1580*/  @!P0 IMAD.MOV R3, RZ, RZ, -R3 ;  /* 0x000000ffff038224 */ /* 0x000fe200078e0a03 */
[----:B------:R-:W-:Y:S01]  /*1590*/  STL [R1+0x4bc], R15 ;  /* 0x0004bc0f01007387 */ /* 0x000fe20000100800 */
[----:B------:R-:W-:Y:S01]  /*15a0*/  IMAD.MOV.U32 R10, RZ, RZ, R18 ;  /* 0x000000ffff0a7224 */ /* 0x000fe200078e0012 */
[----:B------:R-:W-:Y:S01]  /*15b0*/  ISETP.GE.AND P3, PT, R11, RZ, PT ;  /* 0x000000ff0b00720c */ /* 0x000fe20003f66270 */
[----:B0-----:R-:W-:Y:S01]  /*15c0*/  VIADD R14, R5, 0x50 ;  /* 0x00000050050e7836 */ /* 0x001fe20000000000 */
[----:B------:R0:W-:Y:S01]  /*15d0*/  STL [R1+0xc], R3 ;  /* 0x00000c0301007387 */ /* 0x0001e20000100800 */
[----:B------:R-:W-:Y:S01]  /*15e0*/  IABS R11, R11 ;  /* 0x0000000b000b7213 */ /* 0x000fe20000000000 */
[----:B------:R-:W-:Y:S01]  /*15f0*/  IMAD.HI.U32 R21, R0, R10, RZ ;  /* 0x0000000a00157227 */ /* 0x000fe200078e00ff */
[----:B------:R-:W-:-:S03]  /*1600*/  ISETP.GE.AND P0, PT, R16, RZ, PT ;  /* 0x000000ff1000720c */ /* 0x000fc60003f06270 */
[----:B------:R-:W-:Y:S01]  /*1610*/  @!P6 IMAD.IADD R20, R20, 0x1, -R4 ;  /* 0x000000011414e824 */ /* 0x000fe200078e0a04 */
[----:B------:R-:W-:Y:S01]  /*1620*/  ISETP.GT.U32.AND P6, PT, R4, R9, PT ;  /* 0x000000090400720c */ /* 0x000fe20003fc4070 */
[----:B------:R-:W-:-:S04]  /*1630*/  IMAD.HI.U32 R18, R0, R11, RZ ;  /* 0x0000000b00127227 */ /* 0x000fc800078e00ff */
[----:B0-----:R-:W-:Y:S02]  /*1640*/  IMAD.MOV.U32 R3, RZ, RZ, R17 ;  /* 0x000000ffff037224 */ /* 0x001fe400078e0011 */
[----:B------:R-:W-:Y:S02]  /*1650*/  IMAD.MOV R16, RZ, RZ, -R21 ;  /* 0x000000ffff107224 */ /* 0x000fe400078e0a15 */
[----:B------:R-:W-:Y:S02]  /*1660*/  @!P2 IMAD.MOV R3, RZ, RZ, -R3 ;  /* 0x000000ffff03a224 */ /* 0x000fe400078e0a03 */
[----:B------:R-:W-:Y:S02]  /*1670*/  VIADD R17, R5, 0x110 ;  /* 0x0000011005117836 */ /* 0x000fe40000000000 */
[----:B------:R-:W-:Y:S01]  /*1680*/  IMAD.MOV R18, RZ, RZ, -R18 ;  /* 0x000000ffff127224 */ /* 0x000fe200078e0a12 */
[----:B------:R0:W-:Y:S01]  /*1690*/  STL [R1+0x1c], R3 ;  /* 0x00001c0301007387 */ /* 0x0001e20000100800 */
[C---:B------:R-:W-:Y:S01]  /*16a0*/  IMAD R10, R4.reuse, R16, R10 ;  /* 0x00000010040a7224 */ /* 0x040fe200078e020a */
[----:B------:R-:W-:Y:S01]  /*16b0*/  IABS R16, R17 ;  /* 0x0000001100107213 */ /* 0x000fe20000000000 */
[----:B------:R-:W-:Y:S01]  /*16c0*/  @!P6 IMAD.IADD R9, R9, 0x1, -R4 ;  /* 0x000000010909e824 */ /* 0x000fe200078e0a04 */
[----:B------:R-:W-:Y:S01]  /*16d0*/  ISETP.GE.AND P2, PT, R17, RZ, PT ;  /* 0x000000ff1100720c */ /* 0x000fe20003f46270 */
[----:B------:R-:W-:Y:S01]  /*16e0*/  IMAD R11, R4, R18, R11 ;  /* 0x00000012040b7224 */ /* 0x000fe200078e020b */
[----:B------:R-:W-:Y:S01]  /*16f0*/  IABS R17, R26 ;  /* 0x0000001a00117213 */ /* 0x000fe20000000000 */
[----:B------:R-:W-:-:S03]  /*1700*/  IMAD.HI.U32 R21, R0, R16, RZ ;  /* 0x0000001000157227 */ /* 0x000fc600078e00ff */
[C---:B------:R-:W-:Y:S01]  /*1710*/  ISETP.GT.U32.AND P6, PT, R4.reuse, R11, PT ;  /* 0x0000000b0400720c */ /* 0x040fe20003fc4070 */
[----:B0-----:R-:W-:Y:S02]  /*1720*/  IMAD.MOV.U32 R3, RZ, RZ, R20 ;  /* 0x000000ffff037224 */ /* 0x001fe400078e0014 */
[----:B------:R-:W-:Y:S02]  /*1730*/  IMAD.MOV R21, RZ, RZ, -R21 ;  /* 0x000000ffff157224 */ /* 0x000fe400078e0a15 */
[----:B------:R-:W-:Y:S01]  /*1740*/  @!P5 IMAD.MOV R3, RZ, RZ, -R3 ;  /* 0x000000ffff03d224 */ /* 0x000fe200078e0a03 */
[C---:B------:R-:W-:Y:S01]  /*1750*/  ISETP.GT.U32.AND P5, PT, R4.reuse, R9, PT ;  /* 0x000000090400720c */ /* 0x040fe20003fa4070 */
[----:B------:R-:W-:Y:S01]  /*1760*/  IMAD R16, R4, R21, R16 ;  /* 0x0000001504107224 */ /* 0x000fe200078e0210 */
[----:B------:R-:W-:Y:S01]  /*1770*/  IABS R21, R25 ;  /* 0x0000001900157213 */ /* 0x000fe20000000000 */
[----:B------:R-:W-:Y:S01]  /*1780*/  @!P1 IMAD.IADD R8, R8, 0x1, -R4 ;  /* 0x0000000108089824 */ /* 0x000fe200078e0a04 */
[----:B------:R0:W-:Y:S01]  /*1790*/  STL [R1+0x38], R3 ;  /* 0x0000380301007387 */ /* 0x0001e20000100800 */
[----:B------:R-:W-:-:S02]  /*17a0*/  VIADD R18, R5, 0xf0 ;  /* 0x000000f005127836 */ /* 0x000fc40000000000 */
[--C-:B------:R-:W-:Y:S02]  /*17b0*/  @!P6 IMAD.IADD R11, R11, 0x1, -R4.reuse ;  /* 0x000000010b0be824 */ /* 0x100fe400078e0a04 */
[----:B------:R-:W-:Y:S01]  /*17c0*/  IMAD.HI.U32 R20, R0, R17, RZ ;  /* 0x0000001100147227 */ /* 0x000fe200078e00ff */
[----:B------:R-:W-:Y:S02]  /*17d0*/  ISETP.GE.AND P1, PT, R18, RZ, PT ;  /* 0x000000ff1200720c */ /* 0x000fe40003f26270 */
[C---:B------:R-:W-:Y:S01]  /*17e0*/  ISETP.GT.U32.AND P6, PT, R4.reuse, R11, PT ;  /* 0x0000000b0400720c */ /* 0x040fe20003fc4070 */
[----:B------:R-:W-:Y:S01]  /*17f0*/  @!P5 IMAD.IADD R9, R9, 0x1, -R4 ;  /* 0x000000010909d824 */ /* 0x000fe200078e0a04 */
[----:B------:R-:W-:Y:S01]  /*1800*/  ISETP.GT.U32.AND P5, PT, R4, R16, PT ;  /* 0x000000100400720c */ /* 0x000fe20003fa4070 */
[----:B0-----:R-:W-:Y:S01]  /*1810*/  IMAD.MOV.U32 R3, RZ, RZ, R8 ;  /* 0x000000ffff037224 */ /* 0x001fe200078e0008 */
[----:B------:R-:W-:Y:S01]  /*1820*/  IABS R18, R18 ;  /* 0x0000001200127213 */ /* 0x000fe20000000000 */
[----:B------:R-:W-:-:S02]  /*1830*/  IMAD.MOV R20, RZ, RZ, -R20 ;  /* 0x000000ffff147224 */ /* 0x000fc400078e0a14 */
[----:B------:R-:W-:Y:S01]  /*1840*/  @!P4 IMAD.MOV R3, RZ, RZ, -R3 ;  /* 0x000000ffff03c224 */ /* 0x000fe200078e0a03 */
[----:B------:R-:W-:Y:S01]  /*1850*/  ISETP.GT.U32.AND P4, PT, R4, R10, PT ;  /* 0x0000000a0400720c */ /* 0x000fe20003f84070 */
[----:B------:R-:W-:-:S03]  /*1860*/  IMAD.HI.U32 R8, R0, R18, RZ ;  /* 0x0000001200087227 */ /* 0x000fc600078e00ff */
[----:B------:R0:W-:Y:S01]  /*1870*/  STL [R1+0x34], R3 ;  /* 0x0000340301007387 */ /* 0x0001e20000100800 */
[----:B------:R-:W-:Y:S02]  /*1880*/  IMAD R17, R4, R20, R17 ;  /* 0x0000001404117224 */ /* 0x000fe400078e0211 */
[----:B------:R-:W-:Y:S02]  /*1890*/  @!P5 IMAD.IADD R16, R16, 0x1, -R4 ;  /* 0x000000011010d824 */ /* 0x000fe400078e0a04 */
[----:B------:R-:W-:Y:S02]  /*18a0*/  IMAD.MOV R20, RZ, RZ, -R8 ;  /* 0x000000ffff147224 */ /* 0x000fe400078e0a08 */
[----:B------:R-:W-:Y:S01]  /*18b0*/  IMAD.HI.U32 R8, R0, R19, RZ ;  /* 0x0000001300087227 */ /* 0x000fe200078e00ff */
[----:B------:R-:W-:-:S03]  /*18c0*/  ISETP.GT.U32.AND P5, PT, R4, R16, PT ;  /* 0x000000100400720c */ /* 0x000fc60003fa4070 */
[----:B------:R-:W-:Y:S01]  /*18d0*/  @!P6 IMAD.IADD R11, R11, 0x1, -R4 ;  /* 0x000000010b0be824 */ /* 0x000fe200078e0a04 */
[----:B------:R-:W-:Y:S01]  /*18e0*/  ISETP.GT.U32.AND P6, PT, R4, R17, PT ;  /* 0x000000110400720c */ /* 0x000fe20003fc4070 */
[----:B------:R-:W-:Y:S02]  /*18f0*/  IMAD.MOV R8, RZ, RZ, -R8 ;  /* 0x000000ffff087224 */ /* 0x000fe400078e0a08 */
[----:B------:R-:W-:Y:S02]  /*1900*/  @!P4 IMAD.IADD R10, R10, 0x1, -R4 ;  /* 0x000000010a0ac824 */ /* 0x000fe400078e0a04 */
[C---:B------:R-:W-:Y:S02]  /*1910*/  IMAD R19, R4.reuse, R8, R19 ;  /* 0x0000000804137224 */ /* 0x040fe400078e0213 */
[C---:B------:R-:W-:Y:S01]  /*1920*/  IMAD R18, R4.reuse, R20, R18 ;  /* 0x0000001404127224 */ /* 0x040fe200078e0212 */
[----:B------:R-:W-:Y:S01]  /*1930*/  ISETP.GT.U32.AND P4, PT, R4, R10, PT ;  /* 0x0000000a0400720c */ /* 0x000fe20003f84070 */
[----:B------:R-:W-:-:S02]  /*1940*/  VIADD R20, R5, 0xd0 ;  /* 0x000000d005147836 */ /* 0x000fc40000000000 */
[----:B0-----:R-:W-:Y:S02]  /*1950*/  IMAD.MOV.U32 R3, RZ, RZ, R9 ;  /* 0x000000ffff037224 */ /* 0x001fe400078e0009 */
[--C-:B------:R-:W-:Y:S01]  /*1960*/  @!P5 IMAD.IADD R16, R16, 0x1, -R4.reuse ;  /* 0x000000011010d824 */ /* 0x100fe200078e0a04 */
[----:B------:R-:W-:Y:S01]  /*1970*/  ISETP.GT.U32.AND P5, PT, R4, R19, PT ;  /* 0x000000130400720c */ /* 0x000fe20003fa4070 */
[----:B------:R-:W-:Y:S01]  /*1980*/  @!P0 IMAD.MOV R3, RZ, RZ, -R3 ;  /* 0x000000ffff038224 */ /* 0x000fe200078e0a03 */
[----:B------:R-:W-:Y:S01]  /*1990*/  ISETP.GE.AND P0, PT, R20, RZ, PT ;  /* 0x000000ff1400720c */ /* 0x000fe20003f06270 */
[--C-:B------:R-:W-:Y:S01]  /*19a0*/  @!P6 IMAD.IADD R17, R17, 0x1, -R4.reuse ;  /* 0x000000011111e824 */ /* 0x100fe200078e0a04 */
[----:B------:R-:W-:Y:S01]  /*19b0*/  ISETP.GE.AND P6, PT, R6, RZ, PT ;  /* 0x000000ff0600720c */ /* 0x000fe20003fc6270 */
[----:B------:R-:W-:Y:S01]  /*19c0*/  VIADD R8, R5, 0xb0 ;  /* 0x000000b005087836 */ /* 0x000fe20000000000 */
[----:B------:R-:W-:Y:S01]  /*19d0*/  IABS R20, R20 ;  /* 0x0000001400147213 */ /* 0x000fe20000000000 */
[----:B------:R-:W-:Y:S01]  /*19e0*/  @!P4 IMAD.IADD R10, R10, 0x1, -R4 ;  /* 0x000000010a0ac824 */ /* 0x000fe200078e0a04 */
[----:B------:R0:W-:Y:S01]  /*19f0*/  STL [R1+0x20], R3 ;  /* 0x0000200301007387 */ /* 0x0001e20000100800 */
[----:B------:R-:W-:Y:S01]  /*1a00*/  ISETP.GT.U32.AND P4, PT, R4, R18, PT ;  /* 0x000000120400720c */ /* 0x000fe20003f84070 */
[----:B------:R-:W-:Y:S01]  /*1a10*/  IMAD.MOV.U32 R12, RZ, RZ, R11 ;  /* 0x000000ffff0c7224 */ /* 0x000fe200078e000b */
[----:B------:R-:W-:Y:S01]  /*1a20*/  IABS R22, R8 ;  /* 0x0000000800167213 */ /* 0x000fe20000000000 */
[----:B------:R-:W-:-:S04]  /*1a30*/  IMAD.HI.U32 R9, R0, R20, RZ ;  /* 0x0000001400097227 */ /* 0x000fc800078e00ff */
[----:B------:R-:W-:Y:S02]  /*1a40*/  @!P5 IMAD.IADD R19, R19, 0x1, -R4 ;  /* 0x000000011313d824 */ /* 0x000fe400078e0a04 */
[----:B0-----:R-:W-:Y:S02]  /*1a50*/  IMAD.MOV.U32 R3, RZ, RZ, R10 ;  /* 0x000000ffff037224 */ /* 0x001fe400078e000a */
[----:B------:R-:W-:Y:S02]  /*1a60*/  IMAD.MOV R9, RZ, RZ, -R9 ;  /* 0x000000ffff097224 */ /* 0x000fe400078e0a09 */
[----:B------:R-:W-:Y:S01]  /*1a70*/  @!P6 IMAD.MOV R3, RZ, RZ, -R3 ;  /* 0x000000ffff03e224 */ /* 0x000fe200078e0a03 */
[C---:B------:R-:W-:Y:S01]  /*1a80*/  ISETP.GT.U32.AND P6, PT, R4.reuse, R19, PT ;  /* 0x000000130400720c */ /* 0x040fe20003fc4070 */
[----:B------:R-:W-:Y:S02]  /*1a90*/  IMAD R20, R4, R9, R20 ;  /* 0x0000000904147224 */ /* 0x000fe400078e0214 */
[----:B------:R-:W-:Y:S01]  /*1aa0*/  IMAD.HI.U32 R9, R0, R22, RZ ;  /* 0x0000001600097227 */ /* 0x000fe200078e00ff */
[----:B------:R0:W-:Y:S03]  /*1ab0*/  STL [R1+0x4c0], R3 ;  /* 0x0004c00301007387 */ /* 0x0001e60000100800 */
[----:B------:R-:W-:-:S02]  /*1ac0*/  IMAD.MOV R9, RZ, RZ, -R9 ;  /* 0x000000ffff097224 */ /* 0x000fc400078e0a09 */
[----:B------:R-:W-:Y:S01]  /*1ad0*/  @!P4 IMAD.IADD R18, R18, 0x1, -R4 ;  /* 0x000000011212c824 */ /* 0x000fe200078e0a04 */
[C---:B------:R-:W-:Y:S01]  /*1ae0*/  ISETP.GT.U32.AND P4, PT, R4.reuse, R20, PT ;  /* 0x000000140400720c */ /* 0x040fe20003f84070 */
[C---:B------:R-:W-:Y:S02]  /*1af0*/  IMAD R22, R4.reuse, R9, R22 ;  /* 0x0000000904167224 */ /* 0x040fe400078e0216 */
[----:B------:R-:W-:Y:S01]  /*1b00*/  @!P6 IMAD.IADD R19, R19, 0x1, -R4 ;  /* 0x000000011313e824 */ /* 0x000fe200078e0a04 */
[C---:B------:R-:W-:Y:S01]  /*1b10*/  ISETP.GT.U32.AND P5, PT, R4.reuse, R18, PT ;  /* 0x000000120400720c */ /* 0x040fe20003fa4070 */
[----:B------:R-:W-:Y:S01]  /*1b20*/  @!P3 IMAD.MOV R12, RZ, RZ, -R12 ;  /* 0x000000ffff0cb224 */ /* 0x000fe200078e0a0c */
[----:B------:R-:W-:Y:S01]  /*1b30*/  ISETP.GT.U32.AND P6, PT, R4, R22, PT ;  /* 0x000000160400720c */ /* 0x000fe20003fc4070 */
[----:B------:R-:W-:Y:S01]  /*1b40*/  IMAD.HI.U32 R24, R0, R21, RZ ;  /* 0x0000001500187227 */ /* 0x000fe200078e00ff */
[----:B------:R-:W-:Y:S02]  /*1b50*/  ISETP.GT.U32.AND P3, PT, R4, R17, PT ;  /* 0x000000110400720c */ /* 0x000fe40003f64070 */
[----:B------:R-:W-:Y:S01]  /*1b60*/  STL [R1+0x18], R12 ;  /* 0x0000180c01007387 */ /* 0x000fe20000100800 */
[----:B------:R-:W-:Y:S01]  /*1b70*/  @!P2 IMAD.MOV R16, RZ, RZ, -R16 ;  /* 0x000000ffff10a224 */ /* 0x000fe200078e0a10 */
[----:B------:R-:W-:Y:S01]  /*1b80*/  ISETP.GE.AND P2, PT, R8, RZ, PT ;  /* 0x000000ff0800720c */ /* 0x000fe20003f46270 */
[----:B------:R-:W-:Y:S01]  /*1b90*/  IMAD.MOV R24, RZ, RZ, -R24 ;  /* 0x000000ffff187224 */ /* 0x000fe200078e0a18 */
[----:B0-----:R-:W-:Y:S01]  /*1ba0*/  LOP3.LUT R3, R2, 0x40, RZ, 0xfc, !PT ;  /* 0x0000004002037812 */ /* 0x001fe200078efcff */
[----:B------:R-:W-:Y:S01]  /*1bb0*/  VIADD R8, R5, 0x90 ;  /* 0x0000009005087836 */ /* 0x000fe20000000000 */
[----:B------:R0:W-:Y:S01]  /*1bc0*/  STL [R1+0x4c4], R16 ;  /* 0x0004c41001007387 */ /* 0x0001e20000100800 */
[----:B------:R-:W-:-:S02]  /*1bd0*/  IMAD R21, R4, R24, R21 ;  /* 0x0000001804157224 */ /* 0x000fc400078e0215 */
[--C-:B------:R-:W-:Y:S01]  /*1be0*/  @!P5 IMAD.IADD R18, R18, 0x1, -R4.reuse ;  /* 0x000000011212d824 */ /* 0x100fe200078e0a04 */
[----:B------:R-:W-:Y:S01]  /*1bf0*/  IABS R24, R8 ;  /* 0x0000000800187213 */ /* 0x000fe20000000000 */
[--C-:B------:R-:W-:Y:S01]  /*1c00*/  @!P6 IMAD.IADD R22, R22, 0x1, -R4.reuse ;  /* 0x000000011616e824 */ /* 0x100fe200078e0a04 */
[----:B------:R-:W-:Y:S01]  /*1c10*/  ISETP.GE.AND P5, PT, R26, RZ, PT ;  /* 0x000000ff1a00720c */ /* 0x000fe20003fa6270 */
[----:B------:R-:W-:Y:S01]  /*1c20*/  @!P3 IMAD.IADD R17, R17, 0x1, -R4 ;  /* 0x000000011111b824 */ /* 0x000fe200078e0a04 */
[C---:B------:R-:W-:Y:S01]  /*1c30*/  ISETP.GT.U32.AND P3, PT, R4.reuse, R21, PT ;  /* 0x000000150400720c */ /* 0x040fe20003f64070 */
[----:B------:R-:W-:Y:S01]  /*1c40*/  @!P1 IMAD.MOV R18, RZ, RZ, -R18 ;  /* 0x000000ffff129224 */ /* 0x000fe200078e0a12 */
[----:B------:R-:W-:Y:S01]  /*1c50*/  ISETP.GT.U32.AND P1, PT, R4, R22, PT ;  /* 0x000000160400720c */ /* 0x000fe20003f24070 */
[----:B------:R-:W-:Y:S01]  /*1c60*/  IMAD.HI.U32 R9, R0, R24, RZ ;  /* 0x0000001800097227 */ /* 0x000fe200078e00ff */
[----:B------:R-:W-:Y:S02]  /*1c70*/  ISETP.GE.AND P6, PT, R8, RZ, PT ;  /* 0x000000ff0800720c */ /* 0x000fe40003fc6270 */
[----:B0-----:R-:W-:Y:S01]  /*1c80*/  LOP3.LUT R16, R2, 0x80, RZ, 0xfc, !PT ;  /* 0x0000008002107812 */ /* 0x001fe200078efcff */
[----:B------:R-:W-:-:S02]  /*1c90*/  IMAD.MOV R10, RZ, RZ, -R9 ;  /* 0x000000ffff0a7224 */ /* 0x000fc400078e0a09 */
[----:B------:R-:W-:-:S04]  /*1ca0*/  IMAD.HI.U32 R6, R0, R23, RZ ;  /* 0x0000001700067227 */ /* 0x000fc800078e00ff */
[----:B------:R-:W-:Y:S01]  /*1cb0*/  IMAD R24, R4, R10, R24 ;  /* 0x0000000a04187224 */ /* 0x000fe200078e0218 */
[----:B------:R-:W-:Y:S01]  /*1cc0*/  IABS R10, R3 ;  /* 0x00000003000a7213 */ /* 0x000fe20000000000 */
[--C-:B------:R-:W-:Y:S02]  /*1cd0*/  @!P3 IMAD.IADD R21, R21, 0x1, -R4.reuse ;  /* 0x000000011515b824 */ /* 0x100fe400078e0a04 */
[----:B------:R-:W-:Y:S01]  /*1ce0*/  @!P1 IMAD.IADD R22, R22, 0x1, -R4 ;  /* 0x0000000116169824 */ /* 0x000fe200078e0a04 */
[C---:B------:R-:W-:Y:S01]  /*1cf0*/  ISETP.GT.U32.AND P1, PT, R4.reuse, R24, PT ;  /* 0x000000180400720c */ /* 0x040fe20003f24070 */
[----:B------:R-:W-:Y:S01]  /*1d00*/  @!P5 IMAD.MOV R17, RZ, RZ, -R17 ;  /* 0x000000ffff11d224 */ /* 0x000fe200078e0a11 */
[----:B------:R-:W-:Y:S01]  /*1d10*/  ISETP.GT.U32.AND P5, PT, R4, R21, PT ;  /* 0x000000150400720c */ /* 0x000fe20003fa4070 */
[----:B------:R-:W-:Y:S02]  /*1d20*/  IMAD.MOV R6, RZ, RZ, -R6 ;  /* 0x000000ffff067224 */ /* 0x000fe400078e0a06 */
[----:B------:R-:W-:-:S02]  /*1d30*/  VIADD R8, R5, 0x70 ;  /* 0x0000007005087836 */ /* 0x000fc40000000000 */
[----:B------:R-:W-:Y:S01]  /*1d40*/  IMAD R23, R4, R6, R23 ;  /* 0x0000000604177224 */ /* 0x000fe200078e0217 */
[----:B------:R-:W-:Y:S01]  /*1d50*/  IABS R6, R16 ;  /* 0x0000001000067213 */ /* 0x000fe20000000000 */
[--C-:B------:R-:W-:Y:S01]  /*1d60*/  @!P4 IMAD.IADD R20, R20, 0x1, -R4.reuse ;  /* 0x000000011414c824 */ /* 0x100fe200078e0a04 */
[----:B------:R-:W-:Y:S01]  /*1d70*/  IABS R26, R8 ;  /* 0x00000008001a7213 */ /* 0x000fe20000000000 */
[----:B------:R-:W-:Y:S01]  /*1d80*/  VIADD R29, R5, 0x30 ;  /* 0x00000030051d7836 */ /* 0x000fe20000000000 */
[----:B------:R-:W-:Y:S01]  /*1d90*/  ISETP.GT.U32.AND P3, PT, R4, R23, PT ;  /* 0x000000170400720c */ /* 0x000fe20003f64070 */
[--C-:B------:R-:W-:Y:S01]  /*1da0*/  @!P1 IMAD.IADD R24, R24, 0x1, -R4.reuse ;  /* 0x0000000118189824 */ /* 0x100fe200078e0a04 */
[----:B------:R-:W-:Y:S01]  /*1db0*/  ISETP.GT.U32.AND P4, PT, R4, R20, PT ;  /* 0x000000140400720c */ /* 0x000fe20003f84070 */
[----:B------:R-:W-:Y:S01]  /*1dc0*/  @!P5 IMAD.IADD R21, R21, 0x1, -R4 ;  /* 0x000000011515d824 */ /* 0x000fe200078e0a04 */
[----:B------:R-:W-:Y:S01]  /*1dd0*/  ISETP.GE.AND P5, PT, R8, RZ, PT ;  /* 0x000000ff0800720c */ /* 0x000fe20003fa6270 */
[----:B------:R-:W-:Y:S01]  /*1de0*/  IMAD.HI.U32 R8, R0, R26, RZ ;  /* 0x0000001a00087227 */ /* 0x000fe200078e00ff */
[----:B------:R-:W-:-:S03]  /*1df0*/  ISETP.GT.U32.AND P1, PT, R4, R24, PT ;  /* 0x000000180400720c */ /* 0x000fc60003f24070 */
[----:B------:R-:W-:-:S04]  /*1e00*/  IMAD.HI.U32 R9, R0, R6, RZ ;  /* 0x0000000600097227 */ /* 0x000fc800078e00ff */
[----:B------:R-:W-:Y:S02]  /*1e10*/  IMAD.MOV R8, RZ, RZ, -R8 ;  /* 0x000000ffff087224 */ /* 0x000fe400078e0a08 */
[----:B------:R-:W-:Y:S02]  /*1e20*/  IMAD.MOV R9, RZ, RZ, -R9 ;  /* 0x000000ffff097224 */ /* 0x000fe400078e0a09 */
[----:B------:R-:W-:Y:S01]  /*1e30*/  @!P3 IMAD.IADD R23, R23, 0x1, -R4 ;  /* 0x000000011717b824 */ /* 0x000fe200078e0a04 */
[----:B------:R-:W-:Y:S01]  /*1e40*/  ISETP.GE.AND P3, PT, R25, RZ, PT ;  /* 0x000000ff1900720c */ /* 0x000fe20003f66270 */
[C---:B------:R-:W-:Y:S01]  /*1e50*/  IMAD R26, R4.reuse, R8, R26 ;  /* 0x00000008041a7224 */ /* 0x040fe200078e021a */
[----:B------:R-:W-:Y:S01]  /*1e60*/  IABS R8, R28 ;  /* 0x0000001c00087213 */ /* 0x000fe20000000000 */
[----:B------:R-:W-:Y:S01]  /*1e70*/  IMAD R25, R4, R9, R6 ;  /* 0x0000000904197224 */ /* 0x000fe200078e0206 */
[----:B------:R-:W-:Y:S01]  /*1e80*/  IABS R9, R14 ;  /* 0x0000000e00097213 */ /* 0x000fe20000000000 */
[--C-:B------:R-:W-:Y:S01]  /*1e90*/  @!P4 IMAD.IADD R20, R20, 0x1, -R4.reuse ;  /* 0x000000011414c824 */ /* 0x100fe200078e0a04 */
[----:B------:R-:W-:Y:S01]  /*1ea0*/  ISETP.GE.AND P4, PT, R27, RZ, PT ;  /* 0x000000ff1b00720c */ /* 0x000fe20003f86270 */
[----:B------:R-:W-:Y:S01]  /*1eb0*/  @!P1 IMAD.IADD R24, R24, 0x1, -R4 ;  /* 0x0000000118189824 */ /* 0x000fe200078e0a04 */
[----:B------:R-:W-:Y:S01]  /*1ec0*/  IABS R27, R13 ;  /* 0x0000000d001b7213 */ /* 0x000fe20000000000 */
[----:B------:R-:W-:Y:S01]  /*1ed0*/  IMAD.HI.U32 R11, R0, R9, RZ ;  /* 0x00000009000b7227 */ /* 0x000fe200078e00ff */
[----:B------:R-:W-:-:S03]  /*1ee0*/  ISETP.GT.U32.AND P1, PT, R4, R26, PT ;  /* 0x0000001a0400720c */ /* 0x000fc60003f24070 */
[----:B------:R-:W-:-:S04]  /*1ef0*/  IMAD.HI.U32 R6, R0, R27, RZ ;  /* 0x0000001b00067227 */ /* 0x000fc800078e00ff */
[----:B------:R-:W-:Y:S02]  /*1f00*/  IMAD.MOV R11, RZ, RZ, -R11 ;  /* 0x000000ffff0b7224 */ /* 0x000fe400078e0a0b */
[----:B------:R-:W-:Y:S02]  /*1f10*/  IMAD.MOV R6, RZ, RZ, -R6 ;  /* 0x000000ffff067224 */ /* 0x000fe400078e0a06 */
[----:B------:R-:W-:Y:S02]  /*1f20*/  VIADD R12, R5, 0x10 ;  /* 0x00000010050c7836 */ /* 0x000fe40000000000 */
[----:B------:R-:W-:Y:S02]  /*1f30*/  IMAD R11, R4, R11, R9 ;  /* 0x0000000b040b7224 */ /* 0x000fe400078e0209 */
[----:B------:R-:W-:Y:S01]  /*1f40*/  IMAD.HI.U32 R5, R0, R10, RZ ;  /* 0x0000000a00057227 */ /* 0x000fe200078e00ff */
[----:B------:R-:W-:-:S03]  /*1f50*/  IABS R9, R12 ;  /* 0x0000000c00097213 */ /* 0x000fc60000000000 */
[----:B------:R-:W-:Y:S01]  /*1f60*/  IMAD R27, R4, R6, R27 ;  /* 0x00000006041b7224 */ /* 0x000fe200078e021b */
[----:B------:R-:W-:Y:S01]  /*1f70*/  IABS R6, R29 ;  /* 0x0000001d00067213 */ /* 0x000fe20000000000 */
[----:B------:R-:W-:Y:S01]  /*1f80*/  @!P1 IMAD.IADD R26, R26, 0x1, -R4 ;  /* 0x000000011a1a9824 */ /* 0x000fe200078e0a04 */
[C---:B------:R-:W-:Y:S01]  /*1f90*/  ISETP.GT.U32.AND P1, PT, R4.reuse, R11, PT ;  /* 0x0000000b0400720c */ /* 0x040fe20003f24070 */
[----:B------:R-:W-:Y:S02]  /*1fa0*/  IMAD.MOV R5, RZ, RZ, -R5 ;  /* 0x000000ffff057224 */ /* 0x000fe400078e0a05 */
[----:B------:R-:W-:Y:S01]  /*1fb0*/  @!P3 IMAD.MOV R21, RZ, RZ, -R21 ;  /* 0x000000ffff15b224 */ /* 0x000fe200078e0a15 */
[C---:B------:R-:W-:Y:S01]  /*1fc0*/  ISETP.GT.U32.AND P3, PT, R4.reuse, R26, PT ;  /* 0x0000001a0400720c */ /* 0x040fe20003f64070 */
[----:B------:R-:W-:Y:S01]  /*1fd0*/  IMAD R10, R4, R5, R10 ;  /* 0x00000005040a7224 */ /* 0x000fe200078e020a */
[----:B------:R-:W-:Y:S01]  /*1fe0*/  IABS R5, R2 ;  /* 0x0000000200057213 */ /* 0x000fe20000000000 */
[----:B------:R-:W-:Y:S01]  /*1ff0*/  @!P0 IMAD.MOV R20, RZ, RZ, -R20 ;  /* 0x000000ffff148224 */ /* 0x000fe200078e0a14 */
[----:B------:R-:W-:Y:S01]  /*2000*/  ISETP.GE.AND P0, PT, R7, RZ, PT ;  /* 0x000000ff0700720c */ /* 0x000fe20003f06270 */
[----:B------:R-:W-:-:S02]  /*2010*/  IMAD.MOV.U32 R15, RZ, RZ, R6 ;  /* 0x000000ffff0f7224 */ /* 0x000fc400078e0006 */
[----:B------:R-:W-:Y:S02]  /*2020*/  IMAD.MOV.U32 R7, RZ, RZ, R8 ;  /* 0x000000ffff077224 */ /* 0x000fe400078e0008 */
[----:B------:R-:W-:Y:S02]  /*2030*/  IMAD.MOV.U32 R6, RZ, RZ, R9 ;  /* 0x000000ffff067224 */ /* 0x000fe400078e0009 */
[----:B------:R-:W-:-:S04]  /*2040*/  IMAD.HI.U32 R9, R0, R15, RZ ;  /* 0x0000000f00097227 */ /* 0x000fc800078e00ff */
[----:B------:R-:W-:Y:S02]  /*2050*/  IMAD.MOV.U32 R3, RZ, RZ, R5 ;  /* 0x000000ffff037224 */ /* 0x000fe400078e0005 */
[----:B------:R-:W-:-:S04]  /*2060*/  IMAD.HI.U32 R5, R0, R7, RZ ;  /* 0x0000000700057227 */ /* 0x000fc800078e00ff */
[----:B------:R-:W-:Y:S02]  /*2070*/  IMAD.MOV R9, RZ, RZ, -R9 ;  /* 0x000000ffff097224 */ /* 0x000fe400078e0a09 */
[----:B------:R-:W-:Y:S01]  /*2080*/  @!P1 IMAD.IADD R11, R11, 0x1, -R4 ;  /* 0x000000010b0b9824 */ /* 0x000fe200078e0a04 */
[----:B------:R-:W-:Y:S01]  /*2090*/  ISETP.GE.AND P1, PT, R16, RZ, PT ;  /* 0x000000ff1000720c */ /* 0x000fe20003f26270 */
[C---:B------:R-:W-:Y:S01]  /*20a0*/  IMAD.HI.U32 R8, R0.reuse, R6, RZ ;  /* 0x0000000600087227 */ /* 0x040fe200078e00ff */
[----:B------:R-:W2:Y:S03]  /*20b0*/  LDL.LU R16, [R1+0x4c4] ;  /* 0x0004c40001107983 */ /* 0x000ea60000300800 */
[----:B------:R-:W-:Y:S02]  /*20c0*/  IMAD.MOV R5, RZ, RZ, -R5 ;  /* 0x000000ffff057224 */ /* 0x000fe400078e0a05 */
[----:B------:R-:W-:-:S02]  /*20d0*/  IMAD.HI.U32 R0, R0, R3, RZ ;  /* 0x0000000300007227 */ /* 0x000fc400078e00ff */
[----:B------:R-:W3:Y:S02]  /*20e0*/  LDL.LU R3, [R1+0x4c0] ;  /* 0x0004c00001037983 */ /* 0x000ee40000300800 */
[----:B------:R-:W-:Y:S02]  /*20f0*/  IMAD R9, R4, R9, R15 ;  /* 0x0000000904097224 */ /* 0x000fe400078e020f */
[----:B------:R-:W-:Y:S01]  /*2100*/  @!P3 IMAD.IADD R26, R26, 0x1, -R4 ;  /* 0x000000011a1ab824 */ /* 0x000fe200078e0a04 */
[----:B------:R-:W4:Y:S01]  /*2110*/  LDL.LU R15, [R1+0x4bc] ;  /* 0x0004bc00010f7983 */ /* 0x000f220000300800 */
[----:B------:R-:W-:Y:S01]  /*2120*/  ISETP.GE.AND P3, PT, R14, RZ, PT ;  /* 0x000000ff0e00720c */ /* 0x000fe20003f66270 */
[C---:B------:R-:W-:Y:S02]  /*2130*/  IMAD R5, R4.reuse, R5, R7 ;  /* 0x0000000504057224 */ /* 0x040fe400078e0207 */
[----:B------:R-:W2:Y:S01]  /*2140*/  LDL.LU R14, [R1+0x4b8] ;  /* 0x0004b800010e7983 */ /* 0x000ea20000300800 */
[----:B------:R-:W-:Y:S01]  /*2150*/  @!P4 IMAD.MOV R19, RZ, RZ, -R19 ;  /* 0x000000ffff13c224 */ /* 0x000fe200078e0a13 */
[C---:B------:R-:W-:Y:S01]  /*2160*/  ISETP.GT.U32.AND P4, PT, R4.reuse, R23, PT ;  /* 0x000000170400720c */ /* 0x040fe20003f84070 */
[----:B------:R-:W-:Y:S01]  /*2170*/  IMAD.MOV R8, RZ, RZ, -R8 ;  /* 0x000000ffff087224 */ /* 0x000fe200078e0a08 */
[----:B------:R-:W2:Y:S11]  /*2180*/  LDL.LU R7, [R1+0x4b4] ;  /* 0x0004b40001077983 */ /* 0x000eb60000300800 */
[----:B------:R-:W-:Y:S01]  /*2190*/  @!P4 IMAD.IADD R23, R23, 0x1, -R4 ;  /* 0x000000011717c824 */ /* 0x000fe200078e0a04 */
[----:B------:R-:W-:-:S03]  /*21a0*/  ISETP.GT.U32.AND P4, PT, R4, R25, PT ;  /* 0x000000190400720c */ /* 0x000fc60003f84070 */
[----:B------:R-:W-:Y:S01]  /*21b0*/  @!P0 IMAD.MOV R23, RZ, RZ, -R23 ;  /* 0x000000ffff178224 */ /* 0x000fe200078e0a17 */
[----:B------:R-:W-:-:S09]  /*21c0*/  ISETP.GT.U32.AND P0, PT, R4, R11, PT ;  /* 0x0000000b0400720c */ /* 0x000fd20003f04070 */
[----:B------:R-:W-:-:S04]  /*21d0*/  @!P4 IMAD.IADD R25, R25, 0x1, -R4 ;  /* 0x000000011919c824 */ /* 0x000fc800078e0a04 */
[----:B------:R-:W-:Y:S01]  /*21e0*/  @!P0 IMAD.IADD R11, R11, 0x1, -R4 ;  /* 0x000000010b0b8824 */ /* 0x000fe200078e0a04 */
[C---:B------:R-:W-:Y:S02]  /*21f0*/  ISETP.GT.U32.AND P4, PT, R4.reuse, R25, PT ;  /* 0x000000190400720c */ /* 0x040fe40003f84070 */
[----:B------:R-:W-:Y:S02]  /*2200*/  ISETP.GE.AND P0, PT, R29, RZ, PT ;  /* 0x000000ff1d00720c */ /* 0x000fe40003f06270 */
[----:B------:R-:W0:Y:S01]  /*2210*/  S2R R29, SR_TID.X ;  /* 0x00000000001d7919 */ /* 0x000e220000002100 */
[C---:B------:R-:W-:Y:S02]  /*2220*/  IMAD R8, R4.reuse, R8, R6 ;  /* 0x0000000804087224 */ /* 0x040fe400078e0206 */
[----:B------:R-:W-:Y:S01]  /*2230*/  @!P6 IMAD.MOV R24, RZ, RZ, -R24 ;  /* 0x000000ffff18e224 */ /* 0x000fe200078e0a18 */
[----:B------:R-:W-:-:S05]  /*2240*/  ISETP.GT.U32.AND P6, PT, R4, R9, PT ;  /* 0x000000090400720c */ /* 0x000fca0003fc4070 */
[----:B------:R-:W-:Y:S01]  /*2250*/  @!P4 IMAD.IADD R25, R25, 0x1, -R4 ;  /* 0x000000011919c824 */ /* 0x000fe200078e0a04 */
[----:B------:R-:W-:-:S03]  /*2260*/  ISETP.GT.U32.AND P4, PT, R4, R27, PT ;  /* 0x0000001b0400720c */ /* 0x000fc60003f84070 */
[----:B------:R-:W-:Y:S01]  /*2270*/  @!P1 IMAD.MOV R25, RZ, RZ, -R25 ;  /* 0x000000ffff199224 */ /* 0x000fe200078e0a19 */
[----:B------:R-:W-:Y:S01]  /*2280*/  ISETP.GT.U32.AND P1, PT, R4, R8, PT ;  /* 0x000000080400720c */ /* 0x000fe20003f24070 */
[----:B------:R-:W-:Y:S01]  /*2290*/  IMAD.MOV R6, RZ, RZ, -R0 ;  /* 0x000000ffff067224 */ /* 0x000fe200078e0a00 */
[----:B------:R-:W-:Y:S01]  /*22a0*/  IABS R0, R2 ;  /* 0x0000000200007213 */ /* 0x000fe20000000000 */
[----:B------:R-:W-:Y:S01]  /*22b0*/  @!P6 IMAD.IADD R9, R9, 0x1, -R4 ;  /* 0x000000010909e824 */ /* 0x000fe200078e0a04 */
[----:B------:R-:W-:-:S03]  /*22c0*/  ISETP.GE.AND P6, PT, R13, RZ, PT ;  /* 0x000000ff0d00720c */ /* 0x000fc60003fc6270 */
[C---:B------:R-:W-:Y:S02]  /*22d0*/  IMAD R6, R4.reuse, R6, R0 ;  /* 0x0000000604067224 */ /* 0x040fe400078e0200 */
[----:B------:R-:W-:Y:S01]  /*22e0*/  @!P4 IMAD.IADD R27, R27, 0x1, -R4 ;  /* 0x000000011b1bc824 */ /* 0x000fe200078e0a04 */
[----:B------:R-:W-:-:S03]  /*22f0*/  ISETP.GT.U32.AND P4, PT, R4, R10, PT ;  /* 0x0000000a0400720c */ /* 0x000fc60003f84070 */
[----:B------:R-:W-:Y:S01]  /*2300*/  @!P1 IMAD.IADD R8, R8, 0x1, -R4 ;  /* 0x0000000108089824 */ /* 0x000fe200078e0a04 */
[----:B------:R-:W-:Y:S02]  /*2310*/  ISETP.GE.AND P1, PT, R12, RZ, PT ;  /* 0x000000ff0c00720c */ /* 0x000fe40003f26270 */
[--C-:B0-----:R-:W-:Y:S02]  /*2320*/  SHF.R.U32.HI R13, RZ, 0x3, R29.reuse ;  /* 0x00000003ff0d7819 */ /* 0x101fe4000001161d */
[----:B------:R-:W-:Y:S02]  /*2330*/  SHF.R.U32.HI R29, RZ, 0x2, R29 ;  /* 0x00000002ff1d7819 */ /* 0x000fe4000001161d */
[C---:B--2---:R-:W-:Y:S02]  /*2340*/  LOP3.LUT R12, R7.reuse, 0x10, RZ, 0xc0, !PT ;  /* 0x00000010070c7812 */ /* 0x044fe400078ec0ff */
[----:B------:R-:W-:Y:S02]  /*2350*/  LOP3.LUT R0, R7, 0x3fe, RZ, 0xc0, !PT ;  /* 0x000003fe07007812 */ /* 0x000fe400078ec0ff */
[----:B------:R-:W-:-:S02]  /*2360*/  LOP3.LUT R12, R12, 0x20, R13, 0xf8, !PT ;  /* 0x000000200c0c7812 */ /* 0x000fc400078ef80d */
[----:B------:R-:W-:Y:S01]  /*2370*/  LOP3.LUT R0, R0, 0x30, R29, 0x78, !PT ;  /* 0x0000003000007812 */ /* 0x000fe200078e781d */
[----:B------:R-:W2:Y:S04]  /*2380*/  LDL.LU R13, [R1+0x4b0] ;  /* 0x0004b000010d7983 */ /* 0x000ea80000300800 */
[----:B------:R-:W2:Y:S04]  /*2390*/  LDL.LU R12, [R1+0x4ac] ;  /* 0x0004ac00010c7983 */ /* 0x000ea80000300800 */
[----:B------:R-:W2:Y:S04]  /*23a0*/  LDL.LU R29, [R1] ;  /* 0x00000000011d7983 */ /* 0x000ea80000300800 */
[----:B------:R0:W-:Y:S02]  /*23b0*/  STL [R1+0x48c], R0 ;  /* 0x00048c0001007387 */ /* 0x0001e40000100800 */
[----:B0-----:R-:W0:Y:S02]  /*23c0*/  S2R R0, SR_TID.X ;  /* 0x0000000000007919 */ /* 0x001e240000002100 */
[----:B0-----:R-:W-:-:S04]  /*23d0*/  LOP3.LUT R0, R0, 0x180, RZ, 0xc0, !PT ;  /* 0x0000018000007812 */ /* 0x001fc800078ec0ff */
[----:B------:R-:W-:-:S04]  /*23e0*/  SHF.R.U32.HI R0, RZ, 0x3, R0 ;  /* 0x00000003ff007819 */ /* 0x000fc80000011600 */
[----:B------:R-:W-:Y:S02]  /*23f0*/  LOP3.LUT R0, R0, 0x3fe, R7, 0x78, !PT ;  /* 0x000003fe00007812 */ /* 0x000fe400078e7807 */
[----:B------:R-:W2:Y:S01]  /*2400*/  LDL.LU R7, [R1+0x4a8] ;  /* 0x0004a80001077983 */ /* 0x000ea20000300800 */
[----:B------:R-:W-:Y:S02]  /*2410*/  @!P4 IMAD.IADD R10, R10, 0x1, -R4 ;  /* 0x000000010a0ac824 */ /* 0x000fe400078e0a04 */
[----:B------:R-:W-:-:S03]  /*2420*/  @!P2 IMAD.MOV R22, RZ, RZ, -R22 ;  /* 0x000000ffff16a224 */ /* 0x000fc600078e0a16 */
[C---:B------:R-:W-:Y:S02]  /*2430*/  ISETP.GT.U32.AND P4, PT, R4.reuse, R10, PT ;  /* 0x0000000a0400720c */ /* 0x040fe40003f84070 */
[----:B------:R-:W-:-:S11]  /*2440*/  ISETP.GT.U32.AND P2, PT, R4, R27, PT ;  /* 0x0000001b0400720c */ /* 0x000fd60003f44070 */
[--C-:B------:R-:W-:Y:S01]  /*2450*/  @!P4 IMAD.IADD R10, R10, 0x1, -R4.reuse ;  /* 0x000000010a0ac824 */ /* 0x100fe200078e0a04 */
[C---:B------:R-:W-:Y:S01]  /*2460*/  ISETP.GT.U32.AND P4, PT, R4.reuse, R5, PT ;  /* 0x000000050400720c */ /* 0x040fe20003f84070 */
[----:B------:R-:W-:Y:S01]  /*2470*/  @!P2 IMAD.IADD R27, R27, 0x1, -R4 ;  /* 0x000000011b1ba824 */ /* 0x000fe200078e0a04 */
[----:B------:R-:W-:Y:S01]  /*2480*/  ISETP.GT.U32.AND P2, PT, R4, R6, PT ;  /* 0x000000060400720c */ /* 0x000fe20003f44070 */
[----:B------:R-:W-:Y:S02]  /*2490*/  @!P5 IMAD.MOV R26, RZ, RZ, -R26 ;  /* 0x000000ffff1ad224 */ /* 0x000fe400078e0a1a */
[----:B------:R-:W-:-:S08]  /*24a0*/  @!P6 IMAD.MOV R27, RZ, RZ, -R27 ;  /* 0x000000ffff1be224 */ /* 0x000fd000078e0a1b */
[--C-:B------:R-:W-:Y:S01]  /*24b0*/  @!P4 IMAD.IADD R5, R5, 0x1, -R4.reuse ;  /* 0x000000010505c824 */ /* 0x100fe200078e0a04 */
[----:B------:R-:W-:Y:S01]  /*24c0*/  ISETP.GT.U32.AND P4, PT, R4, R8, PT ;  /* 0x000000080400720c */ /* 0x000fe20003f84070 */
[----:B------:R-:W-:-:S03]  /*24d0*/  @!P2 IMAD.IADD R6, R6, 0x1, -R4 ;  /* 0x000000010606a824 */ /* 0x000fc600078e0a04 */
[C---:B------:R-:W-:Y:S02]  /*24e0*/  ISETP.GT.U32.AND P5, PT, R4.reuse, R5, PT ;  /* 0x000000050400720c */ /* 0x040fe40003fa4070 */
[C---:B------:R-:W-:Y:S02]  /*24f0*/  ISETP.GT.U32.AND P6, PT, R4.reuse, R6, PT ;  /* 0x000000060400720c */ /* 0x040fe40003fc4070 */
[----:B------:R-:W-:Y:S02]  /*2500*/  ISETP.GT.U32.AND P2, PT, R4, R9, PT ;  /* 0x000000090400720c */ /* 0x000fe40003f44070 */
[----:B------:R-:W-:-:S03]  /*2510*/  LOP3.LUT R0, R2, 0x40, RZ, 0xfc, !PT ;  /* 0x0000004002007812 */ /* 0x000fc600078efcff */
[----:B------:R-:W-:Y:S01]  /*2520*/  @!P4 IMAD.IADD R8, R8, 0x1, -R4 ;  /* 0x000000010808c824 */ /* 0x000fe200078e0a04 */
[----:B------:R-:W-:-:S03]  /*2530*/  ISETP.GE.AND P4, PT, R0, RZ, PT ;  /* 0x000000ff0000720c */ /* 0x000fc60003f86270 */
[--C-:B------:R-:W-:Y:S02]  /*2540*/  @!P5 IMAD.IADD R5, R5, 0x1, -R4.reuse ;  /* 0x000000010505d824 */ /* 0x100fe400078e0a04 */
[--C-:B------:R-:W-:Y:S01]  /*2550*/  @!P6 IMAD.IADD R6, R6, 0x1, -R4.reuse ;  /* 0x000000010606e824 */ /* 0x100fe200078e0a04 */
[----:B------:R-:W-:Y:S01]  /*2560*/  ISETP.GE.AND P6, PT, R28, RZ, PT ;  /* 0x000000ff1c00720c */ /* 0x000fe20003fc6270 */
[----:B------:R-:W-:Y:S01]  /*2570*/  @!P2 IMAD.IADD R9, R9, 0x1, -R4 ;  /* 0x000000010909a824 */ /* 0x000fe200078e0a04 */
[----:B------:R-:W-:Y:S01]  /*2580*/  ISETP.GE.AND P2, PT, R2, RZ, PT ;  /* 0x000000ff0200720c */ /* 0x000fe20003f46270 */
[----:B------:R-:W3:Y:S04]  /*2590*/  LDL.LU R28, [R1+0x4a4] ;  /* 0x0004a400011c7983 */ /* 0x000ee80000300800 */
[----:B------:R-:W3:Y:S04]  /*25a0*/  LDL.LU R2, [R1+0x34] ;  /* 0x0000340001027983 */ /* 0x000ee80000300800 */
[----:B------:R-:W3:Y:S01]  /*25b0*/  LDL.LU R4, [R1+0x18] ;  /* 0x0000180001047983 */ /* 0x000ee20000300800 */
[----:B--2---:R-:W-:-:S02]  /*25c0*/  ISETP.NE.AND P5, PT, R7, RZ, PT ;  /* 0x000000ff0700720c */ /* 0x004fc40003fa5270 */
[----:B------:R-:W-:Y:S02]  /*25d0*/  LOP3.LUT R0, RZ, R7, RZ, 0x33, !PT ;  /* 0x00000007ff007212 */ /* 0x000fe400078e33ff */
[----:B------:R-:W2:Y:S02]  /*25e0*/  LDL.LU R7, [R1+0x20] ;  /* 0x0000200001077983 */ /* 0x000ea40000300800 */
[C---:B------:R-:W-:Y:S02]  /*25f0*/  SEL R29, R0.reuse, R29, !P5 ;  /* 0x0000001d001d7207 */ /* 0x040fe40006800000 */
[----:B------:R-:W-:Y:S04]  /*2600*/  STL [R1+0x2c], R0 ;  /* 0x00002c0001007387 */ /* 0x000fe80000100800 */
[----:B------:R0:W-:Y:S04]  /*2610*/  STL [R1+0x24], R29 ;  /* 0x0000241d01007387 */ /* 0x0001e80000100800 */
[----:B0-----:R-:W2:Y:S02]  /*2620*/  LDL.LU R29, [R1+0x4a0] ;  /* 0x0004a000011d7983 */ /* 0x001ea40000300800 */
[----:B--2---:R-:W-:-:S02]  /*2630*/  SEL R29, R0, R29, !P5 ;  /* 0x0000001d001d7207 */ /* 0x004fc40006800000 */
[----:B---3--:R-:W-:Y:S02]  /*2640*/  SEL R0, R0, R28, !P5 ;  /* 0x0000001c00007207 */ /* 0x008fe40006800000 */
[----:B------:R-:W2:Y:S04]  /*2650*/  LDL.LU R28, [R1+0x2c] ;  /* 0x00002c00011c7983 */ /* 0x000ea80000300800 */
[----:B------:R2:W-:Y:S02]  /*2660*/  STL [R1+0x30], R29 ;  /* 0x0000301d01007387 */ /* 0x0005e40000100800 */
[C---:B--2---:R-:W-:Y:S02]  /*2670*/  SEL R29, R28.reuse, R12, !P5 ;  /* 0x0000000c1c1d7207 */ /* 0x044fe40006800000 */
[----:B------:R-:W2:Y:S01]  /*2680*/  LDL.LU R12, [R1+0x38] ;  /* 0x00003800010c7983 */ /* 0x000ea20000300800 */
[----:B------:R-:W-:-:S03]  /*2690*/  SEL R14, R28, R14, !P5 ;  /* 0x0000000e1c0e7207 */ /* 0x000fc60006800000 */
[----:B------:R0:W-:Y:S01]  /*26a0*/  STL [R1+0x28], R29 ;  /* 0x0000281d01007387 */ /* 0x0001e20000100800 */
[----:B------:R-:W-:Y:S01]  /*26b0*/  @!P6 IMAD.MOV R5, RZ, RZ, -R5 ;  /* 0x000000ffff05e224 */ /* 0x000fe200078e0a05 */
[C---:B0-----:R-:W-:Y:S02]  /*26c0*/  SEL R29, R28.reuse, R13, !P5 ;  /* 0x0000000d1c1d7207 */ /* 0x041fe40006800000 */
[----:B------:R-:W3:Y:S04]  /*26d0*/  LDL.LU R13, [R1+0x1c] ;  /* 0x00001c00010d7983 */ /* 0x000ee80000300800 */
[----:B------:R0:W-:Y:S04]  /*26e0*/  STL [R1+0x10], R14 ;  /* 0x0000100e01007387 */ /* 0x0001e80000100800 */
[----:B0-----:R-:W3:Y:S01]  /*26f0*/  LDL.LU R14, [R1+0xc] ;  /* 0x00000c00010e7983 */ /* 0x001ee20000300800 */
[----:B--2---:R-:W-:-:S05]  /*2700*/  SEL R12, R28, R12, !P5 ;  /* 0x0000000c1c0c7207 */ /* 0x004fca0006800000 */
[----:B------:R0:W-:Y:S02]  /*2710*/  STL [R1+0x8], R12 ;  /* 0x0000080c01007387 */ /* 0x0001e40000100800 */
[C---:B0-----:R-:W-:Y:S02]  /*2720*/  SEL R12, R28.reuse, R7, !P5 ;  /* 0x000000071c0c7207 */ /* 0x041fe40006800000 */
[----:B------:R-:W-:-:S03]  /*2730*/  SEL R7, R28, R3, !P5 ;  /* 0x000000031c077207 */ /* 0x000fc60006800000 */
[----:B------:R-:W-:Y:S04]  /*2740*/  STL [R1+0xc], R12 ;  /* 0x00000c0c01007387 */ /* 0x000fe80000100800 */
[----:B------:R-:W2:Y:S04]  /*2750*/  LDL.LU R3, [R1+0x49c] ;  /* 0x00049c0001037983 */ /* 0x000ea80000300800 */
[----:B------:R0:W-:Y:S02]  /*2760*/  STL [R1+0x4], R7 ;  /* 0x0000040701007387 */ /* 0x0001e40000100800 */
[----:B0-----:R-:W-:-:S02]  /*2770*/  SEL R7, R28, R5, !P5 ;  /* 0x000000051c077207 */ /* 0x001fc40006800000 */
[----:B------:R-:W2:Y:S01]  /*2780*/  LDL.LU R5, [R1+0x24] ;  /* 0x0000240001057983 */ /* 0x000ea20000300800 */
[----:B------:R-:W-:Y:S02]  /*2790*/  @!P0 IMAD.MOV R9, RZ, RZ, -R9 ;  /* 0x000000ffff098224 */ /* 0x000fe400078e0a09 */
[----:B------:R-:W-:Y:S02]  /*27a0*/  @!P2 IMAD.MOV R6, RZ, RZ, -R6 ;  /* 0x000000ffff06a224 */ /* 0x000fe400078e0a06 */
[----:B------:R-:W-:Y:S01]  /*27b0*/  @!P3 IMAD.MOV R11, RZ, RZ, -R11 ;  /* 0x000000ffff0bb224 */ /* 0x000fe200078e0a0b */
[C---:B------:R-:W-:Y:S01]  /*27c0*/  SEL R12, R28.reuse, R9, !P5 ;  /* 0x000000091c0c7207 */ /* 0x040fe20006800000 */
[----:B------:R-:W-:Y:S01]  /*27d0*/  @!P4 IMAD.MOV R10, RZ, RZ, -R10 ;  /* 0x000000ffff0ac224 */ /* 0x000fe200078e0a0a */
[C---:B------:R-:W-:Y:S01]  /*27e0*/  SEL R9, R28.reuse, R6, !P5 ;  /* 0x000000061c097207 */ /* 0x040fe20006800000 */
[----:B------:R-:W-:Y:S01]  /*27f0*/  @!P1 IMAD.MOV R8, RZ, RZ, -R8 ;  /* 0x000000ffff089224 */ /* 0x000fe200078e0a08 */
[----:B----4-:R-:W-:-:S02]  /*2800*/  SEL R15, R28, R15, !P5 ;  /* 0x0000000f1c0f7207 */ /* 0x010fc40006800000 */
[C---:B---3--:R-:W-:Y:S02]  /*2810*/  SEL R14, R28.reuse, R14, !P5 ;  /* 0x0000000e1c0e7207 */ /* 0x048fe40006800000 */
[C---:B------:R-:W-:Y:S02]  /*2820*/  SEL R13, R28.reuse, R13, !P5 ;  /* 0x0000000d1c0d7207 */ /* 0x040fe40006800000 */
[C---:B------:R-:W-:Y:S02]  /*2830*/  SEL R2, R28.reuse, R2, !P5 ;  /* 0x000000021c027207 */ /* 0x040fe40006800000 */
[C---:B------:R-:W-:Y:S02]  /*2840*/  SEL R4, R28.reuse, R4, !P5 ;  /* 0x000000041c047207 */ /* 0x040fe40006800000 */
[C---:B------:R-:W-:Y:S02]  /*2850*/  SEL R16, R28.reuse, R16, !P5 ;  /* 0x000000101c107207 */ /* 0x040fe40006800000 */
[----:B------:R-:W-:-:S02]  /*2860*/  SEL R17, R28, R17, !P5 ;  /* 0x000000111c117207 */ /* 0x000fc40006800000 */
[C---:B------:R-:W-:Y:S02]  /*2870*/  SEL R18, R28.reuse, R18, !P5 ;  /* 0x000000121c127207 */ /* 0x040fe40006800000 */
        /* <DEDUP_REMOVED lines=11> */
[----:B------:R-:W-:Y:S01]  /*2930*/  SEL R8, R28, R8, !P5 ;  /* 0x000000081c087207 */ /* 0x000fe20006800000 */
[----:B------:R-:W-:Y:S02]  /*2940*/  IMAD R16, R16, UR6, RZ ;  /* 0x0000000610107c24 */ /* 0x000fe4000f8e02ff */
[----:B------:R-:W-:Y:S02]  /*2950*/  IMAD R18, R18, UR6, RZ ;  /* 0x0000000612127c24 */ /* 0x000fe4000f8e02ff */
[----:B--2---:R-:W-:Y:S02]  /*2960*/  IMAD R28, R3, UR10, RZ ;  /* 0x0000000a031c7c24 */ /* 0x004fe4000f8e02ff */
[----:B------:R-:W2:Y:S01]  /*2970*/  LDL.LU R3, [R1+0x10] ;  /* 0x0000100001037983 */ /* 0x000ea20000300800 */
[----:B------:R-:W-:Y:S02]  /*2980*/  IMAD R6, R5, UR6, RZ ;  /* 0x0000000605067c24 */ /* 0x000fe4000f8e02ff */
[----:B------:R-:W-:-:S02]  /*2990*/  IMAD R5, R0, UR6, RZ ;  /* 0x0000000600057c24 */ /* 0x000fc4000f8e02ff */
[----:B------:R-:W-:Y:S02]  /*29a0*/  IMAD R0, R29, UR6, RZ ;  /* 0x000000061d007c24 */ /* 0x000fe4000f8e02ff */
[----:B------:R-:W3:Y:S04]  /*29b0*/  LDL.LU R29, [R1+0x4] ;  /* 0x00000400011d7983 */ /* 0x000ee80000300800 */
[----:B------:R0:W-:Y:S02]  /*29c0*/  STL [R1], R0 ;  /* 0x0000000001007387 */ /* 0x0001e40000100800 */
[----:B0-----:R-:W-:Y:S02]  /*29d0*/  IMAD R0, R13, UR6, RZ ;  /* 0x000000060d007c24 */ /* 0x001fe4000f8e02ff */
[----:B------:R-:W4:Y:S04]  /*29e0*/  LDL.LU R13, [R1+0xc] ;  /* 0x00000c00010d7983 */ /* 0x000f280000300800 */
[----:B------:R0:W-:Y:S02]  /*29f0*/  STL [R1+0x14], R0 ;  /* 0x0000140001007387 */ /* 0x0001e40000100800 */
[----:B0-----:R-:W-:-:S02]  /*2a00*/  IMAD R0, R2, UR6, RZ ;  /* 0x0000000602007c24 */ /* 0x001fc4000f8e02ff */
[----:B------:R-:W3:Y:S04]  /*2a10*/  LDL.LU R2, [R1+0x28] ;  /* 0x0000280001027983 */ /* 0x000ee80000300800 */
[----:B------:R0:W-:Y:S02]  /*2a20*/  STL [R1+0x18], R0 ;  /* 0x0000180001007387 */ /* 0x0001e40000100800 */
[----:B0-----:R-:W-:Y:S02]  /*2a30*/  IMAD R0, R4, UR6, RZ ;  /* 0x0000000604007c24 */ /* 0x001fe4000f8e02ff */
[----:B------:R-:W3:Y:S04]  /*2a40*/  LDL.LU R4, [R1+0x30] ;  /* 0x0000300001047983 */ /* 0x000ee80000300800 */
[----:B------:R-:W-:Y:S04]  /*2a50*/  STL [R1+0x1c], R0 ;  /* 0x00001c0001007387 */ /* 0x000fe80000100800 */
[----:B------:R0:W-:Y:S04]  /*2a60*/  STL [R1+0x494], R16 ;  /* 0x0004941001007387 */ /* 0x0001e80000100800 */
[----:B0-----:R-:W3:Y:S04]  /*2a70*/  LDL.LU R16, [R1] ;  /* 0x0000000001107983 */ /* 0x001ee80000300800 */
[----:B------:R0:W-:Y:S04]  /*2a80*/  STL [R1+0x498], R18 ;  /* 0x0004981201007387 */ /* 0x0001e80000100800 */
[----:B0-----:R-:W3:Y:S01]  /*2a90*/  LDL.LU R18, [R1+0x8] ;  /* 0x0000080001127983 */ /* 0x001ee20000300800 */
[----:B------:R-:W-:-:S02]  /*2aa0*/  IMAD R20, R20, UR6, RZ ;  /* 0x0000000614147c24 */ /* 0x000fc4000f8e02ff */
[----:B------:R-:W-:Y:S02]  /*2ab0*/  IMAD R0, R11, UR6, RZ ;  /* 0x000000060b007c24 */ /* 0x000fe4000f8e02ff */
[----:B------:R-:W-:Y:S01]  /*2ac0*/  IMAD R11, R12, UR6, RZ ;  /* 0x000000060c0b7c24 */ /* 0x000fe2000f8e02ff */
[----:B------:R0:W-:Y:S04]  /*2ad0*/  STL [R1+0x490], R20 ;  /* 0x0004901401007387 */ /* 0x0001e80000100800 */
[----:B0-----:R-:W3:Y:S04]  /*2ae0*/  LDL.LU R20, [R1+0x14] ;  /* 0x0000140001147983 */ /* 0x001ee80000300800 */
[----:B------:R0:W-:Y:S04]  /*2af0*/  STL [R1+0x20], R0 ;  /* 0x0000200001007387 */ /* 0x0001e80000100800 */
[----:B------:R1:W-:Y:S01]  /*2b00*/  STL [R1+0x24], R11 ;  /* 0x0000240b01007387 */ /* 0x0003e20000100800 */
[----:B0-----:R-:W-:-:S02]  /*2b10*/  IMAD R0, R8, UR6, RZ ;  /* 0x0000000608007c24 */ /* 0x001fc4000f8e02ff */
[----:B------:R-:W-:Y:S02]  /*2b20*/  IMAD R15, R15, UR6, RZ ;  /* 0x000000060f0f7c24 */ /* 0x000fe4000f8e02ff */
[----:B--2---:R-:W-:Y:S02]  /*2b30*/  IMAD R3, R3, UR6, RZ ;  /* 0x0000000603037c24 */ /* 0x004fe4000f8e02ff */
[----:B----4-:R-:W-:Y:S02]  /*2b40*/  IMAD R12, R13, UR6, RZ ;  /* 0x000000060d0c7c24 */ /* 0x010fe4000f8e02ff */
[----:B---3--:R-:W-:Y:S02]  /*2b50*/  IMAD R13, R29, UR6, RZ ;  /* 0x000000061d0d7c24 */ /* 0x008fe4000f8e02ff */
[----:B------:R-:W-:Y:S02]  /*2b60*/  IMAD R8, R4, UR6, RZ ;  /* 0x0000000604087c24 */ /* 0x000fe4000f8e02ff */
[----:B------:R-:W-:-:S02]  /*2b70*/  IMAD R4, R2, UR6, RZ ;  /* 0x0000000602047c24 */ /* 0x000fc4000f8e02ff */
[----:B------:R-:W-:Y:S02]  /*2b80*/  IMAD R2, R14, UR6, RZ ;  /* 0x000000060e027c24 */ /* 0x000fe4000f8e02ff */
[----:B------:R-:W-:Y:S02]  /*2b90*/  IMAD R14, R23, UR6, RZ ;  /* 0x00000006170e7c24 */ /* 0x000fe4000f8e02ff */
[----:B------:R-:W2:Y:S01]  /*2ba0*/  LDL.LU R23, [R1+0x1c] ;  /* 0x00001c0001177983 */ /* 0x000ea20000300800 */
[----:B-1----:R-:W-:Y:S01]  /*2bb0*/  IMAD R11, R18, UR6, RZ ;  /* 0x00000006120b7c24 */ /* 0x002fe2000f8e02ff */
[----:B------:R-:W-:-:S05]  /*2bc0*/  LEA R18, P2, R6, UR14, 0x1 ;  /* 0x0000000e06127c11 */ /* 0x000fca000f8408ff */
[----:B------:R0:W-:Y:S02]  /*2bd0*/  STL [R1+0x430], R18 ;  /* 0x0004301201007387 */ /* 0x0001e40000100800 */
[----:B0-----:R-:W-:-:S05]  /*2be0*/  LEA R18, P3, R8, UR14, 0x1 ;  /* 0x0000000e08127c11 */ /* 0x001fca000f8608ff */
[----:B------:R0:W-:Y:S02]  /*2bf0*/  STL [R1+0x428], R18 ;  /* 0x0004281201007387 */ /* 0x0001e40000100800 */
[----:B0-----:R-:W-:-:S05]  /*2c00*/  LEA R18, P4, R5, UR14, 0x1 ;  /* 0x0000000e05127c11 */ /* 0x001fca000f8808ff */
[----:B------:R0:W-:Y:S02]  /*2c10*/  STL [R1+0x420], R18 ;  /* 0x0004201201007387 */ /* 0x0001e40000100800 */
[----:B0-----:R-:W-:-:S05]  /*2c20*/  LEA R18, P5, R4, UR14, 0x1 ;  /* 0x0000000e04127c11 */ /* 0x001fca000f8a08ff */
[----:B------:R0:W-:Y:S01]  /*2c30*/  STL [R1+0x418], R18 ;  /* 0x0004181201007387 */ /* 0x0001e20000100800 */
[----:B------:R-:W-:Y:S02]  /*2c40*/  LEA R29, P1, R28, UR12, 0x1 ;  /* 0x0000000c1c1d7c11 */ /* 0x000fe4000f8208ff */
[----:B0-----:R-:W-:-:S05]  /*2c50*/  LEA R18, P6, R16, UR14, 0x1 ;  /* 0x0000000e10127c11 */ /* 0x001fca000f8c08ff */
[----:B------:R0:W-:Y:S01]  /*2c60*/  STL [R1+0x320], R18 ;  /* 0x0003201201007387 */ /* 0x0001e20000100800 */
[----:B------:R-:W-:Y:S02]  /*2c70*/  LEA.HI.X.SX32 R28, R28, UR13, 0x1, P1 ;  /* 0x0000000d1c1c7c11 */ /* 0x000fe400088f0eff */
[----:B0-----:R-:W-:Y:S02]  /*2c80*/  LEA R18, P0, R3, UR14, 0x1 ;  /* 0x0000000e03127c11 */ /* 0x001fe4000f8008ff */
[----:B------:R-:W-:-:S03]  /*2c90*/  LEA.HI.X.SX32 R6, R6, UR15, 0x1, P2 ;  /* 0x0000000f06067c11 */ /* 0x000fc600090f0eff */
[----:B------:R0:W-:Y:S01]  /*2ca0*/  STL [R1+0x318], R18 ;  /* 0x0003181201007387 */ /* 0x0001e20000100800 */
[----:B------:R-:W-:Y:S02]  /*2cb0*/  LEA.HI.X.SX32 R8, R8, UR15, 0x1, P3 ;  /* 0x0000000f08087c11 */ /* 0x000fe400098f0eff */
[----:B0-----:R-:W-:-:S05]  /*2cc0*/  LEA R18, P1, R15, UR14, 0x1 ;  /* 0x0000000e0f127c11 */ /* 0x001fca000f8208ff */
[----:B------:R0:W-:Y:S04]  /*2cd0*/  STL [R1+0x310], R18 ;  /* 0x0003101201007387 */ /* 0x0001e80000100800 */
[----:B0-----:R-:W3:Y:S04]  /*2ce0*/  LDL.LU R18, [R1+0x498] ;  /* 0x0004980001127983 */ /* 0x001ee80000300800 */
[----:B------:R0:W-:Y:S02]  /*2cf0*/  STL [R1+0x42c], R6 ;  /* 0x00042c0601007387 */ /* 0x0001e40000100800 */
[----:B0-----:R-:W-:-:S05]  /*2d00*/  LEA R6, P2, R2, UR14, 0x1 ;  /* 0x0000000e02067c11 */ /* 0x001fca000f8408ff */
[----:B------:R-:W-:Y:S04]  /*2d10*/  STL [R1+0x300], R6 ;  /* 0x0003000601007387 */ /* 0x000fe80000100800 */
[----:B------:R0:W-:Y:S02]  /*2d20*/  STL [R1+0x424], R8 ;  /* 0x0004240801007387 */ /* 0x0001e40000100800 */
[----:B0-----:R-:W-:Y:S02]  /*2d30*/  LEA.HI.X.SX32 R8, R5, UR15, 0x1, P4 ;  /* 0x0000000f05087c11 */ /* 0x001fe4000a0f0eff */
[----:B------:R-:W4:Y:S01]  /*2d40*/  LDL.LU R5, [R1+0x18] ;  /* 0x0000180001057983 */ /* 0x000f220000300800 */
[----:B------:R-:W-:-:S05]  /*2d50*/  LEA R6, P3, R20, UR14, 0x1 ;  /* 0x0000000e14067c11 */ /* 0x000fca000f8608ff */
[----:B------:R0:W-:Y:S04]  /*2d60*/  STL [R1+0x1a8], R6 ;  /* 0x0001a80601007387 */ /* 0x0001e80000100800 */
[----:B------:R1:W-:Y:S01]  /*2d70*/  STL [R1+0x41c], R8 ;  /* 0x00041c0801007387 */ /* 0x0003e20000100800 */
[----:B0-----:R-:W-:Y:S02]  /*2d80*/  LEA R6, P4, R11, UR14, 0x1 ;  /* 0x0000000e0b067c11 */ /* 0x001fe4000f8808ff */
[----:B-1----:R-:W-:-:S03]  /*2d90*/  LEA.HI.X.SX32 R8, R4, UR15, 0x1, P5 ;  /* 0x0000000f04087c11 */ /* 0x002fc6000a8f0eff */
[----:B------:R0:W-:Y:S04]  /*2da0*/  STL [R1+0x1a0], R6 ;  /* 0x0001a00601007387 */ /* 0x0001e80000100800 */
[----:B------:R1:W-:Y:S01]  /*2db0*/  STL [R1+0x324], R8 ;  /* 0x0003240801007387 */ /* 0x0003e20000100800 */
[----:B0-----:R-:W-:-:S03]  /*2dc0*/  LEA.HI.X.SX32 R6, R16, UR15, 0x1, P6 ;  /* 0x0000000f10067c11 */ /* 0x001fc6000b0f0eff */
[----:B------:R-:W3:Y:S01]  /*2dd0*/  LDL.LU R16, [R1+0x494] ;  /* 0x0004940001107983 */ /* 0x000ee20000300800 */
[----:B----4-:R-:W-:-:S05]  /*2de0*/  LEA R4, P5, R5, UR14, 0x1 ;  /* 0x0000000e05047c11 */ /* 0x010fca000f8a08ff */
[----:B------:R0:W-:Y:S04]  /*2df0*/  STL [R1+0x198], R4 ;  /* 0x0001980401007387 */ /* 0x0001e80000100800 */
[----:B-1----:R-:W4:Y:S01]  /*2e00*/  LDL.LU R8, [R1+0x20] ;  /* 0x0000200001087983 */ /* 0x002f220000300800 */
[----:B0-----:R-:W-:-:S03]  /*2e10*/  LEA R4, P6, R12, UR14, 0x1 ;  /* 0x0000000e0c047c11 */ /* 0x001fc6000f8c08ff */
[----:B------:R0:W-:Y:S04]  /*2e20*/  STL [R1+0x31c], R6 ;  /* 0x00031c0601007387 */ /* 0x0001e80000100800 */
[----:B------:R2:W-:Y:S01]  /*2e30*/  STL [R1+0x190], R4 ;  /* 0x0001900401007387 */ /* 0x0005e20000100800 */
[----:B0-----:R-:W-:Y:S02]  /*2e40*/  LEA.HI.X.SX32 R6, R3, UR15, 0x1, P0 ;  /* 0x0000000f03067c11 */ /* 0x001fe400080f0eff */
[----:B--2---:R-:W-:-:S03]  /*2e50*/  LEA R4, P0, R23, UR14, 0x1 ;  /* 0x0000000e17047c11 */ /* 0x004fc6000f8008ff */
[----:B------:R0:W-:Y:S01]  /*2e60*/  STL [R1+0x314], R6 ;  /* 0x0003140601007387 */ /* 0x0001e20000100800 */
[----:B------:R-:W-:Y:S02]  /*2e70*/  LEA.HI.X.SX32 R3, R15, UR15, 0x1, P1 ;  /* 0x0000000f0f037c11 */ /* 0x000fe400088f0eff */
[----:B------:R-:W-:Y:S01]  /*2e80*/  LEA R15, P1, R13, UR14, 0x1 ;  /* 0x0000000e0d0f7c11 */ /* 0x000fe2000f8208ff */
[----:B0-----:R-:W2:Y:S04]  /*2e90*/  LDL.LU R6, [R1+0x24] ;  /* 0x0000240001067983 */ /* 0x001ea80000300800 */
[----:B------:R0:W-:Y:S04]  /*2ea0*/  STL [R1+0x178], R4 ;  /* 0x0001780401007387 */ /* 0x0001e80000100800 */
[----:B------:R3:W-:Y:S01]  /*2eb0*/  STL [R1+0x304], R3 ;  /* 0x0003040301007387 */ /* 0x0007e20000100800 */
[----:B0-----:R-:W-:-:S03]  /*2ec0*/  LEA.HI.X.SX32 R4, R2, UR15, 0x1, P2 ;  /* 0x0000000f02047c11 */ /* 0x001fc600090f0eff */
[----:B------:R-:W-:Y:S01]  /*2ed0*/  STL [R1+0x170], R15 ;  /* 0x0001700f01007387 */ /* 0x000fe20000100800 */
[----:B------:R-:W-:-:S03]  /*2ee0*/  LEA.HI.X.SX32 R2, R20, UR15, 0x1, P3 ;  /* 0x0000000f14027c11 */ /* 0x000fc600098f0eff */
[----:B------:R0:W-:Y:S04]  /*2ef0*/  STL [R1+0x1ac], R4 ;  /* 0x0001ac0401007387 */ /* 0x0001e80000100800 */
[----:B------:R-:W2:Y:S01]  /*2f00*/  LDL.LU R20, [R1+0x490] ;  /* 0x0004900001147983 */ /* 0x000ea20000300800 */
[----:B---3--:R-:W-:Y:S01]  /*2f10*/  LEA R3, P2, R16, UR14, 0x1 ;  /* 0x0000000e10037c11 */ /* 0x008fe2000f8408ff */
[----:B------:R-:W-:-:S04]  /*2f20*/  IMAD R17, R17, UR6, RZ ;  /* 0x0000000611117c24 */ /* 0x000fc8000f8e02ff */
[----:B------:R1:W-:Y:S01]  /*2f30*/  STL [R1+0x158], R3 ;  /* 0x0001580301007387 */ /* 0x0003e20000100800 */
[----:B0-----:R-:W-:Y:S01]  /*2f40*/  LEA.HI.X.SX32 R4, R11, UR15, 0x1, P4 ;  /* 0x0000000f0b047c11 */ /* 0x001fe2000a0f0eff */
[----:B------:R-:W-:Y:S02]  /*2f50*/  IMAD R19, R19, UR6, RZ ;  /* 0x0000000613137c24 */ /* 0x000fe4000f8e02ff */
[----:B------:R0:W-:Y:S01]  /*2f60*/  STL [R1+0x1a4], R2 ;  /* 0x0001a40201007387 */ /* 0x0001e20000100800 */
[----:B-1----:R-:W-:Y:S02]  /*2f70*/  LEA R3, P3, R17, UR14, 0x1 ;  /* 0x0000000e11037c11 */ /* 0x002fe4000f8608ff */
[----:B0-----:R-:W-:-:S03]  /*2f80*/  LEA R2, P4, R18, UR14, 0x1 ;  /* 0x0000000e12027c11 */ /* 0x001fc6000f8808ff */
[----:B------:R0:W-:Y:S01]  /*2f90*/  STL [R1+0x150], R3 ;  /* 0x0001500301007387 */ /* 0x0001e20000100800 */
[----:B------:R-:W-:-:S03]  /*2fa0*/  IMAD R21, R21, UR6, RZ ;  /* 0x0000000615157c24 */ /* 0x000fc6000f8e02ff */
[----:B------:R1:W-:Y:S01]  /*2fb0*/  STL [R1+0x19c], R4 ;  /* 0x00019c0401007387 */ /* 0x0003e20000100800 */
[----:B0-----:R-:W-:-:S03]  /*2fc0*/  LEA.HI.X.SX32 R3, R5, UR15, 0x1, P5 ;  /* 0x0000000f05037c11 */ /* 0x001fc6000a8f0eff */
[----:B------:R0:W-:Y:S01]  /*2fd0*/  STL [R1+0x138], R2 ;  /* 0x0001380201007387 */ /* 0x0001e20000100800 */
[----:B-1----:R-:W-:-:S03]  /*2fe0*/  LEA R4, P5, R19, UR14, 0x1 ;  /* 0x0000000e13047c11 */ /* 0x002fc6000f8a08ff */
[----:B------:R-:W-:Y:S01]  /*2ff0*/  STL [R1+0x194], R3 ;  /* 0x0001940301007387 */ /* 0x000fe20000100800 */
[----:B0-----:R-:W-:-:S03]  /*3000*/  LEA.HI.X.SX32 R2, R12, UR15, 0x1, P6 ;  /* 0x0000000f0c027c11 */ /* 0x001fc6000b0f0eff */
[----:B------:R0:W-:Y:S01]  /*3010*/  STL [R1+0x130], R4 ;  /* 0x0001300401007387 */ /* 0x0001e20000100800 */
[----:B------:R-:W-:-:S03]  /*3020*/  IMAD R22, R22, UR6, RZ ;  /* 0x0000000616167c24 */ /* 0x000fc6000f8e02ff */
[----:B------:R1:W-:Y:S01]  /*3030*/  STL [R1+0x17c], R2 ;  /* 0x00017c0201007387 */ /* 0x0003e20000100800 */
[----:B0-----:R-:W-:Y:S02]  /*3040*/  LEA.HI.X.SX32 R4, R23, UR15, 0x1, P0 ;  /* 0x0000000f17047c11 */ /* 0x001fe400080f0eff */
[----:B-1----:R-:W-:Y:S01]  /*3050*/  LEA R2, P0, R21, UR14, 0x1 ;  /* 0x0000000e15027c11 */ /* 0x002fe2000f8008ff */
[----:B------:R-:W-:Y:S02]  /*3060*/  IMAD R24, R24, UR6, RZ ;  /* 0x0000000618187c24 */ /* 0x000fe4000f8e02ff */
[----:B------:R-:W-:Y:S02]  /*3070*/  IMAD R25, R25, UR6, RZ ;  /* 0x0000000619197c24 */ /* 0x000fe4000f8e02ff */
[----:B------:R-:W-:Y:S02]  /*3080*/  IMAD R26, R26, UR6, RZ ;  /* 0x000000061a1a7c24 */ /* 0x000fe4000f8e02ff */
[----:B------:R-:W-:-:S02]  /*3090*/  IMAD R27, R27, UR6, RZ ;  /* 0x000000061b1b7c24 */ /* 0x000fc4000f8e02ff */
[----:B------:R-:W-:Y:S02]  /*30a0*/  IMAD R10, R10, UR6, RZ ;  /* 0x000000060a0a7c24 */ /* 0x000fe4000f8e02ff */
[----:B------:R-:W-:Y:S02]  /*30b0*/  IMAD R7, R7, UR6, RZ ;  /* 0x0000000607077c24 */ /* 0x000fe4000f8e02ff */
[----:B------:R-:W-:Y:S01]  /*30c0*/  IMAD R9, R9, UR6, RZ ;  /* 0x0000000609097c24 */ /* 0x000fe2000f8e02ff */
[----:B------:R-:W-:-:S04]  /*30d0*/  USHF.R.S32.HI UR6, URZ, 0x1f, UR4 ;  /* 0x0000001fff067899 */ /* 0x000fc80008011404 */
[----:B------:R-:W-:Y:S01]  /*30e0*/  ULEA.HI UR6, UR6, UR4, URZ, 0x5 ;  /* 0x0000000406067291 */ /* 0x000fe2000f8f28ff */
[----:B--2---:R-:W-:-:S05]  /*30f0*/  LEA R3, P6, R20, UR14, 0x1 ;  /* 0x0000000e14037c11 */ /* 0x004fca000f8c08ff */
[----:B------:R0:W-:Y:S04]  /*3100*/  STL [R1+0x104], R3 ;  /* 0x0001040301007387 */ /* 0x0001e80000100800 */
[----:B------:R1:W-:Y:S01]  /*3110*/  STL [R1+0x174], R4 ;  /* 0x0001740401007387 */ /* 0x0003e20000100800 */
[----:B0-----:R-:W-:-:S03]  /*3120*/  LEA.HI.X.SX32 R3, R13, UR15, 0x1, P1 ;  /* 0x0000000f0d037c11 */ /* 0x001fc600088f0eff */
[----:B------:R0:W-:Y:S01]  /*3130*/  STL [R1+0x108], R2 ;  /* 0x0001080201007387 */ /* 0x0001e20000100800 */
[----:B-1----:R-:W-:-:S03]  /*3140*/  LEA R4, P1, R22, UR14, 0x1 ;  /* 0x0000000e16047c11 */ /* 0x002fc6000f8208ff */
[----:B------:R1:W-:Y:S01]  /*3150*/  STL [R1+0x15c], R3 ;  /* 0x00015c0301007387 */ /* 0x0003e20000100800 */
[----:B0-----:R-:W-:-:S03]  /*3160*/  LEA.HI.X.SX32 R2, R16, UR15, 0x1, P2 ;  /* 0x0000000f10027c11 */ /* 0x001fc600090f0eff */
[----:B------:R0:W-:Y:S01]  /*3170*/  STL [R1+0x50], R4 ;  /* 0x0000500401007387 */ /* 0x0001e20000100800 */
[----:B-1----:R-:W-:-:S03]  /*3180*/  LEA R3, P2, R14, UR14, 0x1 ;  /* 0x0000000e0e037c11 */ /* 0x002fc6000f8408ff */
[----:B------:R1:W-:Y:S04]  /*3190*/  STL [R1+0x154], R2 ;  /* 0x0001540201007387 */ /* 0x0003e80000100800 */
[----:B------:R2:W-:Y:S01]  /*31a0*/  STL [R1+0x54], R3 ;  /* 0x0000540301007387 */ /* 0x0005e20000100800 */
[----:B0-----:R-:W-:Y:S02]  /*31b0*/  LEA.HI.X.SX32 R4, R17, UR15, 0x1, P3 ;  /* 0x0000000f11047c11 */ /* 0x001fe400098f0eff */
[----:B-1----:R-:W-:-:S03]  /*31c0*/  LEA R2, P3, R24, UR14, 0x1 ;  /* 0x0000000e18027c11 */ /* 0x002fc6000f8608ff */
[----:B------:R0:W-:Y:S01]  /*31d0*/  STL [R1+0x13c], R4 ;  /* 0x00013c0401007387 */ /* 0x0001e20000100800 */
[----:B--2---:R-:W-:-:S03]  /*31e0*/  LEA.HI.X.SX32 R3, R18, UR15, 0x1, P4 ;  /* 0x0000000f12037c11 */ /* 0x004fc6000a0f0eff */
[----:B------:R1:W-:Y:S04]  /*31f0*/  STL [R1+0x58], R2 ;  /* 0x0000580201007387 */ /* 0x0003e80000100800 */
[----:B------:R2:W-:Y:S01]  /*3200*/  STL [R1+0x134], R3 ;  /* 0x0001340301007387 */ /* 0x0005e20000100800 */
[----:B0-----:R-:W-:Y:S02]  /*3210*/  LEA R4, P4, R25, UR14, 0x1 ;  /* 0x0000000e19047c11 */ /* 0x001fe4000f8808ff */
[----:B-1----:R-:W-:-:S03]  /*3220*/  LEA.HI.X.SX32 R2, R19, UR15, 0x1, P5 ;  /* 0x0000000f13027c11 */ /* 0x002fc6000a8f0eff */
[----:B------:R0:W-:Y:S01]  /*3230*/  STL [R1+0x8], R4 ;  /* 0x0000080401007387 */ /* 0x0001e20000100800 */
[----:B--2---:R-:W-:-:S03]  /*3240*/  LEA R3, P5, R26, UR14, 0x1 ;  /* 0x0000000e1a037c11 */ /* 0x004fc6000f8a08ff */
[----:B------:R1:W-:Y:S04]  /*3250*/  STL [R1+0x10c], R2 ;  /* 0x00010c0201007387 */ /* 0x0003e80000100800 */
[----:B------:R2:W-:Y:S01]  /*3260*/  STL [R1+0x40], R3 ;  /* 0x0000400301007387 */ /* 0x0005e20000100800 */
[----:B0-----:R-:W-:Y:S02]  /*3270*/  LEA.HI.X.SX32 R4, R20, UR15, 0x1, P6 ;  /* 0x0000000f14047c11 */ /* 0x001fe4000b0f0eff */
[----:B-1----:R-:W-:-:S03]  /*3280*/  LEA R2, P6, R27, UR14, 0x1 ;  /* 0x0000000e1b027c11 */ /* 0x002fc6000f8c08ff */
[----:B------:R-:W-:Y:S01]  /*3290*/  STL [R1+0x5c], R4 ;  /* 0x00005c0401007387 */ /* 0x000fe20000100800 */
[----:B--2---:R-:W-:Y:S02]  /*32a0*/  LEA.HI.X.SX32 R3, R21, UR15, 0x1, P0 ;  /* 0x0000000f15037c11 */ /* 0x004fe400080f0eff */
[----:B----4-:R-:W-:Y:S01]  /*32b0*/  LEA R23, P0, R8, UR14, 0x1 ;  /* 0x0000000e08177c11 */ /* 0x010fe2000f8008ff */
[----:B------:R0:W-:Y:S02]  /*32c0*/  STL [R1+0x4], R2 ;  /* 0x0000040201007387 */ /* 0x0001e40000100800 */
[----:B0-----:R-:W-:Y:S02]  /*32d0*/  LEA.HI.X.SX32 R2, R22, UR15, 0x1, P1 ;  /* 0x0000000f16027c11 */ /* 0x001fe400088f0eff */
[----:B------:R-:W-:Y:S02]  /*32e0*/  LEA.HI.X.SX32 R22, R8, UR15, 0x1, P0 ;  /* 0x0000000f08167c11 */ /* 0x000fe400080f0eff */
[----:B------:R-:W0:Y:S01]  /*32f0*/  S2R R8, SR_TID.X ;  /* 0x0000000000087919 */ /* 0x000e220000002100 */
[----:B------:R1:W-:Y:S04]  /*3300*/  STL [R1+0x100], R3 ;  /* 0x0001000301007387 */ /* 0x0003e80000100800 */
[----:B------:R2:W-:Y:S01]  /*3310*/  STL [R1+0x44], R2 ;  /* 0x0000440201007387 */ /* 0x0005e20000100800 */
[----:B-1----:R-:W-:-:S02]  /*3320*/  LEA.HI.X.SX32 R3, R14, UR15, 0x1, P2 ;  /* 0x0000000f0e037c11 */ /* 0x002fc400090f0eff */
[----:B--2---:R-:W-:-:S03]  /*3330*/  LEA.HI.X.SX32 R2, R24, UR15, 0x1, P3 ;  /* 0x0000000f18027c11 */ /* 0x004fc600098f0eff */
[----:B------:R1:W-:Y:S01]  /*3340*/  STL [R1+0x48], R3 ;  /* 0x0000480301007387 */ /* 0x0003e20000100800 */
[----:B------:R-:W-:-:S03]  /*3350*/  LEA.HI.X.SX32 R25, R25, UR15, 0x1, P4 ;  /* 0x0000000f19197c11 */ /* 0x000fc6000a0f0eff */
[----:B------:R2:W-:Y:S01]  /*3360*/  STL [R1+0x4c], R2 ;  /* 0x00004c0201007387 */ /* 0x0005e20000100800 */
[----:B------:R-:W-:-:S04]  /*3370*/  LEA R16, P4, R0, UR14, 0x1 ;  /* 0x0000000e00107c11 */ /* 0x000fc8000f8808ff */
[----:B------:R-:W-:Y:S01]  /*3380*/  LEA.HI.X.SX32 R13, R0, UR15, 0x1, P4 ;  /* 0x0000000f000d7c11 */ /* 0x000fe2000a0f0eff */
[----:B-1----:R-:W1:Y:S01]  /*3390*/  LDC R3, c[0x0][0x3ac] ;  /* 0x0000eb00ff037b82 */ /* 0x002e620000000800 */
[----:B--2---:R-:W-:Y:S01]  /*33a0*/  LEA.HI.X.SX32 R2, R26, UR15, 0x1, P5 ;  /* 0x0000000f1a027c11 */ /* 0x004fe2000a8f0eff */
[----:B0-----:R-:W-:-:S04]  /*33b0*/  IMAD.SHL.U32 R4, R8, 0x80, RZ ;  /* 0x0000008008047824 */ /* 0x001fc800078e00ff */
[----:B------:R0:W-:Y:S04]  /*33c0*/  STL [R1], R2 ;  /* 0x0000000201007387 */ /* 0x0001e80000100800 */
[----:B------:R2:W5:Y:S04]  /*33d0*/  LDL.LU R0, [R1+0x48c] ;  /* 0x00048c0001007983 */ /* 0x0005680000300800 */
[----:B------:R-:W-:Y:S01]  /*33e0*/  STL [R1+0x1b0], RZ ;  /* 0x0001b0ff01007387 */ /* 0x000fe20000100800 */
[----:B------:R-:W-:Y:S01]  /*33f0*/  LEA R20, P2, R6, UR14, 0x1 ;  /* 0x0000000e06147c11 */ /* 0x000fe2000f8408ff */
[----:B0-----:R-:W0:Y:S02]  /*3400*/  LDC R2, c[0x0][0x3a8] ;  /* 0x0000ea00ff027b82 */ /* 0x001e240000000800 */
[----:B------:R-:W-:Y:S04]  /*3410*/  STL [R1+0x440], R4 ;  /* 0x0004400401007387 */ /* 0x000fe80000100800 */
[----:B------:R-:W-:Y:S04]  /*3420*/  STL [R1+0x1b4], RZ ;  /* 0x0001b4ff01007387 */ /* 0x000fe80000100800 */
        /* <DEDUP_REMOVED lines=8> */
[----:B------:R-:W-:Y:S01]  /*34b0*/  STL [R1+0x2f8], RZ ;  /* 0x0002f8ff01007387 */ /* 0x000fe20000100800 */
[----:B------:R-:W-:-:S03]  /*34c0*/  LEA.HI.X.SX32 R24, R27, UR15, 0x1, P6 ;  /* 0x0000000f1b187c11 */ /* 0x000fc6000b0f0eff */
[----:B------:R-:W-:Y:S04]  /*34d0*/  STL [R1+0x2fc], RZ ;  /* 0x0002fcff01007387 */ /* 0x000fe80000100800 */
[----:B------:R-:W-:Y:S01]  /*34e0*/  STL [R1+0x2e0], RZ ;  /* 0x0002e0ff01007387 */ /* 0x000fe20000100800 */
[----:B------:R-:W-:-:S03]  /*34f0*/  LEA.HI.X.SX32 R18, R6, UR15, 0x1, P2 ;  /* 0x0000000f06127c11 */ /* 0x000fc600090f0eff */
[----:B------:R-:W-:Y:S04]  /*3500*/  STL [R1+0x2e4], RZ ;  /* 0x0002e4ff01007387 */ /* 0x000fe80000100800 */
[----:B------:R-:W-:Y:S04]  /*3510*/  STL [R1+0x2e8], RZ ;  /* 0x0002e8ff01007387 */ /* 0x000fe80000100800 */
[----:B------:R-:W-:Y:S01]  /*3520*/  STL [R1+0x2ec], RZ ;  /* 0x0002ecff01007387 */ /* 0x000fe20000100800 */
[----:B------:R-:W3:Y:S03]  /*3530*/  S2R R27, SR_TID.X ;  /* 0x00000000001b7919 */ /* 0x000ee60000002100 */
[----:B------:R-:W-:Y:S04]  /*3540*/  STL [R1+0x2d0], RZ ;  /* 0x0002d0ff01007387 */ /* 0x000fe80000100800 */
[----:B------:R-:W-:Y:S01]  /*3550*/  STL [R1+0x2d4], RZ ;  /* 0x0002d4ff01007387 */ /* 0x000fe20000100800 */
[----:B------:R-:W4:Y:S03]  /*3560*/  S2R R6, SR_TID.X ;  /* 0x0000000000067919 */ /* 0x000f260000002100 */
[----:B------:R-:W-:Y:S04]  /*3570*/  STL [R1+0x2d8], RZ ;  /* 0x0002d8ff01007387 */ /* 0x000fe80000100800 */
[----:B------:R-:W-:Y:S04]  /*3580*/  STL [R1+0x2dc], RZ ;  /* 0x0002dcff01007387 */ /* 0x000fe80000100800 */
[----:B------:R-:W-:Y:S01]  /*3590*/  STL [R1+0x2c0], RZ ;  /* 0x0002c0ff01007387 */ /* 0x000fe20000100800 */
[----:B------:R-:W0:Y:S03]  /*35a0*/  S2R R26, SR_TID.X ;  /* 0x00000000001a7919 */ /* 0x000e260000002100 */
        /* <DEDUP_REMOVED lines=23> */
[----:B---3--:R-:W-:-:S03]  /*3720*/  SHF.R.U32.HI R27, RZ, 0x7, R27 ;  /* 0x00000007ff1b7819 */ /* 0x008fc6000001161b */
[----:B------:R-:W-:Y:S04]  /*3730*/  STL [R1+0xe0], RZ ;  /* 0x0000e0ff01007387 */ /* 0x000fe80000100800 */
[----:B------:R-:W-:Y:S01]  /*3740*/  STL [R1+0xe4], RZ ;  /* 0x0000e4ff01007387 */ /* 0x000fe20000100800 */
[----:B----4-:R-:W-:-:S03]  /*3750*/  SHF.R.U32.HI R11, RZ, 0x7, R6 ;  /* 0x00000007ff0b7819 */ /* 0x010fc60000011606 */
[----:B------:R-:W-:Y:S01]  /*3760*/  STL [R1+0xe8], RZ ;  /* 0x0000e8ff01007387 */ /* 0x000fe20000100800 */
[----:B------:R-:W-:-:S03]  /*3770*/  LEA R21, P1, R10, UR14, 0x1 ;  /* 0x0000000e0a157c11 */ /* 0x000fc6000f8208ff */
[----:B------:R-:W-:Y:S01]  /*3780*/  STL [R1+0xec], RZ ;  /* 0x0000ecff01007387 */ /* 0x000fe20000100800 */
[----:B------:R-:W-:-:S03]  /*3790*/  LEA R17, P3, R7, UR14, 0x1 ;  /* 0x0000000e07117c11 */ /* 0x000fc6000f8608ff */
[----:B------:R-:W-:Y:S01]  /*37a0*/  STL [R1+0xf0], RZ ;  /* 0x0000f0ff01007387 */ /* 0x000fe20000100800 */
[----:B------:R-:W-:-:S03]  /*37b0*/  SGXT.U32 R27, R27, 0x2 ;  /* 0x000000021b1b781a */ /* 0x000fc60000000000 */
[----:B------:R-:W-:Y:S01]  /*37c0*/  STL [R1+0xf4], RZ ;  /* 0x0000f4ff01007387 */ /* 0x000fe20000100800 */
[----:B0-----:R-:W-:-:S03]  /*37d0*/  SHF.R.U32.HI R5, RZ, 0x7, R26 ;  /* 0x00000007ff057819 */ /* 0x001fc6000001161a */
[----:B------:R-:W-:Y:S01]  /*37e0*/  STL [R1+0xf8], RZ ;  /* 0x0000f8ff01007387 */ /* 0x000fe20000100800 */
[----:B------:R-:W-:-:S03]  /*37f0*/  SGXT.U32 R11, R11, 0x2 ;  /* 0x000000020b0b781a */ /* 0x000fc60000000000 */
[----:B------:R-:W-:Y:S01]  /*3800*/  STL [R1+0xfc], RZ ;  /* 0x0000fcff01007387 */ /* 0x000fe20000100800 */
[----:B------:R-:W-:-:S03]  /*3810*/  LEA.HI.X.SX32 R19, R10, UR15, 0x1, P1 ;  /* 0x0000000f0a137c11 */ /* 0x000fc600088f0eff */
[----:B------:R-:W-:Y:S01]  /*3820*/  STL [R1+0x160], RZ ;  /* 0x000160ff01007387 */ /* 0x000fe20000100800 */
[----:B------:R-:W-:-:S03]  /*3830*/  LEA.HI.X.SX32 R15, R7, UR15, 0x1, P3 ;  /* 0x0000000f070f7c11 */ /* 0x000fc600098f0eff */
[----:B------:R-:W-:Y:S01]  /*3840*/  STL [R1+0x164], RZ ;  /* 0x000164ff01007387 */ /* 0x000fe20000100800 */
[----:B------:R-:W-:Y:S02]  /*3850*/  LOP3.LUT R7, R8, 0x1f, RZ, 0xc0, !PT ;  /* 0x0000001f08077812 */ /* 0x000fe400078ec0ff */
[----:B------:R-:W-:Y:S01]  /*3860*/  LOP3.LUT R10, R27, 0x1c, RZ, 0xfc, !PT ;  /* 0x0000001c1b0a7812 */ /* 0x000fe200078efcff */
[----:B------:R-:W-:Y:S01]  /*3870*/  STL [R1+0x168], RZ ;  /* 0x000168ff01007387 */ /* 0x000fe20000100800 */
[----:B------:R-:W-:Y:S02]  /*3880*/  SGXT.U32 R5, R5, 0x2 ;  /* 0x000000020505781a */ /* 0x000fe40000000000 */
[----:B------:R-:W-:Y:S01]  /*3890*/  SHF.R.U32.HI R27, RZ, 0x7, R6 ;  /* 0x00000007ff1b7819 */ /* 0x000fe20000011606 */
[----:B------:R-:W-:Y:S01]  /*38a0*/  STL [R1+0x16c], RZ ;  /* 0x00016cff01007387 */ /* 0x000fe20000100800 */
[----:B------:R-:W-:-:S03]  /*38b0*/  LOP3.LUT R6, R11, 0x18, RZ, 0xfc, !PT ;  /* 0x000000180b067812 */ /* 0x000fc600078efcff */
[----:B------:R-:W-:Y:S01]  /*38c0*/  STL [R1+0x1c0], RZ ;  /* 0x0001c0ff01007387 */ /* 0x000fe20000100800 */
[----:B-1----:R-:W-:-:S03]  /*38d0*/  IMAD R3, R7, R3, RZ ;  /* 0x0000000307037224 */ /* 0x002fc600078e02ff */
[----:B------:R-:W-:Y:S01]  /*38e0*/  STL [R1+0x1c4], RZ ;  /* 0x0001c4ff01007387 */ /* 0x000fe20000100800 */
[----:B------:R-:W-:-:S03]  /*38f0*/  IMAD R3, R5, R2, RZ ;  /* 0x0000000205037224 */ /* 0x000fc600078e02ff */
[----:B------:R-:W-:Y:S01]  /*3900*/  STL [R1+0x1c8], RZ ;  /* 0x0001c8ff01007387 */ /* 0x000fe20000100800 */
[----:B------:R-:W-:-:S03]  /*3910*/  IMAD R3, R6, R2, RZ ;  /* 0x0000000206037224 */ /* 0x000fc600078e02ff */
[----:B------:R-:W-:Y:S04]  /*3920*/  STL [R1+0x1cc], RZ ;  /* 0x0001ccff01007387 */ /* 0x000fe80000100800 */
[----:B------:R-:W-:Y:S04]  /*3930*/  STL [R1+0x1e0], RZ ;  /* 0x0001e0ff01007387 */ /* 0x000fe80000100800 */
        /* <DEDUP_REMOVED lines=23> */
[----:B------:R-:W-:-:S03]  /*3ab0*/  SGXT.U32 R27, R27, 0x2 ;  /* 0x000000021b1b781a */ /* 0x000fc60000000000 */
[----:B------:R-:W-:Y:S04]  /*3ac0*/  STL [R1+0x29c], RZ ;  /* 0x00029cff01007387 */ /* 0x000fe80000100800 */
[----:B------:R-:W-:Y:S01]  /*3ad0*/  STL [R1+0x280], RZ ;  /* 0x000280ff01007387 */ /* 0x000fe20000100800 */
[----:B------:R-:W-:-:S03]  /*3ae0*/  IMAD R7, R10, R2, RZ ;  /* 0x000000020a077224 */ /* 0x000fc600078e02ff */
[----:B------:R-:W-:Y:S01]  /*3af0*/  STL [R1+0x284], RZ ;  /* 0x000284ff01007387 */ /* 0x000fe20000100800 */
[----:B------:R-:W-:-:S03]  /*3b00*/  LOP3.LUT R10, R11, 0x14, RZ, 0xfc, !PT ;  /* 0x000000140b0a7812 */ /* 0x000fc600078efcff */
[----:B------:R-:W-:Y:S01]  /*3b10*/  STL [R1+0x288], RZ ;  /* 0x000288ff01007387 */ /* 0x000fe20000100800 */
[----:B------:R-:W-:-:S03]  /*3b20*/  LOP3.LUT R11, R27, 0x10, RZ, 0xfc, !PT ;  /* 0x000000101b0b7812 */ /* 0x000fc600078efcff */
[----:B------:R-:W-:Y:S04]  /*3b30*/  STL [R1+0x28c], RZ ;  /* 0x00028cff01007387 */ /* 0x000fe80000100800 */
[----:B------:R-:W-:Y:S04]  /*3b40*/  STL [R1+0x270], RZ ;  /* 0x000270ff01007387 */ /* 0x000fe80000100800 */
[----:B------:R-:W-:Y:S04]  /*3b50*/  STL [R1+0x274], RZ ;  /* 0x000274ff01007387 */ /* 0x000fe80000100800 */
[----:B------:R-:W-:Y:S01]  /*3b60*/  STL [R1+0x278], RZ ;  /* 0x000278ff01007387 */ /* 0x000fe20000100800 */
[----:B------:R-:W-:-:S03]  /*3b70*/  LOP3.LUT R27, R27, 0xc, RZ, 0xfc, !PT ;  /* 0x0000000c1b1b7812 */ /* 0x000fc600078efcff */
[----:B------:R-:W-:Y:S01]  /*3b80*/  STL [R1+0x27c], RZ ;  /* 0x00027cff01007387 */ /* 0x000fe20000100800 */
[----:B0-----:R-:W-:-:S03]  /*3b90*/  IMAD.SHL.U32 R6, R6, 0x2, RZ ;  /* 0x0000000206067824 */ /* 0x001fc600078e00ff */
[----:B------:R-:W-:Y:S01]  /*3ba0*/  STL [R1+0x260], RZ ;  /* 0x000260ff01007387 */ /* 0x000fe20000100800 */
[----:B------:R-:W-:-:S03]  /*3bb0*/  IMAD R7, R11, R2, RZ ;  /* 0x000000020b077224 */ /* 0x000fc600078e02ff */
[----:B------:R-:W-:Y:S01]  /*3bc0*/  STL [R1+0x264], RZ ;  /* 0x000264ff01007387 */ /* 0x000fe20000100800 */
[----:B------:R-:W-:-:S03]  /*3bd0*/  LOP3.LUT R11, R26, 0x7, RZ, 0xc0, !PT ;  /* 0x000000071a0b7812 */ /* 0x000fc600078ec0ff */
[----:B------:R-:W-:Y:S01]  /*3be0*/  STL [R1+0x268], RZ ;  /* 0x000268ff01007387 */ /* 0x000fe20000100800 */
[----:B------:R-:W-:-:S03]  /*3bf0*/  IMAD R3, R10, R2, RZ ;  /* 0x000000020a037224 */ /* 0x000fc600078e02ff */
[----:B------:R-:W-:Y:S01]  /*3c00*/  STL [R1+0x26c], RZ ;  /* 0x00026cff01007387 */ /* 0x000fe20000100800 */
[----:B------:R-:W-:-:S03]  /*3c10*/  IMAD R3, R27, R2, RZ ;  /* 0x000000021b037224 */ /* 0x000fc600078e02ff */
[----:B------:R-:W-:Y:S01]  /*3c20*/  STL [R1+0x90], RZ ;  /* 0x000090ff01007387 */ /* 0x000fe20000100800 */
[----:B------:R-:W-:-:S03]  /*3c30*/  LOP3.LUT R6, R6, 0x10, RZ, 0xc0, !PT ;  /* 0x0000001006067812 */ /* 0x000fc600078ec0ff */
[----:B------:R-:W-:Y:S01]  /*3c40*/  STL [R1+0x94], RZ ;  /* 0x000094ff01007387 */ /* 0x000fe20000100800 */
[----:B------:R-:W-:-:S03]  /*3c50*/  SHF.R.U32.HI R27, RZ, 0x3, R26 ;  /* 0x00000003ff1b7819 */ /* 0x000fc6000001161a */
[----:B------:R-:W-:Y:S01]  /*3c60*/  STL [R1+0x98], RZ ;  /* 0x000098ff01007387 */ /* 0x000fe20000100800 */
[----:B------:R-:W-:-:S03]  /*3c70*/  IMAD R26, R11, 0x110, RZ ;  /* 0x000001100b1a7824 */ /* 0x000fc600078e02ff */
[----:B------:R-:W-:Y:S01]  /*3c80*/  STL [R1+0x9c], RZ ;  /* 0x00009cff01007387 */ /* 0x000fe20000100800 */
[----:B------:R-:W-:-:S03]  /*3c90*/  LOP3.LUT R11, R5, 0x8, RZ, 0xfc, !PT ;  /* 0x00000008050b7812 */ /* 0x000fc600078efcff */
[----:B------:R-:W-:Y:S01]  /*3ca0*/  STL [R1+0x80], RZ ;  /* 0x000080ff01007387 */ /* 0x000fe20000100800 */
[----:B------:R-:W-:-:S03]  /*3cb0*/  LOP3.LUT R5, R5, 0x4, RZ, 0xfc, !PT ;  /* 0x0000000405057812 */ /* 0x000fc600078efcff */
[----:B------:R-:W-:Y:S01]  /*3cc0*/  STL [R1+0x84], RZ ;  /* 0x000084ff01007387 */ /* 0x000fe20000100800 */
[----:B------:R-:W-:-:S03]  /*3cd0*/  LOP3.LUT R6, R6, 0x20, R27, 0xf8, !PT ;  /* 0x0000002006067812 */ /* 0x000fc600078ef81b */
[----:B------:R-:W-:Y:S04]  /*3ce0*/  STL [R1+0x88], RZ ;  /* 0x000088ff01007387 */ /* 0x000fe80000100800 */
[----:B------:R-:W-:Y:S01]  /*3cf0*/  STL [R1+0x8c], RZ ;  /* 0x00008cff01007387 */ /* 0x000fe20000100800 */
[----:B------:R-:W-:-:S03]  /*3d00*/  IMAD R3, R11, R2, RZ ;  /* 0x000000020b037224 */ /* 0x000fc600078e02ff */
[----:B------:R-:W-:Y:S01]  /*3d10*/  STL [R1+0x70], RZ ;  /* 0x000070ff01007387 */ /* 0x000fe20000100800 */
[----:B------:R-:W-:-:S03]  /*3d20*/  LOP3.LUT R6, R26, R6, RZ, 0x3c, !PT ;  /* 0x000000061a067212 */ /* 0x000fc600078e3cff */
[----:B------:R-:W-:Y:S01]  /*3d30*/  STL [R1+0x74], RZ ;  /* 0x000074ff01007387 */ /* 0x000fe20000100800 */
[----:B------:R-:W-:-:S03]  /*3d40*/  IMAD R2, R5, R2, RZ ;  /* 0x0000000205027224 */ /* 0x000fc600078e02ff */
[----:B------:R-:W-:Y:S04]  /*3d50*/  STL [R1+0x78], RZ ;  /* 0x000078ff01007387 */ /* 0x000fe80000100800 */
[----:B------:R-:W-:Y:S04]  /*3d60*/  STL [R1+0x7c], RZ ;  /* 0x00007cff01007387 */ /* 0x000fe80000100800 */
[----:B------:R-:W-:Y:S01]  /*3d70*/  STL [R1+0x60], RZ ;  /* 0x000060ff01007387 */ /* 0x000fe20000100800 */
[----:B------:R-:W-:-:S03]  /*3d80*/  LOP3.LUT R3, R6, 0x800, R4, 0xf8, !PT ;  /* 0x0000080006037812 */ /* 0x000fc600078ef804 */
[----:B------:R-:W-:Y:S04]  /*3d90*/  STL [R1+0x64], RZ ;  /* 0x000064ff01007387 */ /* 0x000fe80000100800 */
[----:B------:R-:W-:Y:S04]  /*3da0*/  STL [R1+0x68], RZ ;  /* 0x000068ff01007387 */ /* 0x000fe80000100800 */
[----:B------:R-:W-:Y:S04]  /*3db0*/  STL [R1+0x6c], RZ ;  /* 0x00006cff01007387 */ /* 0x000fe80000100800 */
[----:B------:R-:W-:Y:S04]  /*3dc0*/  STL [R1+0x200], RZ ;  /* 0x000200ff01007387 */ /* 0x000fe80000100800 */
[----:B------:R0:W-:Y:S04]  /*3dd0*/  STL [R1+0x46c], R2 ;  /* 0x00046c0201007387 */ /* 0x0001e80000100800 */
[----:B------:R2:W-:Y:S04]  /*3de0*/  STL [R1+0x204], RZ ;  /* 0x000204ff01007387 */ /* 0x0005e80000100800 */
[----:B------:R2:W-:Y:S04]  /*3df0*/  STL [R1+0x208], RZ ;  /* 0x000208ff01007387 */ /* 0x0005e80000100800 */
[----:B------:R2:W-:Y:S04]  /*3e00*/  STL [R1+0x20c], RZ ;  /* 0x00020cff01007387 */ /* 0x0005e80000100800 */
[----:B------:R2:W-:Y:S04]  /*3e10*/  STL [R1+0x410], R3 ;  /* 0x0004100301007387 */ /* 0x0005e80000100800 */
[----:B------:R2:W-:Y:S04]  /*3e20*/  STL [R1+0x1f0], RZ ;  /* 0x0001f0ff01007387 */ /* 0x0005e80000100800 */
[----:B------:R2:W-:Y:S04]  /*3e30*/  STL [R1+0x1f4], RZ ;  /* 0x0001f4ff01007387 */ /* 0x0005e80000100800 */
[----:B------:R2:W-:Y:S04]  /*3e40*/  STL [R1+0x1f8], RZ ;  /* 0x0001f8ff01007387 */ /* 0x0005e80000100800 */
[----:B------:R2:W-:Y:S01]  /*3e50*/  STL [R1+0x1fc], RZ ;  /* 0x0001fcff01007387 */ /* 0x0005e20000100800 */
[----:B0-----:R-:W-:-:S03]  /*3e60*/  LOP3.LUT R2, R3, 0x40, RZ, 0x3c, !PT ;  /* 0x0000004003027812 */ /* 0x001fc600078e3cff */
        /* <DEDUP_REMOVED lines=8> */
[----:B------:R2:W-:Y:S01]  /*3ef0*/  STL [R1+0x414], R2 ;  /* 0x0004140201007387 */ /* 0x0005e20000100800 */
[C---:B------:R-:W-:Y:S01]  /*3f00*/  LOP3.LUT R6, R8.reuse, 0x180, RZ, 0xc0, !PT ;  /* 0x0000018008067812 */ /* 0x040fe200078ec0ff */
[----:B------:R-:W-:-:S03]  /*3f10*/  IMAD.SHL.U32 R8, R8, 0x2, RZ ;  /* 0x0000000208087824 */ /* 0x000fc600078e00ff */
[----:B------:R-:W-:Y:S02]  /*3f20*/  SHF.R.U32.HI R6, RZ, 0x3, R6 ;  /* 0x00000003ff067819 */ /* 0x000fe40000011606 */
[C---:B------:R-:W-:Y:S02]  /*3f30*/  LEA R14, P5, R9.reuse, UR14, 0x1 ;  /* 0x0000000e090e7c11 */ /* 0x040fe4000f8a08ff */
[----:B------:R-:W-:Y:S02]  /*3f40*/  LOP3.LUT R6, R6, 0x3fe, R8, 0x78, !PT ;  /* 0x000003fe06067812 */ /* 0x000fe400078e7808 */
[----:B------:R-:W-:Y:S02]  /*3f50*/  LEA.HI.X.SX32 R12, R9, UR15, 0x1, P5 ;  /* 0x0000000f090c7c11 */ /* 0x000fe4000a8f0eff */
[----:B------:R-:W-:Y:S01]  /*3f60*/  LOP3.LUT R4, R6, 0x40, RZ, 0x3c, !PT ;  /* 0x0000004006047812 */ /* 0x000fe200078e3cff */
[----:B--2---:R-:W-:-:S12]  /*3f70*/  USHF.R.S32.HI UR6, URZ, 0x5, UR6 ;  /* 0x00000005ff067899 */ /* 0x004fd80008011406 */
.L_x_2:
[----:B------:R0:W-:Y:S04]  /*3f80*/  STL [R1+0x960], R15 ;  /* 0x0009600f01007387 */ /* 0x0001e80000100800 */
[----:B------:R-:W2:Y:S01]  /*3f90*/  LDL R11, [R1+0x46c] ;  /* 0x00046c00010b7983 */ /* 0x000ea20000100800 */
[-C--:B------:R-:W-:Y:S01]  /*3fa0*/  LOP3.LUT R29, R29, R28.reuse, RZ, 0x3c, !PT ;  /* 0x0000001c1d1d7212 */ /* 0x080fe200078e3cff */
[----:B------:R-:W1:Y:S03]  /*3fb0*/  S2R R2, SR_TID.X ;  /* 0x0000000000027919 */ /* 0x000e660000002100 */
[C---:B------:R-:W-:Y:S02]  /*3fc0*/  LOP3.LUT R28, R29.reuse, R28, RZ, 0x3c, !PT ;  /* 0x0000001c1d1c7212 */ /* 0x040fe400078e3cff */
[----:B0-----:R-:W-:Y:S01]  /*3fd0*/  PRMT R15, RZ, 0x7610, R15 ;  /* 0x00007610ff0f7816 */ /* 0x001fe2000000000f */
[----:B------:R-:W0:Y:S01]  /*3fe0*/  S2R R7, SR_TID.X ;  /* 0x0000000000077919 */ /* 0x000e220000002100 */
[----:B------:R-:W-:-:S02]  /*3ff0*/  LOP3.LUT R29, R29, R28, RZ, 0x3c, !PT ;  /* 0x0000001c1d1d7212 */ /* 0x000fc400078e3cff */
[----:B------:R-:W-:Y:S01]  /*4000*/  PRMT R10, RZ, 0x7610, R10 ;  /* 0x00007610ff0a7816 */ /* 0x000fe2000000000a */
[----:B------:R-:W-:Y:S01]  /*4010*/  STL [R1+0x95c], R16 ;  /* 0x00095c1001007387 */ /* 0x000fe20000100800 */
[----:B------:R-:W-:-:S03]  /*4020*/  PRMT R9, RZ, 0x7610, R9 ;  /* 0x00007610ff097816 */ /* 0x000fc60000000009 */
[----:B------:R-:W-:Y:S04]  /*4030*/  STL [R1+0x958], R13 ;  /* 0x0009580d01007387 */ /* 0x000fe80000100800 */
[----:B------:R-:W-:Y:S04]  /*4040*/  STL [R1+0x954], R14 ;  /* 0x0009540e01007387 */ /* 0x000fe80000100800 */
[----:B------:R-:W-:Y:S04]  /*4050*/  STL [R1+0x950], R12 ;  /* 0x0009500c01007387 */ /* 0x000fe80000100800 */
[----:B------:R-:W-:Y:S04]  /*4060*/  STL [R1+0x94c], R25 ;  /* 0x00094c1901007387 */ /* 0x000fe80000100800 */
[----:B------:R-:W-:Y:S01]  /*4070*/  STL [R1+0x948], R24 ;  /* 0x0009481801007387 */ /* 0x000fe20000100800 */
[----:B-1----:R-:W-:-:S03]  /*4080*/  SHF.R.U32.HI R4, RZ, 0x7, R2 ;  /* 0x00000007ff047819 */ /* 0x002fc60000011602 */
[----:B------:R-:W-:Y:S01]  /*4090*/  STL [R1+0x944], R23 ;  /* 0x0009441701007387 */ /* 0x000fe20000100800 */
[----:B------:R-:W-:Y:S02]  /*40a0*/  SHF.R.U32.HI R3, RZ, 0x7, R2 ;  /* 0x00000007ff037819 */ /* 0x000fe40000011602 */
[----:B------:R-:W-:Y:S01]  /*40b0*/  SGXT.U32 R4, R4, 0x2 ;  /* 0x000000020404781a */ /* 0x000fe20000000000 */
[----:B------:R-:W1:Y:S01]  /*40c0*/  LDC R2, c[0x0][0x3a8] ;  /* 0x0000ea00ff027b82 */ /* 0x000e620000000800 */
[----:B0-----:R-:W-:Y:S01]  /*40d0*/  SHF.R.U32.HI R6, RZ, 0x7, R7 ;  /* 0x00000007ff067819 */ /* 0x001fe20000011607 */
[----:B------:R-:W-:Y:S01]  /*40e0*/  STL [R1+0x940], R22 ;  /* 0x0009401601007387 */ /* 0x000fe20000100800 */
[C---:B------:R-:W-:Y:S02]  /*40f0*/  LOP3.LUT R8, R4.reuse, 0x4, RZ, 0xfc, !PT ;  /* 0x0000000404087812 */ /* 0x040fe400078efcff */
[----:B------:R-:W-:Y:S01]  /*4100*/  LOP3.LUT R5, R4, 0x8, RZ, 0xfc, !PT ;  /* 0x0000000804057812 */ /* 0x000fe200078efcff */
[----:B------:R-:W-:Y:S01]  /*4110*/  STL [R1+0x93c], R27 ;  /* 0x00093c1b01007387 */ /* 0x000fe20000100800 */
[----:B------:R-:W-:-:S02]  /*4120*/  SGXT.U32 R6, R6, 0x2 ;  /* 0x000000020606781a */ /* 0x000fc40000000000 */
[----:B------:R-:W-:Y:S01]  /*4130*/  SGXT.U32 R3, R3, 0x2 ;  /* 0x000000020303781a */ /* 0x000fe20000000000 */
[----:B------:R-:W0:Y:S01]  /*4140*/  S2R R4, SR_TID.X ;  /* 0x0000000000047919 */ /* 0x000e220000002100 */
[----:B------:R-:W-:Y:S02]  /*4150*/  ISETP.GE.AND P1, PT, R5, UR7, PT ;  /* 0x0000000705007c0c */ /* 0x000fe4000bf26270 */
[----:B------:R-:W3:Y:S01]  /*4160*/  LDC R5, c[0x0][0x3a8] ;  /* 0x0000ea00ff057b82 */ /* 0x000ee20000000800 */
[----:B------:R-:W-:Y:S01]  /*4170*/  ISETP.GE.AND P0, PT, R6, UR7, PT ;  /* 0x0000000706007c0c */ /* 0x000fe2000bf06270 */
[----:B------:R-:W-:Y:S04]  /*4180*/  STL [R1+0x938], R26 ;  /* 0x0009381a01007387 */ /* 0x000fe80000100800 */
[----:B-----5:R-:W-:Y:S01]  /*4190*/  STL [R1+0x8f8], R0 ;  /* 0x0008f80001007387 */ /* 0x020fe20000100800 */
[----:B-1----:R-:W-:-:S04]  /*41a0*/  IMAD R2, R3, R2, RZ ;  /* 0x0000000203027224 */ /* 0x002fc800078e02ff */
[----:B------:R-:W-:-:S05]  /*41b0*/  IMAD.WIDE R2, R2, 0x2, R28 ;  /* 0x0000000202027825 */ /* 0x000fca00078e021c */
[----:B------:R2:W4:Y:S01]  /*41c0*/  @!P0 LDG.E.U16 R15, desc[UR8][R2.64] ;  /* 0x00000008020f8981 */ /* 0x000522000c1e1500 */
[----:B------:R-:W-:Y:S02]  /*41d0*/  ISETP.GE.AND P0, PT, R8, UR7, PT ;  /* 0x0000000708007c0c */ /* 0x000fe4000bf06270 */
[----:B0-----:R-:W-:-:S04]  /*41e0*/  SHF.R.U32.HI R4, RZ, 0x7, R4 ;  /* 0x00000007ff047819 */ /* 0x001fc80000011604 */
[----:B------:R-:W-:-:S04]  /*41f0*/  SGXT.U32 R4, R4, 0x2 ;  /* 0x000000020404781a */ /* 0x000fc80000000000 */
[----:B------:R-:W-:-:S05]  /*4200*/  LOP3.LUT R4, R4, 0x8, RZ, 0xfc, !PT ;  /* 0x0000000804047812 */ /* 0x000fca00078efcff */
[----:B---3--:R-:W-:-:S04]  /*4210*/  IMAD R4, R4, R5, RZ ;  /* 0x0000000504047224 */ /* 0x008fc800078e02ff */
[----:B------:R-:W-:-:S05]  /*4220*/  IMAD.WIDE R4, R4, 0x2, R28 ;  /* 0x0000000204047825 */ /* 0x000fca00078e021c */
[----:B------:R0:W3:Y:S01]  /*4230*/  @!P1 LDG.E.U16 R9, desc[UR8][R4.64] ;  /* 0x0000000804099981 */ /* 0x0000e2000c1e1500 */
[----:B--2---:R-:W-:Y:S01]  /*4240*/  IMAD.WIDE R2, R11, 0x2, R28 ;  /* 0x000000020b027825 */ /* 0x004fe200078e021c */
[--C-:B------:R-:W-:Y:S01]  /*4250*/  SHF.R.U32.HI R8, RZ, 0x7, R7.reuse ;  /* 0x00000007ff087819 */ /* 0x100fe20000011607 */
[----:B0-----:R-:W0:Y:S03]  /*4260*/  LDC R5, c[0x0][0x3a8] ;  /* 0x0000ea00ff057b82 */ /* 0x001e260000000800 */
[----:B------:R-:W2:Y:S01]  /*4270*/  @!P0 LDG.E.U16 R10, desc[UR8][R2.64] ;  /* 0x00000008020a8981 */ /* 0x000ea2000c1e1500 */
[----:B------:R-:W-:Y:S02]  /*4280*/  SGXT.U32 R8, R8, 0x2 ;  /* 0x000000020808781a */ /* 0x000fe40000000000 */
[----:B------:R-:W-:Y:S02]  /*4290*/  SHF.R.U32.HI R7, RZ, 0x7, R7 ;  /* 0x00000007ff077819 */ /* 0x000fe40000011607 */
[----:B------:R-:W-:Y:S01]  /*42a0*/  LOP3.LUT R8, R8, 0xc, RZ, 0xfc, !PT ;  /* 0x0000000c08087812 */ /* 0x000fe200078efcff */
[----:B------:R-:W1:Y:S01]  /*42b0*/  LDC R11, c[0x0][0x3a8] ;  /* 0x0000ea00ff0b7b82 */ /* 0x000e620000000800 */
[----:B------:R-:W-:-:S02]  /*42c0*/  SGXT.U32 R7, R7, 0x2 ;  /* 0x000000020707781a */ /* 0x000fc40000000000 */
[----:B------:R-:W-:Y:S02]  /*42d0*/  ISETP.GE.AND P0, PT, R8, UR7, PT ;  /* 0x0000000708007c0c */ /* 0x000fe4000bf06270 */
[----:B------:R-:W-:-:S04]  /*42e0*/  LOP3.LUT R8, R7, 0x18, RZ, 0xfc, !PT ;  /* 0x0000001807087812 */ /* 0x000fc800078efcff */
[----:B------:R-:W-:Y:S02]  /*42f0*/  ISETP.GE.AND P3, PT, R8, UR7, PT ;  /* 0x0000000708007c0c */ /* 0x000fe4000bf66270 */
[----:B------:R-:W0:Y:S01]  /*4300*/  S2R R8, SR_TID.X ;  /* 0x0000000000087919 */ /* 0x000e220000002100 */
[----:B------:R-:W-:Y:S01]  /*4310*/  LOP3.LUT R6, R6, 0xc, RZ, 0xfc, !PT ;  /* 0x0000000c06067812 */ /* 0x000fe200078efcff */
[----:B----4-:R4:W-:Y:S04]  /*4320*/  STL [R1+0x34], R15 ;  /* 0x0000340f01007387 */ /* 0x0109e80000100800 */
[----:B----4-:R-:W4:Y:S01]  /*4330*/  LDL.LU R15, [R1+0x960] ;  /* 0x00096000010f7983 */ /* 0x010f220000300800 */
[----:B0-----:R-:W-:-:S04]  /*4340*/  SHF.R.U32.HI R4, RZ, 0x7, R8 ;  /* 0x00000007ff047819 */ /* 0x001fc80000011608 */
[----:B------:R-:W-:-:S04]  /*4350*/  SGXT.U32 R4, R4, 0x2 ;  /* 0x000000020404781a */ /* 0x000fc80000000000 */
[----:B------:R-:W-:Y:S02]  /*4360*/  LOP3.LUT R8, R4, 0x18, RZ, 0xfc, !PT ;  /* 0x0000001804087812 */ /* 0x000fe400078efcff */
[----:B------:R-:W-:Y:S02]  /*4370*/  PRMT R16, RZ, 0x7610, R16 ;  /* 0x00007610ff107816 */ /* 0x000fe40000000010 */
[----:B------:R-:W-:Y:S02]  /*4380*/  PRMT R13, RZ, 0x7610, R13 ;  /* 0x00007610ff0d7816 */ /* 0x000fe4000000000d */
[----:B------:R-:W-:Y:S02]  /*4390*/  PRMT R14, RZ, 0x7610, R14 ;  /* 0x00007610ff0e7816 */ /* 0x000fe4000000000e */
[----:B------:R-:W-:Y:S01]  /*43a0*/  PRMT R12, RZ, 0x7610, R12 ;  /* 0x00007610ff0c7816 */ /* 0x000fe2000000000c */
[----:B--2---:R0:W-:Y:S04]  /*43b0*/  STL [R1+0x3c], R10 ;  /* 0x00003c0a01007387 */ /* 0x0041e80000100800 */
[----:B---3--:R2:W-:Y:S01]  /*43c0*/  STL [R1+0x38], R9 ;  /* 0x0000380901007387 */ /* 0x0085e20000100800 */
[----:B0-----:R-:W-:-:S02]  /*43d0*/  LOP3.LUT R10, R7, 0x10, RZ, 0xfc, !PT ;  /* 0x00000010070a7812 */ /* 0x001fc400078efcff */
[C---:B--2---:R-:W-:Y:S02]  /*43e0*/  LOP3.LUT R9, R7.reuse, 0x14, RZ, 0xfc, !PT ;  /* 0x0000001407097812 */ /* 0x044fe400078efcff */
[----:B------:R-:W-:-:S04]  /*43f0*/  LOP3.LUT R7, R7, 0x1c, RZ, 0xfc, !PT ;  /* 0x0000001c07077812 */ /* 0x000fc800078efcff */
[----:B------:R-:W-:Y:S02]  /*4400*/  ISETP.GE.AND P4, PT, R7, UR7, PT ;  /* 0x0000000707007c0c */ /* 0x000fe4000bf86270 */
[----:B------:R-:W0:Y:S01]  /*4410*/  LDC R7, c[0x0][0x3a8] ;  /* 0x0000ea00ff077b82 */ /* 0x000e220000000800 */
[----:B------:R-:W-:-:S07]  /*4420*/  ISETP.GE.AND P2, PT, R9, UR7, PT ;  /* 0x0000000709007c0c */ /* 0x000fce000bf46270 */
[----:B------:R-:W2:Y:S01]  /*4430*/  LDC R9, c[0x0][0x3a8] ;  /* 0x0000ea00ff097b82 */ /* 0x000ea20000000800 */
[----:B0-----:R-:W-:-:S07]  /*4440*/  IMAD R6, R6, R7, RZ ;  /* 0x0000000706067224 */ /* 0x001fce00078e02ff */
[----:B------:R-:W0:Y:S01]  /*4450*/  LDC R7, c[0x0][0x3a8] ;  /* 0x0000ea00ff077b82 */ /* 0x000e220000000800 */
[----:B------:R-:W-:Y:S01]  /*4460*/  ISETP.GE.AND P1, PT, R10, UR7, PT ;  /* 0x000000070a007c0c */ /* 0x000fe2000bf26270 */
[----:B------:R-:W-:Y:S01]  /*4470*/  IMAD.WIDE R2, R6, 0x2, R28 ;  /* 0x0000000206027825 */ /* 0x000fe200078e021c */
[C---:B------:R-:W-:Y:S02]  /*4480*/  LOP3.LUT R10, R4.reuse, 0x1c, RZ, 0xfc, !PT ;  /* 0x0000001c040a7812 */ /* 0x040fe400078efcff */
[C---:B------:R-:W-:Y:S02]  /*4490*/  LOP3.LUT R6, R4.reuse, 0x14, RZ, 0xfc, !PT ;  /* 0x0000001404067812 */ /* 0x040fe400078efcff */
[----:B------:R-:W-:Y:S01]  /*44a0*/  LOP3.LUT R4, R4, 0x10, RZ, 0xfc, !PT ;  /* 0x0000001004047812 */ /* 0x000fe200078efcff */
[----:B--2---:R-:W-:Y:S01]  /*44b0*/  IMAD R8, R8, R9, RZ ;  /* 0x0000000908087224 */ /* 0x004fe200078e02ff */
[----:B------:R-:W2:Y:S03]  /*44c0*/  @!P0 LDG.E.U16 R16, desc[UR8][R2.64] ;  /* 0x0000000802108981 */ /* 0x000ea6000c1e1500 */
[----:B------:R-:W-:-:S04]  /*44d0*/  IMAD R4, R4, R5, RZ ;  /* 0x0000000504047224 */ /* 0x000fc800078e02ff */
[----:B------:R-:W-:-:S04]  /*44e0*/  IMAD.WIDE R4, R4, 0x2, R28 ;  /* 0x0000000204047825 */ /* 0x000fc800078e021c */
[----:B0-----:R-:W-:Y:S01]  /*44f0*/  IMAD R6, R6, R7, RZ ;  /* 0x0000000706067224 */ /* 0x001fe200078e02ff */
[----:B------:R-:W3:Y:S01]  /*4500*/  @!P1 LDG.E.U16 R13, desc[UR8][R4.64] ;  /* 0x00000008040d9981 */ /* 0x000ee2000c1e1500 */
[----:B------:R-:W-:-:S04]  /*4510*/  IMAD.WIDE R8, R8, 0x2, R28 ;  /* 0x0000000208087825 */ /* 0x000fc800078e021c */
[----:B------:R-:W-:Y:S01]  /*4520*/  IMAD.WIDE R6, R6, 0x2, R28 ;  /* 0x0000000206067825 */ /* 0x000fe200078e021c */
[----:B------:R-:W4:Y:S04]  /*4530*/  @!P3 LDG.E.U16 R12, desc[UR8][R8.64] ;  /* 0x00000008080cb981 */ /* 0x000f28000c1e1500 */
[----:B------:R-:W4:Y:S01]  /*4540*/  @!P2 LDG.E.U16 R14, desc[UR8][R6.64] ;  /* 0x00000008060ea981 */ /* 0x000f22000c1e1500 */
[----:B-1----:R-:W-:-:S03]  /*4550*/  IMAD R10, R10, R11, RZ ;  /* 0x0000000b0a0a7224 */ /* 0x002fc600078e02ff */
[----:B------:R-:W-:Y:S01]  /*4560*/  STL.64 [R1+0x490], R28 ;  /* 0x0004901c01007387 */ /* 0x000fe20000100a00 */
[----:B------:R-:W-:Y:S01]  /*4570*/  PRMT R0, RZ, 0x7610, R0 ;  /* 0x00007610ff007816 */ /* 0x000fe20000000000 */
[----:B------:R-:W-:-:S05]  /*4580*/  IMAD.WIDE R10, R10, 0x2, R28 ;  /* 0x000000020a0a7825 */ /* 0x000fca00078e021c */
[----:B------:R0:W4:Y:S04]  /*4590*/  @!P4 LDG.E.U16 R0, desc[UR8][R10.64] ;  /* 0x000000080a00c981 */ /* 0x000128000c1e1500 */
[----:B--2---:R1:W-:Y:S04]  /*45a0*/  STL [R1+0x30], R16 ;  /* 0x0000301001007387 */ /* 0x0043e80000100800 */
[----:B-1----:R-:W2:Y:S04]  /*45b0*/  LDL.LU R16, [R1+0x95c] ;  /* 0x00095c0001107983 */ /* 0x002ea80000300800 */
[----:B---3--:R1:W-:Y:S04]  /*45c0*/  STL [R1+0x2c], R13 ;  /* 0x00002c0d01007387 */ /* 0x0083e80000100800 */
[----:B-1----:R-:W3:Y:S04]  /*45d0*/  LDL.LU R13, [R1+0x958] ;  /* 0x00095800010d7983 */ /* 0x002ee80000300800 */
[----:B----4-:R1:W-:Y:S04]  /*45e0*/  STL [R1+0x28], R14 ;  /* 0x0000280e01007387 */ /* 0x0103e80000100800 */
[----:B-1----:R-:W4:Y:S04]  /*45f0*/  LDL.LU R14, [R1+0x954] ;  /* 0x00095400010e7983 */ /* 0x002f280000300800 */
[----:B------:R1:W-:Y:S04]  /*4600*/  STL [R1+0x24], R12 ;  /* 0x0000240c01007387 */ /* 0x0003e80000100800 */
[----:B-1----:R-:W4:Y:S01]  /*4610*/  LDL.LU R12, [R1+0x950] ;  /* 0x00095000010c7983 */ /* 0x002f220000300800 */
[----:B------:R-:W1:Y:S01]  /*4620*/  S2R R3, SR_TID.X ;  /* 0x0000000000037919 */ /* 0x000e620000002100 */
[----:B------:R-:W-:-:S02]  /*4630*/  IMAD.MOV.U32 R28, RZ, RZ, R17 ;  /* 0x000000ffff1c7224 */ /* 0x000fc400078e0011 */
[----:B------:R-:W1:Y:S01]  /*4640*/  LDC R17, c[0x0][0x3ac] ;  /* 0x0000eb00ff117b82 */ /* 0x000e620000000800 */
[----:B0-----:R-:W-:Y:S02]  /*4650*/  IMAD.MOV.U32 R10, RZ, RZ, R21 ;  /* 0x000000ffff0a7224 */ /* 0x001fe400078e0015 */
[----:B------:R-:W-:Y:S02]  /*4660*/  IMAD.MOV.U32 R11, RZ, RZ, R19 ;  /* 0x000000ffff0b7224 */ /* 0x000fe400078e0013 */
[----:B------:R-:W-:Y:S02]  /*4670*/  IMAD.MOV.U32 R8, RZ, RZ, R20 ;  /* 0x000000ffff087224 */ /* 0x000fe400078e0014 */
[----:B------:R-:W-:Y:S01]  /*4680*/  IMAD.MOV.U32 R9, RZ, RZ, R18 ;  /* 0x000000ffff097224 */ /* 0x000fe200078e0012 */
[----:B------:R-:W-:Y:S01]  /*4690*/  STL [R1+0x900], R0 ;  /* 0x0009000001007387 */ /* 0x000fe20000100800 */
[----:B------:R-:W-:-:S03]  /*46a0*/  PRMT R25, RZ, 0x7610, R25 ;  /* 0x00007610ff197816 */ /* 0x000fc60000000019 */
[----:B------:R-:W-:Y:S04]  /*46b0*/  STL.64 [R1+0x3f0], R10 ;  /* 0x0003f00a01007387 */ /* 0x000fe80000100a00 */
[----:B------:R0:W-:Y:S01]  /*46c0*/  STL.64 [R1+0x3e8], R8 ;  /* 0x0003e80801007387 */ /* 0x0001e20000100a00 */
[----:B-1----:R-:W-:-:S04]  /*46d0*/  LOP3.LUT R7, R3, 0x1f, RZ, 0xc0, !PT ;  /* 0x0000001f03077812 */ /* 0x002fc800078ec0ff */
[C---:B------:R-:W-:Y:S01]  /*46e0*/  ISETP.GE.AND P0, PT, R7.reuse, UR7, PT ;  /* 0x0000000707007c0c */ /* 0x040fe2000bf06270 */
[----:B------:R-:W-:Y:S01]  /*46f0*/  IMAD R17, R7, R17, RZ ;  /* 0x0000001107117224 */ /* 0x000fe200078e02ff */
[----:B------:R-:W-:Y:S01]  /*4700*/  PRMT R24, RZ, 0x7610, R24 ;  /* 0x00007610ff187816 */ /* 0x000fe20000000018 */
[----:B------:R-:W-:Y:S01]  /*4710*/  IMAD.MOV.U32 R29, RZ, RZ, R15 ;  /* 0x000000ffff1d7224 */ /* 0x000fe200078e000f */
[----:B------:R-:W-:Y:S01]  /*4720*/  PRMT R23, RZ, 0x7610, R23 ;  /* 0x00007610ff177816 */ /* 0x000fe20000000017 */
[C---:B0-----:R-:W-:Y:S01]  /*4730*/  IMAD.WIDE R8, R17.reuse, 0x2, R8 ;  /* 0x0000000211087825 */ /* 0x041fe200078e0208 */
[----:B------:R-:W-:Y:S01]  /*4740*/  PRMT R22, RZ, 0x7610, R22 ;  /* 0x00007610ff167816 */ /* 0x000fe20000000016 */
[----:B------:R-:W-:Y:S02]  /*4750*/  BAR.SYNC.DEFER_BLOCKING 0x0 ;  /* 0x0000000000007b1d */ /* 0x000fe40000010000 */
[----:B------:R-:W-:-:S05]  /*4760*/  IMAD.WIDE R6, R17, 0x2, R28 ;  /* 0x0000000211067825 */ /* 0x000fca00078e021c */
[----:B------:R-:W4:Y:S04]  /*4770*/  @!P0 LDG.E.U16 R23, desc[UR8][R6.64] ;  /* 0x0000000806178981 */ /* 0x000f28000c1e1500 */
[----:B------:R-:W4:Y:S01]  /*4780*/  @!P0 LDG.E.U16 R22, desc[UR8][R8.64] ;  /* 0x0000000808168981 */ /* 0x000f22000c1e1500 */
[----:B--2---:R-:W-:Y:S02]  /*4790*/  IMAD.MOV.U32 R4, RZ, RZ, R16 ;  /* 0x000000ffff047224 */ /* 0x004fe400078e0010 */
[----:B---3--:R-:W-:-:S05]  /*47a0*/  IMAD.MOV.U32 R5, RZ, RZ, R13 ;  /* 0x000000ffff057224 */ /* 0x008fca00078e000d */
[----:B------:R0:W-:Y:S01]  /*47b0*/  STL.64 [R1+0x400], R4 ;  /* 0x0004000401007387 */ /* 0x0001e20000100a00 */
[----:B----4-:R-:W-:Y:S02]  /*47c0*/  IMAD.MOV.U32 R2, RZ, RZ, R14 ;  /* 0x000000ffff027224 */ /* 0x010fe400078e000e */
[----:B0-----:R-:W-:-:S05]  /*47d0*/  IMAD.WIDE R4, R17, 0x2, R4 ;  /* 0x0000000211047825 */ /* 0x001fca00078e0204 */
[----:B------:R-:W2:Y:S01]  /*47e0*/  @!P0 LDG.E.U16 R24, desc[UR8][R4.64] ;  /* 0x0000000804188981 */ /* 0x000ea2000c1e1500 */
[----:B------:R-:W-:-:S05]  /*47f0*/  IMAD.MOV.U32 R3, RZ, RZ, R12 ;  /* 0x000000ffff037224 */ /* 0x000fca00078e000c */
[----:B------:R0:W-:Y:S04]  /*4800*/  STL.64 [R1+0x3f8], R2 ;  /* 0x0003f80201007387 */ /* 0x0001e80000100a00 */
[----:B------:R-:W3:Y:S04]  /*4810*/  LDL.LU R16, [R1+0x40] ;  /* 0x0000400001107983 */ /* 0x000ee80000300800 */
[----:B------:R-:W4:Y:S01]  /*4820*/  LDL.LU R0, [R1+0x4] ;  /* 0x0000040001007983 */ /* 0x000f220000300800 */
[----:B0-----:R-:W-:-:S05]  /*4830*/  IMAD.WIDE R2, R17, 0x2, R2 ;  /* 0x0000000211027825 */ /* 0x001fca00078e0202 */
[----:B------:R-:W2:Y:S04]  /*4840*/  @!P0 LDG.E.U16 R25, desc[UR8][R2.64] ;  /* 0x0000000802198981 */ /* 0x000ea8000c1e1500 */
[----:B------:R-:W-:Y:S01]  /*4850*/  STL [R1+0x4a0], R28 ;  /* 0x0004a01c01007387 */ /* 0x000fe20000100800 */
[----:B------:R-:W-:-:S03]  /*4860*/  PRMT R27, RZ, 0x7610, R27 ;  /* 0x00007610ff1b7816 */ /* 0x000fc6000000001b */
[----:B------:R-:W-:Y:S01]  /*4870*/  STL [R1+0x49c], R29 ;  /* 0x00049c1d01007387 */ /* 0x000fe20000100800 */
[----:B------:R-:W-:-:S05]  /*4880*/  IMAD.WIDE R10, R17, 0x2, R10 ;  /* 0x00000002110a7825 */ /* 0x000fca00078e020a */
[----:B------:R-:W3:Y:S04]  /*4890*/  @!P0 LDG.E.U16 R27, desc[UR8][R10.64] ;  /* 0x000000080a1b8981 */ /* 0x000ee8000c1e1500 */
[----:B--2---:R0:W-:Y:S04]  /*48a0*/  STL [R1+0x1c], R25 ;  /* 0x00001c1901007387 */ /* 0x0041e80000100800 */
[----:B0-----:R-:W2:Y:S04]  /*48b0*/  LDL.LU R25, [R1+0x94c] ;  /* 0x00094c0001197983 */ /* 0x001ea80000300800 */
[----:B------:R-:W2:Y:S04]  /*48c0*/  LDL.LU R2, [R1+0x8] ;  /* 0x0000080001027983 */ /* 0x000ea80000300800 */
[----:B------:R-:W2:Y:S04]  /*48d0*/  LDL.LU R3, [R1] ;  /* 0x0000000001037983 */ /* 0x000ea80000300800 */
[----:B------:R0:W-:Y:S04]  /*48e0*/  STL [R1+0x18], R24 ;  /* 0x0000181801007387 */ /* 0x0001e80000100800 */
[----:B0-----:R-:W2:Y:S04]  /*48f0*/  LDL.LU R24, [R1+0x948] ;  /* 0x0009480001187983 */ /* 0x001ea80000300800 */
[----:B------:R0:W-:Y:S04]  /*4900*/  STL [R1+0x14], R23 ;  /* 0x0000141701007387 */ /* 0x0001e80000100800 */
[----:B0-----:R-:W2:Y:S04]  /*4910*/  LDL.LU R23, [R1+0x944] ;  /* 0x0009440001177983 */ /* 0x001ea80000300800 */
[----:B------:R0:W-:Y:S04]  /*4920*/  STL [R1+0x10], R22 ;  /* 0x0000101601007387 */ /* 0x0001e80000100800 */
[----:B0-----:R-:W2:Y:S01]  /*4930*/  LDL.LU R22, [R1+0x940] ;  /* 0x0009400001167983 */ /* 0x001ea20000300800 */
[----:B---3--:R-:W-:-:S02]  /*4940*/  IMAD.MOV.U32 R6, RZ, RZ, R16 ;  /* 0x000000ffff067224 */ /* 0x008fc400078e0010 */
[----:B----4-:R-:W-:Y:S01]  /*4950*/  IMAD.MOV.U32 R4, RZ, RZ, R0 ;  /* 0x000000ffff047224 */ /* 0x010fe200078e0000 */
[----:B------:R0:W-:Y:S01]  /*4960*/  STL [R1+0xc], R27 ;  /* 0x00000c1b01007387 */ /* 0x0001e20000100800 */
[----:B------:R-:W-:-:S03]  /*4970*/  PRMT R26, RZ, 0x7610, R26 ;  /* 0x00007610ff1a7816 */ /* 0x000fc6000000001a */
[----:B0-----:R-:W3:Y:S04]  /*4980*/  LDL.LU R27, [R1+0x93c] ;  /* 0x00093c00011b7983 */ /* 0x001ee80000300800 */
[----:B------:R-:W4:Y:S01]  /*4990*/  LDL.LU R16, [R1+0x54] ;  /* 0x0000540001107983 */ /* 0x000f220000300800 */
[----:B--2---:R-:W-:Y:S02]  /*49a0*/  IMAD.MOV.U32 R9, RZ, RZ, R25 ;  /* 0x000000ffff097224 */ /* 0x004fe400078e0019 */
[----:B------:R-:W-:Y:S02]  /*49b0*/  IMAD.MOV.U32 R8, RZ, RZ, R2 ;  /* 0x000000ffff087224 */ /* 0x000fe400078e0002 */
[----:B------:R-:W-:-:S03]  /*49c0*/  IMAD.MOV.U32 R7, RZ, RZ, R3 ;  /* 0x000000ffff077224 */ /* 0x000fc600078e0003 */
[----:B------:R-:W-:Y:S04]  /*49d0*/  STL.64 [R1+0x3c0], R8 ;  /* 0x0003c00801007387 */ /* 0x000fe80000100a00 */
[----:B------:R-:W-:Y:S01]  /*49e0*/  STL.64 [R1+0x3c8], R6 ;  /* 0x0003c80601007387 */ /* 0x000fe20000100a00 */
[----:B------:R-:W-:-:S05]  /*49f0*/  IMAD.MOV.U32 R5, RZ, RZ, R24 ;  /* 0x000000ffff057224 */ /* 0x000fca00078e0018 */
[----:B------:R0:W-:Y:S01]  /*4a00*/  STL.64 [R1+0x3d0], R4 ;  /* 0x0003d00401007387 */ /* 0x0001e20000100a00 */
[----:B------:R-:W-:Y:S02]  /*4a10*/  IMAD.MOV.U32 R2, RZ, RZ, R23 ;  /* 0x000000ffff027224 */ /* 0x000fe400078e0017 */
[----:B------:R-:W-:-:S05]  /*4a20*/  IMAD.MOV.U32 R3, RZ, RZ, R22 ;  /* 0x000000ffff037224 */ /* 0x000fca00078e0016 */
[----:B------:R1:W-:Y:S01]  /*4a30*/  STL.64 [R1+0x3d8], R2 ;  /* 0x0003d80201007387 */ /* 0x0003e20000100a00 */
[----:B------:R-:W-:Y:S01]  /*4a40*/  PRMT R29, RZ, 0x7610, R29 ;  /* 0x00007610ff1d7816 */ /* 0x000fe2000000001d */
[C---:B0-----:R-:W-:Y:S01]  /*4a50*/  IMAD.WIDE R4, R17.reuse, 0x2, R4 ;  /* 0x0000000211047825 */ /* 0x041fe200078e0204 */
[----:B------:R-:W-:Y:S01]  /*4a60*/  PRMT R28, RZ, 0x7610, R28 ;  /* 0x00007610ff1c7816 */ /* 0x000fe2000000001c */
[----:B------:R-:W2:Y:S02]  /*4a70*/  LDL.LU R0, [R1+0x58] ;  /* 0x0000580001007983 */ /* 0x000ea40000300800 */
[C---:B------:R-:W-:Y:S02]  /*4a80*/  IMAD.WIDE R6, R17.reuse, 0x2, R6 ;  /* 0x0000000211067825 */ /* 0x040fe400078e0206 */
[----:B------:R-:W2:Y:S02]  /*4a90*/  @!P0 LDG.E.U16 R29, desc[UR8][R4.64] ;  /* 0x00000008041d8981 */ /* 0x000ea4000c1e1500 */
[C---:B-1----:R-:W-:Y:S01]  /*4aa0*/  IMAD.WIDE R2, R17.reuse, 0x2, R2 ;  /* 0x0000000211027825 */ /* 0x042fe200078e0202 */
[----:B---3--:R-:W-:Y:S01]  /*4ab0*/  PRMT R27, RZ, 0x7610, R27 ;  /* 0x00007610ff1b7816 */ /* 0x008fe2000000001b */
[----:B------:R-:W3:Y:S04]  /*4ac0*/  @!P0 LDG.E.U16 R28, desc[UR8][R6.64] ;  /* 0x00000008061c8981 */ /* 0x000ee8000c1e1500 */
[----:B------:R-:W2:Y:S01]  /*4ad0*/  @!P0 LDG.E.U16 R26, desc[UR8][R2.64] ;  /* 0x00000008021a8981 */ /* 0x000ea2000c1e1500 */
[----:B------:R-:W-:-:S05]  /*4ae0*/  IMAD.WIDE R8, R17, 0x2, R8 ;  /* 0x0000000211087825 */ /* 0x000fca00078e0208 */
[----:B------:R-:W3:Y:S04]  /*4af0*/  @!P0 LDG.E.U16 R27, desc[UR8][R8.64] ;  /* 0x00000008081b8981 */ /* 0x000ee8000c1e1500 */
[----:B--2---:R0:W-:Y:S04]  /*4b00*/  STL [R1+0x8], R26 ;  /* 0x0000081a01007387 */ /* 0x0041e80000100800 */
[----:B0-----:R-:W2:Y:S04]  /*4b10*/  LDL.LU R26, [R1+0x938] ;  /* 0x00093800011a7983 */ /* 0x001ea80000300800 */
[----:B------:R-:W4:Y:S04]  /*4b20*/  LDL.LU R2, [R1+0x48] ;  /* 0x0000480001027983 */ /* 0x000f280000300800 */
[----:B------:R-:W4:Y:S04]  /*4b30*/  LDL.LU R3, [R1+0x4c] ;  /* 0x00004c0001037983 */ /* 0x000f280000300800 */
[----:B------:R-:W4:Y:S04]  /*4b40*/  LDL.LU R4, [R1+0x44] ;  /* 0x0000440001047983 */ /* 0x000f280000300800 */
[----:B------:R-:W4:Y:S04]  /*4b50*/  LDL.LU R5, [R1+0x50] ;  /* 0x0000500001057983 */ /* 0x000f280000300800 */
[----:B------:R0:W-:Y:S04]  /*4b60*/  STL [R1+0x8e8], R29 ;  /* 0x0008e81d01007387 */ /* 0x0001e80000100800 */
[----:B---3--:R-:W-:Y:S04]  /*4b70*/  STL [R1+0x8ec], R28 ;  /* 0x0008ec1c01007387 */ /* 0x008fe80000100800 */
[----:B------:R1:W-:Y:S04]  /*4b80*/  STL [R1+0x8f0], R27 ;  /* 0x0008f01b01007387 */ /* 0x0003e80000100800 */
[----:B0-----:R-:W3:Y:S04]  /*4b90*/  LDL.LU R29, [R1+0x104] ;  /* 0x00010400011d7983 */ /* 0x001ee80000300800 */
[----:B-1----:R-:W3:Y:S01]  /*4ba0*/  LDL.LU R27, [R1+0x100] ;  /* 0x00010000011b7983 */ /* 0x002ee20000300800 */
[----:B------:R-:W-:-:S02]  /*4bb0*/  PRMT R25, RZ, 0x7610, R25 ;  /* 0x00007610ff197816 */ /* 0x000fc40000000019 */
[----:B------:R-:W-:Y:S02]  /*4bc0*/  PRMT R24, RZ, 0x7610, R24 ;  /* 0x00007610ff187816 */ /* 0x000fe40000000018 */
[----:B--2---:R-:W-:Y:S01]  /*4bd0*/  PRMT R26, RZ, 0x7610, R26 ;  /* 0x00007610ff1a7816 */ /* 0x004fe2000000001a */
[----:B----4-:R-:W-:Y:S02]  /*4be0*/  IMAD.MOV.U32 R7, RZ, RZ, R4 ;  /* 0x000000ffff077224 */ /* 0x010fe400078e0004 */
[----:B------:R-:W-:Y:S02]  /*4bf0*/  IMAD.MOV.U32 R4, RZ, RZ, R16 ;  /* 0x000000ffff047224 */ /* 0x000fe400078e0010 */
[----:B------:R-:W-:Y:S02]  /*4c00*/  IMAD.MOV.U32 R6, RZ, RZ, R5 ;  /* 0x000000ffff067224 */ /* 0x000fe400078e0005 */
[----:B------:R-:W-:Y:S02]  /*4c10*/  IMAD.MOV.U32 R5, RZ, RZ, R2 ;  /* 0x000000ffff057224 */ /* 0x000fe400078e0002 */
[----:B------:R-:W-:Y:S01]  /*4c20*/  IMAD.MOV.U32 R2, RZ, RZ, R0 ;  /* 0x000000ffff027224 */ /* 0x000fe200078e0000 */
[----:B------:R0:W-:Y:S04]  /*4c30*/  STL.64 [R1+0x3a8], R6 ;  /* 0x0003a80601007387 */ /* 0x0001e80000100a00 */
[----:B------:R1:W-:Y:S04]  /*4c40*/  STL.64 [R1+0x3b0], R4 ;  /* 0x0003b00401007387 */ /* 0x0003e80000100a00 */
[----:B------:R-:W2:Y:S04]  /*4c50*/  LDL.LU R16, [R1+0x108] ;  /* 0x0001080001107983 */ /* 0x000ea80000300800 */
[----:B------:R4:W-:Y:S01]  /*4c60*/  STL.64 [R1+0x3b8], R2 ;  /* 0x0003b80201007387 */ /* 0x0009e20000100a00 */
[----:B0-----:R-:W-:-:S03]  /*4c70*/  IMAD.WIDE R6, R17, 0x2, R6 ;  /* 0x0000000211067825 */ /* 0x001fc600078e0206 */
[----:B------:R-:W2:Y:S01]  /*4c80*/  LDL.LU R28, [R1+0x10c] ;  /* 0x00010c00011c7983 */ /* 0x000ea20000300800 */
[----:B-1----:R-:W-:-:S03]  /*4c90*/  IMAD.WIDE R4, R17, 0x2, R4 ;  /* 0x0000000211047825 */ /* 0x002fc600078e0204 */
[----:B------:R-:W2:Y:S01]  /*4ca0*/  LDL.LU R0, [R1+0x130] ;  /* 0x0001300001007983 */ /* 0x000ea20000300800 */
[----:B----4-:R-:W-:-:S03]  /*4cb0*/  IMAD.WIDE R2, R17, 0x2, R2 ;  /* 0x0000000211027825 */ /* 0x010fc600078e0202 */
[----:B------:R3:W4:Y:S04]  /*4cc0*/  @!P0 LDG.E.U16 R25, desc[UR8][R4.64] ;  /* 0x0000000804198981 */ /* 0x000728000c1e1500 */
[----:B------:R2:W4:Y:S04]  /*4cd0*/  @!P0 LDG.E.U16 R26, desc[UR8][R2.64] ;  /* 0x00000008021a8981 */ /* 0x000528000c1e1500 */
[----:B------:R-:W4:Y:S04]  /*4ce0*/  @!P0 LDG.E.U16 R24, desc[UR8][R6.64] ;  /* 0x0000000806188981 */ /* 0x000f28000c1e1500 */
[----:B------:R-:W4:Y:S01]  /*4cf0*/  LDL.LU R3, [R1+0x5c] ;  /* 0x00005c0001037983 */ /* 0x000f220000300800 */
[----:B---3--:R-:W-:Y:S01]  /*4d00*/  IMAD.MOV.U32 R4, RZ, RZ, R29 ;  /* 0x000000ffff047224 */ /* 0x008fe200078e001d */
[----:B------:R-:W-:-:S02]  /*4d10*/  PRMT R23, RZ, 0x7610, R23 ;  /* 0x00007610ff177816 */ /* 0x000fc40000000017 */
[----:B------:R-:W-:Y:S01]  /*4d20*/  PRMT R22, RZ, 0x7610, R22 ;  /* 0x00007610ff167816 */ /* 0x000fe20000000016 */
[----:B--2---:R-:W-:Y:S01]  /*4d30*/  IMAD.MOV.U32 R2, RZ, RZ, R16 ;  /* 0x000000ffff027224 */ /* 0x004fe200078e0010 */
[----:B----4-:R-:W-:Y:S04]  /*4d40*/  STL [R1+0x8f4], R26 ;  /* 0x0008f41a01007387 */ /* 0x010fe80000100800 */
[----:B------:R-:W-:Y:S04]  /*4d50*/  STL [R1+0x8fc], R25 ;  /* 0x0008fc1901007387 */ /* 0x000fe80000100800 */
[----:B------:R0:W-:Y:S01]  /*4d60*/  STL [R1+0x904], R24 ;  /* 0x0009041801007387 */ /* 0x0001e20000100800 */
[----:B------:R-:W-:-:S02]  /*4d70*/  IMAD.MOV.U32 R5, RZ, RZ, R3 ;  /* 0x000000ffff057224 */ /* 0x000fc400078e0003 */
[----:B------:R-:W-:Y:S02]  /*4d80*/  IMAD.MOV.U32 R3, RZ, RZ, R27 ;  /* 0x000000ffff037224 */ /* 0x000fe400078e001b */
[----:B------:R-:W2:Y:S04]  /*4d90*/  LDL.LU R27, [R1+0x134] ;  /* 0x00013400011b7983 */ /* 0x000ea80000300800 */
[----:B0-----:R-:W3:Y:S04]  /*4da0*/  LDL.LU R24, [R1+0x138] ;  /* 0x0001380001187983 */ /* 0x001ee80000300800 */
[----:B------:R0:W-:Y:S04]  /*4db0*/  STL.64 [R1+0x398], R4 ;  /* 0x0003980401007387 */ /* 0x0001e80000100a00 */
[----:B------:R1:W-:Y:S01]  /*4dc0*/  STL.64 [R1+0x3a0], R2 ;  /* 0x0003a00201007387 */ /* 0x0003e20000100a00 */
[----:B------:R-:W-:-:S02]  /*4dd0*/  IMAD.MOV.U32 R29, RZ, RZ, R28 ;  /* 0x000000ffff1d7224 */ /* 0x000fc400078e001c */
[C---:B0-----:R-:W-:Y:S01]  /*4de0*/  IMAD.WIDE R4, R17.reuse, 0x2, R4 ;  /* 0x0000000211047825 */ /* 0x041fe200078e0204 */
[----:B------:R-:W4:Y:S03]  /*4df0*/  LDL.LU R26, [R1+0x13c] ;  /* 0x00013c00011a7983 */ /* 0x000f260000300800 */
[----:B-1----:R-:W-:Y:S01]  /*4e00*/  IMAD.WIDE R2, R17, 0x2, R2 ;  /* 0x0000000211027825 */ /* 0x002fe200078e0202 */
[----:B------:R-:W2:Y:S04]  /*4e10*/  @!P0 LDG.E.U16 R22, desc[UR8][R4.64] ;  /* 0x0000000804168981 */ /* 0x000ea8000c1e1500 */
[----:B------:R0:W2:Y:S01]  /*4e20*/  @!P0 LDG.E.U16 R23, desc[UR8][R2.64] ;  /* 0x0000000802178981 */ /* 0x0000a2000c1e1500 */
[----:B------:R-:W-:Y:S01]  /*4e30*/  IMAD.MOV.U32 R28, RZ, RZ, R0 ;  /* 0x000000ffff1c7224 */ /* 0x000fe200078e0000 */
[----:B------:R-:W-:-:S02]  /*4e40*/  PRMT R21, RZ, 0x7610, R21 ;  /* 0x00007610ff157816 */ /* 0x000fc40000000015 */
[----:B------:R-:W3:Y:S01]  /*4e50*/  LDL.LU R16, [R1+0x150] ;  /* 0x0001500001107983 */ /* 0x000ee20000300800 */
[----:B0-----:R-:W-:Y:S01]  /*4e60*/  IMAD.WIDE R2, R17, 0x2, R28 ;  /* 0x0000000211027825 */ /* 0x001fe200078e021c */
[----:B------:R-:W-:-:S04]  /*4e70*/  PRMT R20, RZ, 0x7610, R20 ;  /* 0x00007610ff147816 */ /* 0x000fc80000000014 */
[----:B------:R0:W4:Y:S04]  /*4e80*/  @!P0 LDG.E.U16 R21, desc[UR8][R2.64] ;  /* 0x0000000802158981 */ /* 0x000128000c1e1500 */
[----:B--2---:R1:W-:Y:S04]  /*4e90*/  STL [R1+0x908], R23 ;  /* 0x0009081701007387 */ /* 0x0043e80000100800 */
[----:B------:R3:W-:Y:S01]  /*4ea0*/  STL [R1+0x90c], R22 ;  /* 0x00090c1601007387 */ /* 0x0007e20000100800 */
[----:B-1----:R-:W-:Y:S02]  /*4eb0*/  IMAD.MOV.U32 R23, RZ, RZ, R27 ;  /* 0x000000ffff177224 */ /* 0x002fe400078e001b */
[----:B---3--:R-:W-:-:S04]  /*4ec0*/  IMAD.MOV.U32 R22, RZ, RZ, R24 ;  /* 0x000000ffff167224 */ /* 0x008fc800078e0018 */
[----:B0-----:R-:W-:-:S05]  /*4ed0*/  IMAD.WIDE R2, R17, 0x2, R22 ;  /* 0x0000000211027825 */ /* 0x001fca00078e0216 */
[----:B------:R0:W2:Y:S04]  /*4ee0*/  @!P0 LDG.E.U16 R20, desc[UR8][R2.64] ;  /* 0x0000000802148981 */ /* 0x0000a8000c1e1500 */
[----:B------:R-:W-:Y:S04]  /*4ef0*/  STL.64 [R1+0x390], R28 ;  /* 0x0003901c01007387 */ /* 0x000fe80000100a00 */
[----:B------:R-:W3:Y:S04]  /*4f00*/  LDL.LU R25, [R1+0x154] ;  /* 0x0001540001197983 */ /* 0x000ee80000300800 */
[----:B------:R-:W3:Y:S01]  /*4f10*/  LDL.LU R0, [R1+0x158] ;  /* 0x0001580001007983 */ /* 0x000ee20000300800 */
[----:B----4-:R-:W-:-:S02]  /*4f20*/  IMAD.MOV.U32 R27, RZ, RZ, R26 ;  /* 0x000000ffff1b7224 */ /* 0x010fc400078e001a */
[----:B------:R-:W-:Y:S01]  /*4f30*/  IMAD.MOV.U32 R26, RZ, RZ, R16 ;  /* 0x000000ffff1a7224 */ /* 0x000fe200078e0010 */
[----:B------:R-:W-:-:S03]  /*4f40*/  PRMT R19, RZ, 0x7610, R19 ;  /* 0x00007610ff137816 */ /* 0x000fc60000000013 */
[----:B0-----:R-:W-:Y:S01]  /*4f50*/  IMAD.WIDE R2, R17, 0x2, R26 ;  /* 0x0000000211027825 */ /* 0x001fe200078e021a */
[----:B------:R-:W-:Y:S04]  /*4f60*/  STL [R1+0x910], R21 ;  /* 0x0009101501007387 */ /* 0x000fe80000100800 */
[----:B------:R0:W-:Y:S04]  /*4f70*/  STL.64 [R1+0x388], R22 ;  /* 0x0003881601007387 */ /* 0x0001e80000100a00 */
[----:B------:R-:W4:Y:S04]  /*4f80*/  LDL.LU R24, [R1+0x15c] ;  /* 0x00015c0001187983 */ /* 0x000f280000300800 */
[----:B------:R1:W4:Y:S04]  /*4f90*/  @!P0 LDG.E.U16 R19, desc[UR8][R2.64] ;  /* 0x0000000802138981 */ /* 0x000328000c1e1500 */
[----:B0-----:R-:W4:Y:S04]  /*4fa0*/  LDL.LU R23, [R1+0x170] ;  /* 0x0001700001177983 */ /* 0x001f280000300800 */
[----:B--2---:R-:W-:Y:S04]  /*4fb0*/  STL [R1+0x914], R20 ;  /* 0x0009141401007387 */ /* 0x004fe80000100800 */
[----:B------:R-:W2:Y:S04]  /*4fc0*/  LDL.LU R22, [R1+0x174] ;  /* 0x0001740001167983 */ /* 0x000ea80000300800 */
[----:B------:R-:W2:Y:S04]  /*4fd0*/  LDL.LU R16, [R1+0x178] ;  /* 0x0001780001107983 */ /* 0x000ea80000300800 */
[----:B------:R3:W-:Y:S01]  /*4fe0*/  STL.64 [R1+0x380], R26 ;  /* 0x0003801a01007387 */ /* 0x0007e20000100a00 */
[----:B------:R-:W-:Y:S01]  /*4ff0*/  PRMT R18, RZ, 0x7610, R18 ;  /* 0x00007610ff127816 */ /* 0x000fe20000000012 */
[----:B---3--:R-:W-:-:S02]  /*5000*/  IMAD.MOV.U32 R26, RZ, RZ, R0 ;  /* 0x000000ffff1a7224 */ /* 0x008fc400078e0000 */
[----:B------:R-:W-:Y:S02]  /*5010*/  IMAD.MOV.U32 R27, RZ, RZ, R25 ;  /* 0x000000ffff1b7224 */ /* 0x000fe400078e0019 */
[----:B-1----:R-:W-:-:S05]  /*5020*/  IMAD.WIDE R2, R17, 0x2, R26 ;  /* 0x0000000211027825 */ /* 0x002fca00078e021a */
[----:B------:R0:W3:Y:S01]  /*5030*/  @!P0 LDG.E.U16 R18, desc[UR8][R2.64] ;  /* 0x0000000802128981 */ /* 0x0000e2000c1e1500 */
[----:B----4-:R-:W-:Y:S02]  /*5040*/  IMAD.MOV.U32 R25, RZ, RZ, R24 ;  /* 0x000000ffff197224 */ /* 0x010fe400078e0018 */
[----:B------:R-:W-:Y:S01]  /*5050*/  IMAD.MOV.U32 R24, RZ, RZ, R23 ;  /* 0x000000ffff187224 */ /* 0x000fe200078e0017 */
[----:B------:R1:W-:Y:S01]  /*5060*/  STL [R1+0x918], R19 ;  /* 0x0009181301007387 */ /* 0x0003e20000100800 */
[----:B------:R-:W-:-:S03]  /*5070*/  PRMT R15, RZ, 0x7610, R15 ;  /* 0x00007610ff0f7816 */ /* 0x000fc6000000000f */
[----:B------:R-:W4:Y:S04]  /*5080*/  LDL.LU R21, [R1+0x17c] ;  /* 0x00017c0001157983 */ /* 0x000f280000300800 */
[----:B------:R-:W4:Y:S01]  /*5090*/  LDL.LU R0, [R1+0x190] ;  /* 0x0001900001007983 */ /* 0x000f220000300800 */
[----:B0-----:R-:W-:Y:S01]  /*50a0*/  IMAD.WIDE R2, R17, 0x2, R24 ;  /* 0x0000000211027825 */ /* 0x001fe200078e0218 */
[----:B------:R-:W-:-:S04]  /*50b0*/  PRMT R14, RZ, 0x7610, R14 ;  /* 0x00007610ff0e7816 */ /* 0x000fc8000000000e */
[----:B------:R0:W4:Y:S01]  /*50c0*/  @!P0 LDG.E.U16 R15, desc[UR8][R2.64] ;  /* 0x00000008020f8981 */ /* 0x000122000c1e1500 */
[----:B--2---:R-:W-:Y:S02]  /*50d0*/  IMAD.MOV.U32 R23, RZ, RZ, R22 ;  /* 0x000000ffff177224 */ /* 0x004fe400078e0016 */
[----:B------:R-:W-:-:S04]  /*50e0*/  IMAD.MOV.U32 R22, RZ, RZ, R16 ;  /* 0x000000ffff167224 */ /* 0x000fc800078e0010 */
[----:B0-----:R-:W-:-:S05]  /*50f0*/  IMAD.WIDE R2, R17, 0x2, R22 ;  /* 0x0000000211027825 */ /* 0x001fca00078e0216 */
[----:B------:R0:W2:Y:S04]  /*5100*/  @!P0 LDG.E.U16 R14, desc[UR8][R2.64] ;  /* 0x00000008020e8981 */ /* 0x0000a8000c1e1500 */
[----:B------:R-:W-:Y:S01]  /*5110*/  STL.64 [R1+0x378], R26 ;  /* 0x0003781a01007387 */ /* 0x000fe20000100a00 */
[----:B------:R-:W-:-:S03]  /*5120*/  PRMT R13, RZ, 0x7610, R13 ;  /* 0x00007610ff0d7816 */ /* 0x000fc6000000000d */
[----:B---3--:R3:W-:Y:S04]  /*5130*/  STL [R1+0x91c], R18 ;  /* 0x00091c1201007387 */ /* 0x0087e80000100800 */
[----:B------:R-:W2:Y:S04]  /*5140*/  LDL.LU R20, [R1+0x194] ;  /* 0x0001940001147983 */ /* 0x000ea80000300800 */
[----:B-1----:R-:W2:Y:S04]  /*5150*/  LDL.LU R19, [R1+0x198] ;  /* 0x0001980001137983 */ /* 0x002ea80000300800 */
[----:B------:R-:W-:Y:S04]  /*5160*/  STL.64 [R1+0x370], R24 ;  /* 0x0003701801007387 */ /* 0x000fe80000100a00 */
[----:B---3--:R-:W3:Y:S04]  /*5170*/  LDL.LU R18, [R1+0x19c] ;  /* 0x00019c0001127983 */ /* 0x008ee80000300800 */
[----:B------:R-:W3:Y:S04]  /*5180*/  LDL.LU R16, [R1+0x1a0] ;  /* 0x0001a00001107983 */ /* 0x000ee80000300800 */
[----:B------:R4:W-:Y:S02]  /*5190*/  STL.64 [R1+0x368], R22 ;  /* 0x0003681601007387 */ /* 0x0009e40000100a00 */
[----:B----4-:R-:W-:-:S02]  /*51a0*/  IMAD.MOV.U32 R22, RZ, RZ, R0 ;  /* 0x000000ffff167224 */ /* 0x010fc400078e0000 */
[----:B------:R-:W-:Y:S02]  /*51b0*/  IMAD.MOV.U32 R23, RZ, RZ, R21 ;  /* 0x000000ffff177224 */ /* 0x000fe400078e0015 */
[----:B0-----:R-:W-:-:S05]  /*51c0*/  IMAD.WIDE R2, R17, 0x2, R22 ;  /* 0x0000000211027825 */ /* 0x001fca00078e0216 */
[----:B------:R0:W4:Y:S04]  /*51d0*/  @!P0 LDG.E.U16 R13, desc[UR8][R2.64] ;  /* 0x00000008020d8981 */ /* 0x000128000c1e1500 */
[----:B--2---:R1:W-:Y:S04]  /*51e0*/  STL.64 [R1+0x920], R14 ;  /* 0x0009200e01007387 */ /* 0x0043e80000100a00 */
[----:B------:R3:W-:Y:S04]  /*51f0*/  STL.64 [R1+0x360], R22 ;  /* 0x0003601601007387 */ /* 0x0007e80000100a00 */
[----:B------:R-:W2:Y:S04]  /*5200*/  LDL.LU R21, [R1+0x1a4] ;  /* 0x0001a40001157983 */ /* 0x000ea80000300800 */
[----:B------:R-:W2:Y:S01]  /*5210*/  LDL.LU R0, [R1+0x1a8] ;  /* 0x0001a80001007983 */ /* 0x000ea20000300800 */
[----:B------:R-:W-:Y:S01]  /*5220*/  PRMT R12, RZ, 0x7610, R12 ;  /* 0x00007610ff0c7816 */ /* 0x000fe2000000000c */
[----:B-1----:R-:W-:-:S02]  /*5230*/  IMAD.MOV.U32 R15, RZ, RZ, R20 ;  /* 0x000000ffff0f7224 */ /* 0x002fc400078e0014 */
[----:B------:R-:W-:-:S04]  /*5240*/  IMAD.MOV.U32 R14, RZ, RZ, R19 ;  /* 0x000000ffff0e7224 */ /* 0x000fc800078e0013 */
[----:B0-----:R-:W-:Y:S01]  /*5250*/  IMAD.WIDE R2, R17, 0x2, R14 ;  /* 0x0000000211027825 */ /* 0x001fe200078e020e */
[----:B------:R-:W-:-:S03]  /*5260*/  PRMT R11, RZ, 0x7610, R11 ;  /* 0x00007610ff0b7816 */ /* 0x000fc6000000000b */
[----:B---3--:R-:W-:Y:S01]  /*5270*/  IMAD.MOV.U32 R23, RZ, RZ, R18 ;  /* 0x000000ffff177224 */ /* 0x008fe200078e0012 */
[----:B------:R0:W3:Y:S01]  /*5280*/  @!P0 LDG.E.U16 R12, desc[UR8][R2.64] ;  /* 0x00000008020c8981 */ /* 0x0000e2000c1e1500 */
[----:B------:R-:W-:Y:S01]  /*5290*/  IMAD.MOV.U32 R22, RZ, RZ, R16 ;  /* 0x000000ffff167224 */ /* 0x000fe200078e0010 */
[----:B------:R-:W-:-:S03]  /*52a0*/  PRMT R10, RZ, 0x7610, R10 ;  /* 0x00007610ff0a7816 */ /* 0x000fc6000000000a */
[----:B0-----:R-:W-:-:S05]  /*52b0*/  IMAD.WIDE R2, R17, 0x2, R22 ;  /* 0x0000000211027825 */ /* 0x001fca00078e0216 */
[----:B------:R0:W3:Y:S04]  /*52c0*/  @!P0 LDG.E.U16 R11, desc[UR8][R2.64] ;  /* 0x00000008020b8981 */ /* 0x0000e8000c1e1500 */
[----:B----4-:R-:W-:Y:S04]  /*52d0*/  STL [R1+0x928], R13 ;  /* 0x0009280d01007387 */ /* 0x010fe80000100800 */
[----:B------:R-:W4:Y:S04]  /*52e0*/  LDL.LU R19, [R1+0x300] ;  /* 0x0003000001137983 */ /* 0x000f280000300800 */
[----:B------:R1:W-:Y:S04]  /*52f0*/  STL.64 [R1+0x358], R14 ;  /* 0x0003580e01007387 */ /* 0x0003e80000100a00 */
[----:B------:R-:W3:Y:S04]  /*5300*/  LDL.LU R20, [R1+0x1ac] ;  /* 0x0001ac0001147983 */ /* 0x000ee80000300800 */
[----:B------:R-:W4:Y:S04]  /*5310*/  LDL.LU R18, [R1+0x304] ;  /* 0x0003040001127983 */ /* 0x000f280000300800 */
[----:B------:R-:W4:Y:S04]  /*5320*/  LDL.LU R16, [R1+0x310] ;  /* 0x0003100001107983 */ /* 0x000f280000300800 */
[----:B-1----:R-:W4:Y:S04]  /*5330*/  LDL.LU R14, [R1+0x318] ;  /* 0x00031800010e7983 */ /* 0x002f280000300800 */
[----:B------:R2:W-:Y:S04]  /*5340*/  STL.64 [R1+0x350], R22 ;  /* 0x0003501601007387 */ /* 0x0005e80000100a00 */
[----:B------:R-:W4:Y:S04]  /*5350*/  LDL.LU R15, [R1+0x314] ;  /* 0x00031400010f7983 */ /* 0x000f280000300800 */
[----:B------:R-:W4:Y:S01]  /*5360*/  LDL.LU R13, [R1+0x31c] ;  /* 0x00031c00010d7983 */ /* 0x000f220000300800 */
[----:B--2---:R-:W-:-:S02]  /*5370*/  IMAD.MOV.U32 R23, RZ, RZ, R21 ;  /* 0x000000ffff177224 */ /* 0x004fc400078e0015 */
[----:B------:R-:W-:Y:S02]  /*5380*/  IMAD.MOV.U32 R22, RZ, RZ, R0 ;  /* 0x000000ffff167224 */ /* 0x000fe400078e0000 */
[----:B------:R-:W2:Y:S02]  /*5390*/  LDL.LU R0, [R1+0x320] ;  /* 0x0003200001007983 */ /* 0x000ea40000300800 */
[----:B0-----:R-:W-:-:S05]  /*53a0*/  IMAD.WIDE R2, R17, 0x2, R22 ;  /* 0x0000000211027825 */ /* 0x001fca00078e0216 */
[----:B------:R0:W2:Y:S01]  /*53b0*/  @!P0 LDG.E.U16 R10, desc[UR8][R2.64] ;  /* 0x00000008020a8981 */ /* 0x0000a2000c1e1500 */
[----:B------:R-:W-:-:S03]  /*53c0*/  PRMT R9, RZ, 0x7610, R9 ;  /* 0x00007610ff097816 */ /* 0x000fc60000000009 */
[----:B------:R-:W-:Y:S01]  /*53d0*/  STL.64 [R1+0x348], R22 ;  /* 0x0003481601007387 */ /* 0x000fe20000100a00 */
[----:B------:R-:W-:Y:S02]  /*53e0*/  PRMT R8, RZ, 0x7610, R8 ;  /* 0x00007610ff087816 */ /* 0x000fe40000000008 */
[----:B------:R-:W-:Y:S01]  /*53f0*/  PRMT R7, RZ, 0x7610, R7 ;  /* 0x00007610ff077816 */ /* 0x000fe20000000007 */
[----:B---3--:R-:W-:Y:S02]  /*5400*/  IMAD.MOV.U32 R21, RZ, RZ, R20 ;  /* 0x000000ffff157224 */ /* 0x008fe400078e0014 */
[----:B----4-:R-:W-:-:S04]  /*5410*/  IMAD.MOV.U32 R20, RZ, RZ, R19 ;  /* 0x000000ffff147224 */ /* 0x010fc800078e0013 */
[----:B0-----:R-:W-:-:S05]  /*5420*/  IMAD.WIDE R2, R17, 0x2, R20 ;  /* 0x0000000211027825 */ /* 0x001fca00078e0214 */
[----:B------:R0:W3:Y:S04]  /*5430*/  @!P0 LDG.E.U16 R9, desc[UR8][R2.64] ;  /* 0x0000000802098981 */ /* 0x0000e8000c1e1500 */
[----:B--2---:R1:W-:Y:S04]  /*5440*/  STL.64 [R1+0x930], R10 ;  /* 0x0009300a01007387 */ /* 0x0043e80000100a00 */
[----:B------:R-:W-:Y:S01]  /*5450*/  STL.64 [R1+0x340], R20 ;  /* 0x0003401401007387 */ /* 0x000fe20000100a00 */
[----:B-1----:R-:W-:Y:S02]  /*5460*/  IMAD.MOV.U32 R10, RZ, RZ, R16 ;  /* 0x000000ffff0a7224 */ /* 0x002fe400078e0010 */
[----:B------:R-:W-:-:S02]  /*5470*/  IMAD.MOV.U32 R11, RZ, RZ, R18 ;  /* 0x000000ffff0b7224 */ /* 0x000fc400078e0012 */
[----:B0-----:R-:W-:-:S03]  /*5480*/  IMAD.WIDE R2, R17, 0x2, R10 ;  /* 0x0000000211027825 */ /* 0x001fc600078e020a */
[----:B------:R0:W-:Y:S04]  /*5490*/  STL.64 [R1+0x338], R10 ;  /* 0x0003380a01007387 */ /* 0x0001e80000100a00 */
[----:B------:R1:W2:Y:S01]  /*54a0*/  @!P0 LDG.E.U16 R8, desc[UR8][R2.64] ;  /* 0x0000000802088981 */ /* 0x0002a2000c1e1500 */
[----:B0-----:R-:W-:Y:S02]  /*54b0*/  IMAD.MOV.U32 R10, RZ, RZ, R14 ;  /* 0x000000ffff0a7224 */ /* 0x001fe400078e000e */
[----:B------:R-:W-:Y:S02]  /*54c0*/  IMAD.MOV.U32 R11, RZ, RZ, R15 ;  /* 0x000000ffff0b7224 */ /* 0x000fe400078e000f */
[----:B-1----:R-:W-:-:S03]  /*54d0*/  IMAD.WIDE R2, R17, 0x2, R10 ;  /* 0x0000000211027825 */ /* 0x002fc600078e020a */
[----:B------:R0:W-:Y:S04]  /*54e0*/  STL.64 [R1+0x330], R10 ;  /* 0x0003300a01007387 */ /* 0x0001e80000100a00 */
[----:B------:R-:W4:Y:S04]  /*54f0*/  LDL.LU R14, [R1+0x324] ;  /* 0x00032400010e7983 */ /* 0x000f280000300800 */
[----:B------:R1:W2:Y:S01]  /*5500*/  @!P0 LDG.E.U16 R7, desc[UR8][R2.64] ;  /* 0x0000000802078981 */ /* 0x0002a2000c1e1500 */
[----:B0-----:R-:W-:-:S03]  /*5510*/  IMAD.MOV.U32 R11, RZ, RZ, R13 ;  /* 0x000000ffff0b7224 */ /* 0x001fc600078e000d */
[----:B------:R-:W2:Y:S01]  /*5520*/  LDL.LU R13, [R1+0x418] ;  /* 0x00041800010d7983 */ /* 0x000ea20000300800 */
[----:B------:R-:W-:-:S05]  /*5530*/  IMAD.MOV.U32 R10, RZ, RZ, R0 ;  /* 0x000000ffff0a7224 */ /* 0x000fca00078e0000 */
[----:B------:R0:W-:Y:S04]  /*5540*/  STL.64 [R1+0x328], R10 ;  /* 0x0003280a01007387 */ /* 0x0001e80000100a00 */
[----:B------:R-:W3:Y:S04]  /*5550*/  LDL.LU R18, [R1+0x41c] ;  /* 0x00041c0001127983 */ /* 0x000ee80000300800 */
[----:B------:R-:W3:Y:S01]  /*5560*/  LDL.LU R16, [R1+0x420] ;  /* 0x0004200001107983 */ /* 0x000ee20000300800 */
[----:B-1----:R-:W-:-:S03]  /*5570*/  IMAD.WIDE R2, R17, 0x2, R10 ;  /* 0x0000000211027825 */ /* 0x002fc600078e020a */
[----:B0-----:R-:W3:Y:S04]  /*5580*/  LDL.LU R11, [R1+0x424] ;  /* 0x00042400010b7983 */ /* 0x001ee80000300800 */
[----:B------:R-:W3:Y:S01]  /*5590*/  LDL.LU R10, [R1+0x428] ;  /* 0x00042800010a7983 */ /* 0x000ee20000300800 */
[----:B------:R-:W-:Y:S02]  /*55a0*/  PRMT R6, RZ, 0x7610, R6 ;  /* 0x00007610ff067816 */ /* 0x000fe40000000006 */
[----:B------:R-:W-:Y:S01]  /*55b0*/  PRMT R5, RZ, 0x7610, R5 ;  /* 0x00007610ff057816 */ /* 0x000fe20000000005 */
[----:B------:R-:W3:Y:S04]  /*55c0*/  LDL.LU R19, [R1+0x38] ;  /* 0x0000380001137983 */ /* 0x000ee80000300800 */
[----:B------:R-:W3:Y:S04]  /*55d0*/  LDL.LU R20, [R1+0x2c] ;  /* 0x00002c0001147983 */ /* 0x000ee80000300800 */
[----:B------:R0:W3:Y:S04]  /*55e0*/  @!P0 LDG.E.U16 R6, desc[UR8][R2.64] ;  /* 0x0000000802068981 */ /* 0x0000e8000c1e1500 */
[----:B------:R-:W3:Y:S04]  /*55f0*/  LDL.LU R22, [R1+0x24] ;  /* 0x0000240001167983 */ /* 0x000ee80000300800 */
[----:B------:R-:W3:Y:S04]  /*5600*/  LDL.LU R23, [R1+0x3c] ;  /* 0x00003c0001177983 */ /* 0x000ee80000300800 */
[----:B------:R-:W3:Y:S04]  /*5610*/  LDL.LU R24, [R1+0x30] ;  /* 0x0000300001187983 */ /* 0x000ee80000300800 */
[----:B------:R-:W3:Y:S04]  /*5620*/  LDL.LU R0, [R1+0x28] ;  /* 0x0000280001007983 */ /* 0x000ee80000300800 */
[----:B------:R-:W3:Y:S04]  /*5630*/  LDL.LU R26, [R1+0x1c] ;  /* 0x00001c00011a7983 */ /* 0x000ee80000300800 */
[----:B------:R-:W3:Y:S04]  /*5640*/  LDL.LU R27, [R1+0x18] ;  /* 0x00001800011b7983 */ /* 0x000ee80000300800 */
[----:B------:R-:W3:Y:S04]  /*5650*/  LDL.LU R28, [R1+0x14] ;  /* 0x00001400011c7983 */ /* 0x000ee80000300800 */
[----:B------:R-:W3:Y:S01]  /*5660*/  LDL.LU R29, [R1+0x10] ;  /* 0x00001000011d7983 */ /* 0x000ee20000300800 */
[----:B------:R-:W-:Y:S01]  /*5670*/  PRMT R4, RZ, 0x7610, R4 ;  /* 0x00007610ff047816 */ /* 0x000fe20000000004 */
[----:B----4-:R-:W-:-:S02]  /*5680*/  IMAD.MOV.U32 R15, RZ, RZ, R14 ;  /* 0x000000ffff0f7224 */ /* 0x010fc400078e000e */
[----:B--2---:R-:W-:-:S04]  /*5690*/  IMAD.MOV.U32 R14, RZ, RZ, R13 ;  /* 0x000000ffff0e7224 */ /* 0x004fc800078e000d */
[----:B0-----:R-:W-:Y:S01]  /*56a0*/  IMAD.WIDE R2, R17, 0x2, R14 ;  /* 0x0000000211027825 */ /* 0x001fe200078e020e */
[----:B------:R0:W-:Y:S04]  /*56b0*/  STL.64 [R1+0x320], R14 ;  /* 0x0003200e01007387 */ /* 0x0001e80000100a00 */
[----:B------:R3:W2:Y:S04]  /*56c0*/  @!P0 LDG.E.U16 R5, desc[UR8][R2.64] ;  /* 0x0000000802058981 */ /* 0x0006a8000c1e1500 */
[----:B0-----:R-:W4:Y:S01]  /*56d0*/  LDL.LU R15, [R1+0x42c] ;  /* 0x00042c00010f7983 */ /* 0x001f220000300800 */
[----:B---3--:R-:W-:-:S02]  /*56e0*/  IMAD.MOV.U32 R2, RZ, RZ, R16 ;  /* 0x000000ffff027224 */ /* 0x008fc400078e0010 */
[----:B------:R-:W-:Y:S01]  /*56f0*/  IMAD.MOV.U32 R3, RZ, RZ, R18 ;  /* 0x000000ffff037224 */ /* 0x000fe200078e0012 */
[----:B------:R-:W4:Y:S04]  /*5700*/  LDL.LU R14, [R1+0x430] ;  /* 0x00043000010e7983 */ /* 0x000f280000300800 */
[----:B------:R0:W-:Y:S02]  /*5710*/  STL.64 [R1+0x318], R2 ;  /* 0x0003180201007387 */ /* 0x0001e40000100a00 */
[----:B0-----:R-:W-:-:S05]  /*5720*/  IMAD.WIDE R2, R17, 0x2, R2 ;  /* 0x0000000211027825 */ /* 0x001fca00078e0202 */
[----:B------:R0:W3:Y:S01]  /*5730*/  @!P0 LDG.E.U16 R4, desc[UR8][R2.64] ;  /* 0x0000000802048981 */ /* 0x0000e2000c1e1500 */
[----:B------:R-:W-:-:S03]  /*5740*/  IMAD.WIDE R16, R17, 0x2, R10 ;  /* 0x0000000211107825 */ /* 0x000fc600078e020a */
[----:B------:R1:W-:Y:S01]  /*5750*/  STL.64 [R1+0x310], R10 ;  /* 0x0003100a01007387 */ /* 0x0003e20000100a00 */
[----:B0-----:R-:W-:-:S03]  /*5760*/  PRMT R3, RZ, 0x7610, R3 ;  /* 0x00007610ff037816 */ /* 0x001fc60000000003 */
[----:B-1----:R-:W2:Y:S04]  /*5770*/  LDL.LU.64 R10, [R1+0x930] ;  /* 0x00093000010a7983 */ /* 0x002ea80000300a00 */
[----:B------:R0:W2:Y:S04]  /*5780*/  @!P0 LDG.E.U16 R3, desc[UR8][R16.64] ;  /* 0x0000000810038981 */ /* 0x0000a8000c1e1500 */
[----:B------:R-:W2:Y:S01]  /*5790*/  LDL.LU R16, [R1+0x34] ;  /* 0x0000340001107983 */ /* 0x000ea20000300800 */
[----:B0-----:R-:W0:Y:S01]  /*57a0*/  LDC R17, c[0x0][0x3ac] ;  /* 0x0000eb00ff117b82 */ /* 0x001e220000000800 */
[----:B------:R-:W1:Y:S01]  /*57b0*/  S2R R13, SR_TID.X ;  /* 0x00000000000d7919 */ /* 0x000e620000002100 */
[----:B------:R-:W-:-:S02]  /*57c0*/  PRMT R2, RZ, 0x7610, R2 ;  /* 0x00007610ff027816 */ /* 0x000fc40000000002 */
[C---:B-1----:R-:W-:Y:S01]  /*57d0*/  LOP3.LUT R25, R13.reuse, 0x180, RZ, 0xc0, !PT ;  /* 0x000001800d197812 */ /* 0x042fe200078ec0ff */
[C---:B------:R-:W-:Y:S01]  /*57e0*/  IMAD.SHL.U32 R18, R13.reuse, 0x2, RZ ;  /* 0x000000020d127824 */ /* 0x040fe200078e00ff */
[----:B------:R-:W-:Y:S02]  /*57f0*/  LOP3.LUT R13, R13, 0x1f, RZ, 0xc0, !PT ;  /* 0x0000001f0d0d7812 */ /* 0x000fe400078ec0ff */
[----:B------:R-:W-:-:S04]  /*5800*/  SHF.R.U32.HI R25, RZ, 0x3, R25 ;  /* 0x00000003ff197819 */ /* 0x000fc80000011619 */
[--C-:B------:R-:W-:Y:S01]  /*5810*/  LOP3.LUT R21, R25, 0x3fe, R18.reuse, 0x78, !PT ;  /* 0x000003fe19157812 */ /* 0x100fe200078e7812 */
[----:B0-----:R-:W-:Y:S01]  /*5820*/  IMAD R17, R13, R17, RZ ;  /* 0x000000110d117224 */ /* 0x001fe200078e02ff */
[----:B------:R-:W-:Y:S01]  /*5830*/  LOP3.LUT R25, R25, 0x3fe, R18, 0x78, !PT ;  /* 0x000003fe19197812 */ /* 0x000fe200078e7812 */
[----:B------:R-:W3:Y:S03]  /*5840*/  LDL.LU R13, [R1+0x928] ;  /* 0x00092800010d7983 */ /* 0x000ee60000300800 */
[----:B------:R-:W-:Y:S01]  /*5850*/  LOP3.LUT R25, R25, 0x40, RZ, 0x3c, !PT ;  /* 0x0000004019197812 */ /* 0x000fe200078e3cff */
[----:B----4-:R-:W-:Y:S04]  /*5860*/  STL.64 [R1+0x300], R14 ;  /* 0x0003000e01007387 */ /* 0x010fe80000100a00 */
[----:B--2---:R0:W-:Y:S02]  /*5870*/  STS.U16 [R21+UR5+0x8000], R16 ;  /* 0x0080001015007988 */ /* 0x0041e40008000405 */
[----:B0-----:R-:W-:-:S02]  /*5880*/  IMAD.WIDE R16, R17, 0x2, R14 ;  /* 0x0000000211107825 */ /* 0x001fc400078e020e */
[----:B------:R-:W2:Y:S04]  /*5890*/  LDL.LU.64 R14, [R1+0x920] ;  /* 0x00092000010e7983 */ /* 0x000ea80000300a00 */
[----:B------:R-:W4:Y:S04]  /*58a0*/  @!P0 LDG.E.U16 R2, desc[UR8][R16.64] ;  /* 0x0000000810028981 */ /* 0x000f28000c1e1500 */
[----:B------:R0:W-:Y:S04]  /*58b0*/  STS.U16 [R21+UR5+0x8800], R19 ;  /* 0x0088001315007988 */ /* 0x0001e80008000405 */
[----:B------:R-:W2:Y:S04]  /*58c0*/  LDL.LU R16, [R1+0xc] ;  /* 0x00000c0001107983 */ /* 0x000ea80000300800 */
[----:B------:R-:W2:Y:S04]  /*58d0*/  LDL.LU R17, [R1+0x8] ;  /* 0x0000080001117983 */ /* 0x000ea80000300800 */
[----:B------:R-:W2:Y:S04]  /*58e0*/  LDL.LU R18, [R1+0x91c] ;  /* 0x00091c0001127983 */ /* 0x000ea80000300800 */
[----:B0-----:R-:W2:Y:S04]  /*58f0*/  LDL.LU R19, [R1+0x918] ;  /* 0x0009180001137983 */ /* 0x001ea80000300800 */
[----:B------:R0:W-:Y:S04]  /*5900*/  STS.U16 [R21+UR5+0x9000], R20 ;  /* 0x0090001415007988 */ /* 0x0001e80008000405 */
[----:B------:R1:W-:Y:S04]  /*5910*/  STS.U16 [R21+UR5+0x9800], R22 ;  /* 0x0098001615007988 */ /* 0x0003e80008000405 */
[----:B------:R3:W-:Y:S04]  /*5920*/  STS.U16 [R25+UR5+0x8400], R23 ;  /* 0x0084001719007988 */ /* 0x0007e80008000405 */
[----:B0-----:R-:W2:Y:S04]  /*5930*/  LDL.LU R20, [R1+0x914] ;  /* 0x0009140001147983 */ /* 0x001ea80000300800 */
[----:B-1----:R-:W2:Y:S04]  /*5940*/  LDL.LU R21, [R1+0x910] ;  /* 0x0009100001157983 */ /* 0x002ea80000300800 */
[----:B------:R-:W2:Y:S04]  /*5950*/  LDL.LU R22, [R1+0x90c] ;  /* 0x00090c0001167983 */ /* 0x000ea80000300800 */
[----:B---3--:R-:W3:Y:S04]  /*5960*/  LDL.LU R23, [R1+0x908] ;  /* 0x0009080001177983 */ /* 0x008ee80000300800 */
[----:B------:R0:W-:Y:S04]  /*5970*/  STS.U16 [R25+UR5+0x8c00], R24 ;  /* 0x008c001819007988 */ /* 0x0001e80008000405 */
[----:B------:R1:W-:Y:S04]  /*5980*/  STS.U16 [R25+UR5+0x9400], R0 ;  /* 0x0094000019007988 */ /* 0x0003e80008000405 */
[----:B0-----:R-:W2:Y:S04]  /*5990*/  LDL.LU R24, [R1+0x904] ;  /* 0x0009040001187983 */ /* 0x001ea80000300800 */
[----:B-1----:R-:W2:Y:S04]  /*59a0*/  LDL.LU R0, [R1+0x900] ;  /* 0x0009000001007983 */ /* 0x002ea80000300800 */
[----:B--2---:R0:W-:Y:S04]  /*59b0*/  STS.U16 [R25+UR5+0x9c00], R0 ;  /* 0x009c000019007988 */ /* 0x0041e80008000405 */
[----:B0-----:R-:W2:Y:S04]  /*59c0*/  LDL.LU R25, [R1+0x8fc] ;  /* 0x0008fc0001197983 */ /* 0x001ea80000300800 */
[----:B------:R-:W2:Y:S04]  /*59d0*/  LDL.LU R0, [R1+0x8f8] ;  /* 0x0008f80001007983 */ /* 0x000ea80000300800 */
[----:B--2---:R0:W-:Y:S04]  /*59e0*/  STS.U16 [R0+UR5], R26 ;  /* 0x0000001a00007988 */ /* 0x0041e80008000405 */
[----:B------:R1:W-:Y:S04]  /*59f0*/  STS.U16 [R0+UR5+0x400], R27 ;  /* 0x0004001b00007988 */ /* 0x0003e80008000405 */
[----:B------:R2:W-:Y:S04]  /*5a00*/  STS.U16 [R0+UR5+0x800], R28 ;  /* 0x0008001c00007988 */ /* 0x0005e80008000405 */
[----:B0-----:R-:W3:Y:S04]  /*5a10*/  LDL.LU R26, [R1+0x8f4] ;  /* 0x0008f400011a7983 */ /* 0x001ee80000300800 */
[----:B-1----:R-:W3:Y:S04]  /*5a20*/  LDL.LU R27, [R1+0x8f0] ;  /* 0x0008f000011b7983 */ /* 0x002ee80000300800 */
[----:B--2---:R-:W2:Y:S04]  /*5a30*/  LDL.LU R28, [R1+0x8ec] ;  /* 0x0008ec00011c7983 */ /* 0x004ea80000300800 */
[----:B------:R0:W-:Y:S04]  /*5a40*/  STS.U16 [R0+UR5+0xc00], R29 ;  /* 0x000c001d00007988 */ /* 0x0001e80008000405 */
[----:B0-----:R-:W4:Y:S04]  /*5a50*/  LDL.LU R29, [R1+0x8e8] ;  /* 0x0008e800011d7983 */ /* 0x001f280000300800 */
[----:B------:R-:W-:Y:S04]  /*5a60*/  STS.U16 [R0+UR5+0x1000], R16 ;  /* 0x0010001000007988 */ /* 0x000fe80008000405 */
[----:B------:R-:W-:Y:S04]  /*5a70*/  STS.U16 [R0+UR5+0x1400], R17 ;  /* 0x0014001100007988 */ /* 0x000fe80008000405 */
[----:B---3--:R0:W-:Y:S04]  /*5a80*/  STS.U16 [R0+UR5+0x2000], R27 ;  /* 0x0020001b00007988 */ /* 0x0081e80008000405 */
[----:B--2---:R1:W-:Y:S04]  /*5a90*/  STS.U16 [R0+UR5+0x1c00], R28 ;  /* 0x001c001c00007988 */ /* 0x0043e80008000405 */
[----:B0-----:R-:W2:Y:S04]  /*5aa0*/  LDL R27, [R1+0x410] ;  /* 0x00041000011b7983 */ /* 0x001ea80000100800 */
[----:B-1----:R-:W3:Y:S04]  /*5ab0*/  LDL R28, [R1+0x308] ;  /* 0x00030800011c7983 */ /* 0x002ee80000100800 */
[----:B----4-:R0:W-:Y:S04]  /*5ac0*/  STS.U16 [R0+UR5+0x1800], R29 ;  /* 0x0018001d00007988 */ /* 0x0101e80008000405 */
[----:B0-----:R-:W4:Y:S04]  /*5ad0*/  LDL R29, [R1+0x414] ;  /* 0x00041400011d7983 */ /* 0x001f280000100800 */
[----:B------:R-:W-:Y:S04]  /*5ae0*/  STS.U16 [R0+UR5+0x2400], R26 ;  /* 0x0024001a00007988 */ /* 0x000fe80008000405 */
        /* <DEDUP_REMOVED lines=21> */
[----:B------:R-:W-:Y:S01]  /*5c40*/  STS.U16 [R0+UR5+0x7c00], R2 ;  /* 0x007c000200007988 */ /* 0x000fe20008000405 */
[----:B------:R-:W-:Y:S06]  /*5c50*/  BAR.SYNC.DEFER_BLOCKING 0x0 ;  /* 0x0000000000007b1d */ /* 0x000fec0000010000 */
[----:B------:R-:W-:Y:S04]  /*5c60*/  STL [R1+0x498], R0 ;  /* 0x0004980001007387 */ /* 0x000fe80000100800 */
[----:B--2---:R-:W-:Y:S04]  /*5c70*/  LDSM.16.MT88.4 R12, [R27+UR5+0x8080] ;  /* 0x008080051b0c783b */ /* 0x004fe80008004200 */
[----:B---3--:R-:W-:Y:S04]  /*5c80*/  LDSM.16.M88.4 R8, [R28] ;  /* 0x000000001c08783b */ /* 0x008fe80000000200 */
[----:B------:R-:W-:Y:S04]  /*5c90*/  LDSM.16.M88.4 R20, [R28+0x1000] ;  /* 0x001000001c14783b */ /* 0x000fe80000000200 */
[----:B------:R-:W-:Y:S04]  /*5ca0*/  LDSM.16.MT88.4 R4, [R27+UR5+0x8000] ;  /* 0x008000051b04783b */ /* 0x000fe80008004200 */
[----:B----4-:R-:W0:Y:S04]  /*5cb0*/  LDSM.16.MT88.4 R16, [R29+UR5+0x8000] ;  /* 0x008000051d10783b */ /* 0x010e280008004200 */
[----:B0-----:R-:W-:Y:S04]  /*5cc0*/  STL.64 [R1+0x8d0], R18 ;  /* 0x0008d01201007387 */ /* 0x001fe80000100a00 */
[----:B------:R-:W-:Y:S04]  /*5cd0*/  STL.64 [R1+0x50], R8 ;  /* 0x0000500801007387 */ /* 0x000fe80000100a00 */
[----:B------:R-:W-:Y:S04]  /*5ce0*/  STL.64 [R1+0x58], R10 ;  /* 0x0000580a01007387 */ /* 0x000fe80000100a00 */
[----:B------:R0:W-:Y:S04]  /*5cf0*/  STL.64 [R1+0x8c8], R16 ;  /* 0x0008c81001007387 */ /* 0x0001e80000100a00 */
[----:B------:R-:W1:Y:S04]  /*5d00*/  LDSM.16.MT88.4 R8, [R29+UR5+0x8080] ;  /* 0x008080051d08783b */ /* 0x000e680008004200 */
[----:B0-----:R-:W2:Y:S04]  /*5d10*/  LDL.LU.64 R16, [R1+0x50] ;  /* 0x0000500001107983 */ /* 0x001ea80000300a00 */
[----:B------:R-:W-:Y:S04]  /*5d20*/  STL.64 [R1+0x8b8], R14 ;  /* 0x0008b80e01007387 */ /* 0x000fe80000100a00 */
[----:B------:R0:W-:Y:S04]  /*5d30*/  STL.64 [R1+0x8b0], R12 ;  /* 0x0008b00c01007387 */ /* 0x0001e80000100a00 */
[----:B0-----:R-:W3:Y:S04]  /*5d40*/  LDL.LU.64 R12, [R1+0xb0] ;  /* 0x0000b000010c7983 */ /* 0x001ee80000300a00 */
[----:B------:R-:W4:Y:S01]  /*5d50*/  LDL.LU.64 R14, [R1+0xb8] ;  /* 0x0000b800010e7983 */ /* 0x000f220000300a00 */
[----:B------:R-:W-:-:S02]  /*5d60*/  IMAD.MOV.U32 R2, RZ, RZ, R20 ;  /* 0x000000ffff027224 */ /* 0x000fc400078e0014 */
[----:B------:R-:W-:Y:S01]  /*5d70*/  IMAD.MOV.U32 R0, RZ, RZ, R21 ;  /* 0x000000ffff007224 */ /* 0x000fe200078e0015 */
[----:B----4-:R-:W-:Y:S04]  /*5d80*/  STL.64 [R1+0x8e0], R14 ;  /* 0x0008e00e01007387 */ /* 0x010fe80000100a00 */
[----:B---3--:R0:W-:Y:S04]  /*5d90*/  STL.64 [R1+0x8d8], R12 ;  /* 0x0008d80c01007387 */ /* 0x0081e80000100a00 */
[----:B0-----:R-:W3:Y:S04]  /*5da0*/  LDL.LU.64 R12, [R1+0x1b0] ;  /* 0x0001b000010c7983 */ /* 0x001ee80000300a00 */
[----:B------:R-:W3:Y:S04]  /*5db0*/  LDL.LU.64 R14, [R1+0x1b8] ;  /* 0x0001b800010e7983 */ /* 0x000ee80000300a00 */
[----:B-1----:R2:W-:Y:S04]  /*5dc0*/  STL [R1+0x8c4], R10 ;  /* 0x0008c40a01007387 */ /* 0x0025e80000100800 */
[----:B------:R0:W-:Y:S04]  /*5dd0*/  STL [R1+0x8c0], R11 ;  /* 0x0008c00b01007387 */ /* 0x0001e80000100800 */
[----:B------:R-:W4:Y:S04]  /*5de0*/  LDL.LU.64 R24, [R1+0x110] ;  /* 0x0001100001187983 */ /* 0x000f280000300a00 */
[----:B------:R-:W4:Y:S04]  /*5df0*/  LDL.LU.64 R26, [R1+0x118] ;  /* 0x00011800011a7983 */ /* 0x000f280000300a00 */
[----:B------:R-:W-:Y:S04]  /*5e00*/  STL.64 [R1+0x48], R22 ;  /* 0x0000481601007387 */ /* 0x000fe80000100a00 */
[----:B------:R-:W1:Y:S01]  /*5e10*/  LDSM.16.M88.4 R20, [R28+0x2000] ;  /* 0x002000001c14783b */ /* 0x000e620000000200 */
[----:B--2---:R-:W-:-:S02]  /*5e20*/  IMAD.MOV.U32 R10, RZ, RZ, R16 ;  /* 0x000000ffff0a7224 */ /* 0x004fc400078e0010 */
[----:B0-----:R-:W-:Y:S01]  /*5e30*/  IMAD.MOV.U32 R11, RZ, RZ, R17 ;  /* 0x000000ffff0b7224 */ /* 0x001fe200078e0011 */
[----:B-1----:R-:W-:Y:S01]  /*5e40*/  STL.64 [R1+0x38], R22 ;  /* 0x0000381601007387 */ /* 0x002fe20000100a00 */
[----:B---3--:R-:W-:-:S15]  /*5e50*/  HMMA.16816.F32.BF16 R12, R4, R16, R12 ;  /* 0x00000010040c723c */ /* 0x008fde000004180c */
[----:B------:R-:W-:-:S04]  /*5e60*/  NOP ;  /* 0x0000000000007918 */ /* 0x000fc80000000000 */
[----:B------:R-:W-:Y:S04]  /*5e70*/  STL.64 [R1+0x1b0], R12 ;  /* 0x0001b00c01007387 */ /* 0x000fe80000100a00 */
[----:B------:R0:W-:Y:S04]  /*5e80*/  STL.64 [R1+0x1b8], R14 ;  /* 0x0001b80e01007387 */ /* 0x0001e80000100a00 */
[----:B0-----:R-:W2:Y:S04]  /*5e90*/  LDL.LU.64 R14, [R1+0x8e0] ;  /* 0x0008e000010e7983 */ /* 0x001ea80000300a00 */
[----:B------:R-:W2:Y:S04]  /*5ea0*/  LDL.LU.64 R12, [R1+0x8d8] ;  /* 0x0008d800010c7983 */ /* 0x000ea80000300a00 */
[----:B------:R-:W2:Y:S04]  /*5eb0*/  LDL.LU.64 R18, [R1+0x8d0] ;  /* 0x0008d00001127983 */ /* 0x000ea80000300a00 */
[----:B------:R-:W2:Y:S04]  /*5ec0*/  LDL.LU.64 R16, [R1+0x8c8] ;  /* 0x0008c80001107983 */ /* 0x000ea80000300a00 */
[----:B------:R-:W-:Y:S04]  /*5ed0*/  STL.64 [R1+0x898], R6 ;  /* 0x0008980601007387 */ /* 0x000fe80000100a00 */
[----:B------:R0:W-:Y:S02]  /*5ee0*/  STL.64 [R1+0x890], R4 ;  /* 0x0008900401007387 */ /* 0x0001e40000100a00 */
[----:B0-----:R-:W-:-:S02]  /*5ef0*/  IMAD.MOV.U32 R4, RZ, RZ, R10 ;  /* 0x000000ffff047224 */ /* 0x001fc400078e000a */
[----:B------:R-:W-:Y:S01]  /*5f00*/  IMAD.MOV.U32 R5, RZ, RZ, R11 ;  /* 0x000000ffff057224 */ /* 0x000fe200078e000b */
[----:B------:R-:W3:Y:S04]  /*5f10*/  LDL.LU R10, [R1+0x8c4] ;  /* 0x0008c400010a7983 */ /* 0x000ee80000300800 */
[----:B------:R-:W3:Y:S02]  /*5f20*/  LDL.LU R11, [R1+0x8c0] ;  /* 0x0008c000010b7983 */ /* 0x000ee40000300800 */
[----:B--2---:R-:W-:-:S15]  /*5f30*/  HMMA.16816.F32.BF16 R12, R16, R4, R12 ;  /* 0x00000004100c723c */ /* 0x004fde000004180c */
[----:B------:R-:W-:-:S04]  /*5f40*/  NOP ;  /* 0x0000000000007918 */ /* 0x000fc80000000000 */
[----:B------:R-:W-:Y:S04]  /*5f50*/  STL.64 [R1+0x1a0], R12 ;  /* 0x0001a00c01007387 */ /* 0x000fe80000100a00 */
[----:B------:R0:W-:Y:S04]  /*5f60*/  STL.64 [R1+0x1a8], R14 ;  /* 0x0001a80e01007387 */ /* 0x0001e80000100a00 */
[----:B0-----:R-:W4:Y:S04]  /*5f70*/  LDL.LU.64 R14, [R1+0x8b8] ;  /* 0x0008b800010e7983 */ /* 0x001f280000300a00 */
[----:B------:R-:W4:Y:S04]  /*5f80*/  LDL.LU.64 R12, [R1+0x8b0] ;  /* 0x0008b000010c7983 */ /* 0x000f280000300a00 */
[----:B------:R-:W-:Y:S04]  /*5f90*/  STL.64 [R1+0x8a8], R18 ;  /* 0x0008a81201007387 */ /* 0x000fe80000100a00 */
[----:B------:R0:W-:Y:S04]  /*5fa0*/  STL.64 [R1+0x8a0], R16 ;  /* 0x0008a01001007387 */ /* 0x0001e80000100a00 */
[----:B0-----:R-:W3:Y:S04]  /*5fb0*/  LDL.LU.64 R16, [R1+0x90] ;  /* 0x0000900001107983 */ /* 0x001ee80000300a00 */
[----:B------:R-:W3:Y:S01]  /*5fc0*/  LDL.LU.64 R18, [R1+0x98] ;  /* 0x0000980001127983 */ /* 0x000ee20000300a00 */
[----:B------:R-:W-:-:S02]  /*5fd0*/  IMAD.MOV.U32 R29, RZ, RZ, R20 ;  /* 0x000000ffff1d7224 */ /* 0x000fc400078e0014 */
[----:B------:R-:W-:Y:S02]  /*5fe0*/  IMAD.MOV.U32 R3, RZ, RZ, R21 ;  /* 0x000000ffff037224 */ /* 0x000fe400078e0015 */
[----:B------:R-:W0:Y:S01]  /*5ff0*/  LDSM.16.M88.4 R20, [R28+0x3000] ;  /* 0x003000001c14783b */ /* 0x000e220000000200 */
[----:B----4-:R-:W-:-:S15]  /*6000*/  HMMA.16816.F32.BF16 R24, R12, R4, R24 ;  /* 0x000000040c18723c */ /* 0x010fde0000041818 */
[----:B------:R-:W-:-:S04]  /*6010*/  NOP ;  /* 0x0000000000007918 */ /* 0x000fc80000000000 */
[----:B------:R1:W-:Y:S01]  /*6020*/  STL.64 [R1+0x190], R24 ;  /* 0x0001901801007387 */ /* 0x0003e20000100a00 */
[----:B---3--:R-:W-:Y:S03]  /*6030*/  HMMA.16816.F32.BF16 R4, R8, R4, R16 ;  /* 0x000000040804723c */ /* 0x008fe60000041810 */
[----:B------:R2:W-:Y:S04]  /*6040*/  STL.64 [R1+0x198], R26 ;  /* 0x0001981a01007387 */ /* 0x0005e80000100a00 */
[----:B-1----:R-:W3:Y:S04]  /*6050*/  LDL.LU.64 R24, [R1+0x180] ;  /* 0x0001800001187983 */ /* 0x002ee80000300a00 */
[----:B--2---:R-:W3:Y:S04]  /*6060*/  LDL.LU.64 R26, [R1+0x188] ;  /* 0x00018800011a7983 */ /* 0x004ee80000300a00 */
[----:B------:R-:W-:Y:S04]  /*6070*/  STL.64 [R1+0x888], R14 ;  /* 0x0008880e01007387 */ /* 0x000fe80000100a00 */
[----:B------:R1:W-:Y:S04]  /*6080*/  STL.64 [R1+0x880], R12 ;  /* 0x0008800c01007387 */ /* 0x0003e80000100a00 */
[----:B-1----:R-:W2:Y:S04]  /*6090*/  LDL.LU.64 R12, [R1+0xc0] ;  /* 0x0000c000010c7983 */ /* 0x002ea80000300a00 */
[----:B------:R-:W2:Y:S04]  /*60a0*/  LDL.LU.64 R14, [R1+0xc8] ;  /* 0x0000c800010e7983 */ /* 0x000ea80000300a00 */
[----:B0-----:R-:W-:Y:S04]  /*60b0*/  STL.64 [R1+0x28], R22 ;  /* 0x0000281601007387 */ /* 0x001fe80000100a00 */
[----:B------:R0:W-:Y:S02]  /*60c0*/  STL.64 [R1+0x830], R20 ;  /* 0x0008301401007387 */ /* 0x0001e40000100a00 */
[----:B0-----:R-:W-:-:S02]  /*60d0*/  IMAD.MOV.U32 R20, RZ, RZ, R29 ;  /* 0x000000ffff147224 */ /* 0x001fc400078e001d */
[----:B------:R-:W-:-:S05]  /*60e0*/  IMAD.MOV.U32 R21, RZ, RZ, R3 ;  /* 0x000000ffff157224 */ /* 0x000fca00078e0003 */
[----:B------:R-:W-:Y:S04]  /*60f0*/  STL.64 [R1+0x858], R20 ;  /* 0x0008581401007387 */ /* 0x000fe80000100a00 */
[----:B------:R-:W2:Y:S04]  /*6100*/  LDL.LU.64 R18, [R1+0x8a8] ;  /* 0x0008a80001127983 */ /* 0x000ea80000300a00 */
[----:B------:R-:W2:Y:S04]  /*6110*/  LDL.LU.64 R16, [R1+0x8a0] ;  /* 0x0008a00001107983 */ /* 0x000ea80000300a00 */
[----:B------:R-:W-:Y:S04]  /*6120*/  STL.64 [R1+0x210], R4 ;  /* 0x0002100401007387 */ /* 0x000fe80000100a00 */
[----:B------:R0:W-:Y:S04]  /*6130*/  STL.64 [R1+0x218], R6 ;  /* 0x0002180601007387 */ /* 0x0001e80000100a00 */
[----:B0-----:R-:W3:Y:S04]  /*6140*/  LDL.LU.64 R6, [R1+0x898] ;  /* 0x0008980001067983 */ /* 0x001ee80000300a00 */
[----:B------:R-:W3:Y:S01]  /*6150*/  LDL.LU.64 R4, [R1+0x890] ;  /* 0x0008900001047983 */ /* 0x000ee20000300a00 */
[----:B------:R-:W-:-:S02]  /*6160*/  IMAD.MOV.U32 R20, RZ, RZ, R2 ;  /* 0x000000ffff147224 */ /* 0x000fc400078e0002 */
[----:B------:R-:W-:Y:S01]  /*6170*/  IMAD.MOV.U32 R21, RZ, RZ, R0 ;  /* 0x000000ffff157224 */ /* 0x000fe200078e0000 */
[----:B------:R-:W-:Y:S04]  /*6180*/  STL.64 [R1+0x878], R10 ;  /* 0x0008780a01007387 */ /* 0x000fe80000100a00 */
[----:B------:R0:W-:Y:S04]  /*6190*/  STL.64 [R1+0x870], R8 ;  /* 0x0008700801007387 */ /* 0x0001e80000100a00 */
[----:B0-----:R-:W4:Y:S04]  /*61a0*/  LDL.LU.64 R8, [R1+0x140] ;  /* 0x0001400001087983 */ /* 0x001f280000300a00 */
[----:B------:R-:W4:Y:S01]  /*61b0*/  LDL.LU.64 R10, [R1+0x148] ;  /* 0x00014800010a7983 */ /* 0x000f220000300a00 */
[-C--:B--2---:R-:W-:Y:S08]  /*61c0*/  HMMA.16816.F32.BF16 R12, R16, R20.reuse, R12 ;  /* 0x00000014100c723c */ /* 0x084ff0000004180c */
[----:B---3--:R-:W-:Y:S01]  /*61d0*/  HMMA.16816.F32.BF16 R24, R4, R20, R24 ;  /* 0x000000140418723c */ /* 0x008fe20000041818 */
[----:B------:R-:W-:Y:S04]  /*61e0*/  STL.64 [R1+0x868], R6 ;  /* 0x0008680601007387 */ /* 0x000fe80000100a00 */
[----:B------:R0:W-:Y:S06]  /*61f0*/  STL.64 [R1+0x860], R4 ;  /* 0x0008600401007387 */ /* 0x0001ec0000100a00 */
[----:B------:R-:W-:-:S02]  /*6200*/  IMAD.MOV.U32 R3, RZ, RZ, R14 ;  /* 0x000000ffff037224 */ /* 0x000fc400078e000e */
[----:B------:R-:W-:-:S06]  /*6210*/  IMAD.MOV.U32 R2, RZ, RZ, R15 ;  /* 0x000000ffff027224 */ /* 0x000fcc00078e000f */
[----:B------:R1:W-:Y:S04]  /*6220*/  STL.64 [R1+0x180], R24 ;  /* 0x0001801801007387 */ /* 0x0003e80000100a00 */
[----:B------:R2:W-:Y:S04]  /*6230*/  STL.64 [R1+0x188], R26 ;  /* 0x0001881a01007387 */ /* 0x0005e80000100a00 */
[----:B0-----:R-:W3:Y:S04]  /*6240*/  LDL.LU.64 R4, [R1+0x80] ;  /* 0x0000800001047983 */ /* 0x001ee80000300a00 */
[----:B------:R-:W3:Y:S04]  /*6250*/  LDL.LU.64 R6, [R1+0x88] ;  /* 0x0000880001067983 */ /* 0x000ee80000300a00 */
[----:B-1----:R-:W3:Y:S04]  /*6260*/  LDL.LU.64 R24, [R1+0xd0] ;  /* 0x0000d00001187983 */ /* 0x002ee80000300a00 */
[----:B--2---:R-:W2:Y:S04]  /*6270*/  LDL.LU.64 R26, [R1+0xd8] ;  /* 0x0000d800011a7983 */ /* 0x004ea80000300a00 */
[----:B------:R0:W-:Y:S04]  /*6280*/  STL.64 [R1+0x170], R12 ;  /* 0x0001700c01007387 */ /* 0x0001e80000100a00 */
[----:B------:R-:W4:Y:S04]  /*6290*/  LDL.LU.64 R14, [R1+0x888] ;  /* 0x00088800010e7983 */ /* 0x000f280000300a00 */
[----:B0-----:R-:W4:Y:S04]  /*62a0*/  LDL.LU.64 R12, [R1+0x880] ;  /* 0x00088000010c7983 */ /* 0x001f280000300a00 */
[----:B------:R-:W-:Y:S04]  /*62b0*/  STL [R1+0x5f4], R2 ;  /* 0x0005f40201007387 */ /* 0x000fe80000100800 */
[----:B------:R-:W-:Y:S01]  /*62c0*/  STL [R1+0x5f0], R3 ;  /* 0x0005f00301007387 */ /* 0x000fe20000100800 */
[----:B----4-:R-:W-:-:S15]  /*62d0*/  HMMA.16816.F32.BF16 R8, R12, R20, R8 ;  /* 0x000000140c08723c */ /* 0x010fde0000041808 */
[----:B------:R-:W-:-:S04]  /*62e0*/  NOP ;  /* 0x0000000000007918 */ /* 0x000fc80000000000 */
[----:B------:R-:W-:Y:S04]  /*62f0*/  STL.64 [R1+0x150], R8 ;  /* 0x0001500801007387 */ /* 0x000fe80000100a00 */
[----:B------:R0:W-:Y:S04]  /*6300*/  STL.64 [R1+0x158], R10 ;  /* 0x0001580a01007387 */ /* 0x0001e80000100a00 */
[----:B0-----:R-:W3:Y:S04]  /*6310*/  LDL.LU.64 R10, [R1+0x878] ;  /* 0x00087800010a7983 */ /* 0x001ee80000300a00 */
[----:B------:R-:W3:Y:S02]  /*6320*/  LDL.LU.64 R8, [R1+0x870] ;  /* 0x0008700001087983 */ /* 0x000ee40000300a00 */
[----:B---3--:R-:W-:Y:S02]  /*6330*/  HMMA.16816.F32.BF16 R20, R8, R20, R4 ;  /* 0x000000140814723c */ /* 0x008fe40000041804 */
[----:B------:R-:W3:Y:S04]  /*6340*/  LDL.LU.64 R6, [R1+0x868] ;  /* 0x0008680001067983 */ /* 0x000ee80000300a00 */
[----:B------:R-:W3:-:S13]  /*6350*/  LDL.LU.64 R4, [R1+0x860] ;  /* 0x0008600001047983 */ /* 0x000eda0000300a00 */
[----:B------:R0:W-:Y:S04]  /*6360*/  STL.64 [R1+0x220], R20 ;  /* 0x0002201401007387 */ /* 0x0001e80000100a00 */
[----:B------:R-:W-:Y:S04]  /*6370*/  STL.64 [R1+0x228], R22 ;  /* 0x0002281601007387 */ /* 0x000fe80000100a00 */
[----:B0-----:R-:W2:Y:S04]  /*6380*/  LDL.LU.64 R20, [R1+0x858] ;  /* 0x0008580001147983 */ /* 0x001ea80000300a00 */
[----:B------:R-:W-:Y:S04]  /*6390*/  STL.64 [R1+0x850], R10 ;  /* 0x0008500a01007387 */ /* 0x000fe80000100a00 */
[----:B------:R0:W-:Y:S04]  /*63a0*/  STL.64 [R1+0x848], R8 ;  /* 0x0008480801007387 */ /* 0x0001e80000100a00 */
[----:B0-----:R-:W3:Y:S04]  /*63b0*/  LDL.LU.64 R8, [R1+0x2f0] ;  /* 0x0002f00001087983 */ /* 0x001ee80000300a00 */
[----:B------:R-:W3:Y:S01]  /*63c0*/  LDL.LU.64 R10, [R1+0x2f8] ;  /* 0x0002f800010a7983 */ /* 0x000ee20000300a00 */
[-C--:B--2---:R-:W-:Y:S08]  /*63d0*/  HMMA.16816.F32.BF16 R24, R16, R20.reuse, R24 ;  /* 0x000000141018723c */ /* 0x084ff00000041818 */
[----:B---3--:R-:W-:Y:S11]  /*63e0*/  HMMA.16816.F32.BF16 R8, R4, R20, R8 ;  /* 0x000000140408723c */ /* 0x008ff60000041808 */
[----:B------:R-:W-:-:S02]  /*63f0*/  IMAD.MOV.U32 R2, RZ, RZ, R26 ;  /* 0x000000ffff027224 */ /* 0x000fc400078e001a */
[----:B------:R-:W-:-:S06]  /*6400*/  IMAD.MOV.U32 R3, RZ, RZ, R27 ;  /* 0x000000ffff037224 */ /* 0x000fcc00078e001b */
[----:B------:R0:W-:Y:S04]  /*6410*/  STL.64 [R1+0x140], R8 ;  /* 0x0001400801007387 */ /* 0x0001e80000100a00 */
[----:B------:R1:W-:Y:S04]  /*6420*/  STL.64 [R1+0x148], R10 ;  /* 0x0001480a01007387 */ /* 0x0003e80000100a00 */
[----:B0-----:R-:W2:Y:S04]  /*6430*/  LDL.LU.64 R8, [R1+0x120] ;  /* 0x0001200001087983 */ /* 0x001ea80000300a00 */
[----:B-1----:R-:W2:Y:S04]  /*6440*/  LDL.LU.64 R10, [R1+0x128] ;  /* 0x00012800010a7983 */ /* 0x002ea80000300a00 */
[----:B------:R-:W-:Y:S04]  /*6450*/  STL.64 [R1+0x840], R6 ;  /* 0x0008400601007387 */ /* 0x000fe80000100a00 */
[----:B------:R0:W-:Y:S04]  /*6460*/  STL.64 [R1+0x838], R4 ;  /* 0x0008380401007387 */ /* 0x0001e80000100a00 */
[----:B0-----:R-:W3:Y:S04]  /*6470*/  LDL.LU.64 R4, [R1+0x70] ;  /* 0x0000700001047983 */ /* 0x001ee80000300a00 */
[----:B------:R-:W3:Y:S04]  /*6480*/  LDL.LU.64 R6, [R1+0x78] ;  /* 0x0000780001067983 */ /* 0x000ee80000300a00 */
[----:B------:R-:W-:Y:S04]  /*6490*/  STL.64 [R1+0x130], R24 ;  /* 0x0001301801007387 */ /* 0x000fe80000100a00 */
[----:B------:R-:W-:Y:S04]  /*64a0*/  STL.64 [R1+0x828], R18 ;  /* 0x0008281201007387 */ /* 0x000fe80000100a00 */
[----:B------:R0:W-:Y:S04]  /*64b0*/  STL.64 [R1+0x820], R16 ;  /* 0x0008201001007387 */ /* 0x0001e80000100a00 */
[----:B0-----:R-:W4:Y:S04]  /*64c0*/  LDL.LU.64 R16, [R1+0x2e0] ;  /* 0x0002e00001107983 */ /* 0x001f280000300a00 */
[----:B------:R-:W4:Y:S04]  /*64d0*/  LDL.LU.64 R18, [R1+0x2e8] ;  /* 0x0002e80001127983 */ /* 0x000f280000300a00 */
[----:B------:R-:W3:Y:S04]  /*64e0*/  LDL.LU.64 R24, [R1+0x60] ;  /* 0x0000600001187983 */ /* 0x000ee80000300a00 */
[----:B------:R-:W3:Y:S01]  /*64f0*/  LDL.LU.64 R26, [R1+0x68] ;  /* 0x00006800011a7983 */ /* 0x000ee20000300a00 */
[-C--:B--2---:R-:W-:Y:S03]  /*6500*/  HMMA.16816.F32.BF16 R8, R12, R20.reuse, R8 ;  /* 0x000000140c08723c */ /* 0x084fe60000041808 */
[----:B---3--:R-:W-:Y:S04]  /*6510*/  STL.64 [R1+0x818], R26 ;  /* 0x0008181a01007387 */ /* 0x008fe80000100a00 */
[----:B------:R0:W-:Y:S04]  /*6520*/  STL.64 [R1+0x810], R24 ;  /* 0x0008101801007387 */ /* 0x0001e80000100a00 */
[----:B0-----:R-:W2:Y:S04]  /*6530*/  LDL.LU.64 R24, [R1+0xe0] ;  /* 0x0000e00001187983 */ /* 0x001ea80000300a00 */
[----:B------:R-:W2:Y:S04]  /*6540*/  LDL.LU.64 R26, [R1+0xe8] ;  /* 0x0000e800011a7983 */ /* 0x000ea80000300a00 */
[----:B------:R-:W-:Y:S04]  /*6550*/  STL [R1+0x5fc], R2 ;  /* 0x0005fc0201007387 */ /* 0x000fe80000100800 */
[----:B------:R-:W-:Y:S04]  /*6560*/  STL [R1+0x5f8], R3 ;  /* 0x0005f80301007387 */ /* 0x000fe80000100800 */
[----:B------:R-:W-:Y:S04]  /*6570*/  STL.64 [R1+0x120], R8 ;  /* 0x0001200801007387 */ /* 0x000fe80000100a00 */
[----:B------:R0:W-:Y:S04]  /*6580*/  STL.64 [R1+0x128], R10 ;  /* 0x0001280a01007387 */ /* 0x0001e80000100a00 */
[----:B0-----:R-:W3:Y:S04]  /*6590*/  LDL.LU.64 R10, [R1+0x850] ;  /* 0x00085000010a7983 */ /* 0x001ee80000300a00 */
[----:B------:R-:W3:Y:S02]  /*65a0*/  LDL.LU.64 R8, [R1+0x848] ;  /* 0x0008480001087983 */ /* 0x000ee40000300a00 */
[----:B---3--:R-:W-:Y:S02]  /*65b0*/  HMMA.16816.F32.BF16 R20, R8, R20, R4 ;  /* 0x000000140814723c */ /* 0x008fe40000041804 */
[----:B------:R-:W4:Y:S04]  /*65c0*/  LDL.LU.64 R6, [R1+0x840] ;  /* 0x0008400001067983 */ /* 0x000f280000300a00 */
[----:B------:R-:W4:-:S13]  /*65d0*/  LDL.LU.64 R4, [R1+0x838] ;  /* 0x0008380001047983 */ /* 0x000f1a0000300a00 */
[----:B------:R0:W-:Y:S04]  /*65e0*/  STL.64 [R1+0x230], R20 ;  /* 0x0002301401007387 */ /* 0x0001e80000100a00 */
[----:B------:R-:W-:Y:S04]  /*65f0*/  STL.64 [R1+0x238], R22 ;  /* 0x0002381601007387 */ /* 0x000fe80000100a00 */
[----:B0-----:R-:W4:Y:S02]  /*6600*/  LDL.LU.64 R20, [R1+0x830] ;  /* 0x0008300001147983 */ /* 0x001f240000300a00 */
[----:B----4-:R-:W-:-:S15]  /*6610*/  HMMA.16816.F32.BF16 R16, R4, R20, R16 ;  /* 0x000000140410723c */ /* 0x010fde0000041810 */
[----:B------:R-:W-:-:S04]  /*6620*/  NOP ;  /* 0x0000000000007918 */ /* 0x000fc80000000000 */
[----:B------:R-:W-:Y:S04]  /*6630*/  STL.64 [R1+0x110], R16 ;  /* 0x0001101001007387 */ /* 0x000fe80000100a00 */
[----:B------:R0:W-:Y:S04]  /*6640*/  STL.64 [R1+0x118], R18 ;  /* 0x0001181201007387 */ /* 0x0001e80000100a00 */
[----:B0-----:R-:W2:Y:S04]  /*6650*/  LDL.LU.64 R18, [R1+0x828] ;  /* 0x0008280001127983 */ /* 0x001ea80000300a00 */
[----:B------:R-:W2:Y:S02]  /*6660*/  LDL.LU.64 R16, [R1+0x820] ;  /* 0x0008200001107983 */ /* 0x000ea40000300a00 */
[----:B--2---:R-:W-:-:S15]  /*6670*/  HMMA.16816.F32.BF16 R24, R16, R20, R24 ;  /* 0x000000141018723c */ /* 0x004fde0000041818 */
[----:B------:R-:W-:-:S04]  /*6680*/  NOP ;  /* 0x0000000000007918 */ /* 0x000fc80000000000 */
[----:B------:R-:W-:Y:S01]  /*6690*/  STL [R1+0x100], R24 ;  /* 0x0001001801007387 */ /* 0x000fe20000100800 */
[----:B------:R-:W-:Y:S02]  /*66a0*/  IMAD.MOV.U32 R3, RZ, RZ, R26 ;  /* 0x000000ffff037224 */ /* 0x000fe400078e001a */
[----:B------:R-:W-:Y:S01]  /*66b0*/  IMAD.MOV.U32 R2, RZ, RZ, R25 ;  /* 0x000000ffff027224 */ /* 0x000fe200078e0019 */
[----:B------:R0:W-:Y:S04]  /*66c0*/  STL [R1+0x10c], R27 ;  /* 0x00010c1b01007387 */ /* 0x0001e80000100800 */
[----:B0-----:R-:W2:Y:S04]  /*66d0*/  LDL.LU.64 R26, [R1+0x818] ;  /* 0x00081800011a7983 */ /* 0x001ea80000300a00 */
[----:B------:R-:W2:Y:S04]  /*66e0*/  LDL.LU.64 R24, [R1+0x810] ;  /* 0x0008100001187983 */ /* 0x000ea80000300a00 */
[----:B------:R-:W-:Y:S04]  /*66f0*/  STL.64 [R1+0x7e8], R18 ;  /* 0x0007e81201007387 */ /* 0x000fe80000100a00 */
[----:B------:R0:W-:Y:S04]  /*6700*/  STL.64 [R1+0x7e0], R16 ;  /* 0x0007e01001007387 */ /* 0x0001e80000100a00 */
[----:B0-----:R-:W3:Y:S04]  /*6710*/  LDL.LU.64 R16, [R1+0x250] ;  /* 0x0002500001107983 */ /* 0x001ee80000300a00 */
[----:B------:R-:W3:Y:S04]  /*6720*/  LDL.LU.64 R18, [R1+0x258] ;  /* 0x0002580001127983 */ /* 0x000ee80000300a00 */
[----:B------:R-:W-:Y:S04]  /*6730*/  STL [R1+0x6bc], R3 ;  /* 0x0006bc0301007387 */ /* 0x000fe80000100800 */
[----:B------:R-:W-:Y:S04]  /*6740*/  STL [R1+0x6b8], R2 ;  /* 0x0006b80201007387 */ /* 0x000fe80000100800 */
[----:B------:R-:W-:Y:S04]  /*6750*/  STL.64 [R1+0x798], R14 ;  /* 0x0007980e01007387 */ /* 0x000fe80000100a00 */
[----:B------:R0:W-:Y:S01]  /*6760*/  STL.64 [R1+0x790], R12 ;  /* 0x0007900c01007387 */ /* 0x0001e20000100a00 */
[----:B---3--:R-:W-:-:S15]  /*6770*/  HMMA.16816.F32.BF16 R16, R12, R20, R16 ;  /* 0x000000140c10723c */ /* 0x008fde0000041810 */
[----:B------:R-:W-:-:S04]  /*6780*/  NOP ;  /* 0x0000000000007918 */ /* 0x000fc80000000000 */
[----:B------:R-:W-:Y:S04]  /*6790*/  STL.64 [R1+0xe0], R16 ;  /* 0x0000e01001007387 */ /* 0x000fe80000100a00 */
[----:B------:R2:W-:Y:S04]  /*67a0*/  STL.64 [R1+0xe8], R18 ;  /* 0x0000e81201007387 */ /* 0x0005e80000100a00 */
[----:B0-----:R-:W3:Y:S04]  /*67b0*/  LDL.LU.64 R12, [R1+0x2b0] ;  /* 0x0002b000010c7983 */ /* 0x001ee80000300a00 */
[----:B------:R-:W4:Y:S01]  /*67c0*/  LDL.LU.64 R14, [R1+0x2b8] ;  /* 0x0002b800010e7983 */ /* 0x000f220000300a00 */
[----:B--2---:R-:W-:Y:S03]  /*67d0*/  HMMA.16816.F32.BF16 R16, R8, R20, R24 ;  /* 0x000000140810723c */ /* 0x004fe60000041818 */
[----:B------:R-:W0:Y:S04]  /*67e0*/  LDSM.16.M88.4 R20, [R28+0x6000] ;  /* 0x006000001c14783b */ /* 0x000e280000000200 */
[----:B------:R-:W-:-:S12]  /*67f0*/  LDSM.16.M88.4 R24, [R28+0x7000] ;  /* 0x007000001c18783b */ /* 0x000fd80000000200 */
[----:B------:R-:W-:Y:S04]  /*6800*/  STL.64 [R1+0x240], R16 ;  /* 0x0002401001007387 */ /* 0x000fe80000100a00 */
[----:B------:R-:W-:Y:S04]  /*6810*/  STL.64 [R1+0x248], R18 ;  /* 0x0002481201007387 */ /* 0x000fe80000100a00 */
[----:B------:R-:W-:Y:S04]  /*6820*/  LDSM.16.M88.4 R16, [R28+0x5000] ;  /* 0x005000001c10783b */ /* 0x000fe80000000200 */
[----:B----4-:R-:W-:Y:S04]  /*6830*/  STL.64 [R1+0x7f8], R14 ;  /* 0x0007f80e01007387 */ /* 0x010fe80000100a00 */
[----:B---3--:R-:W-:Y:S04]  /*6840*/  STL.64 [R1+0x7f0], R12 ;  /* 0x0007f00c01007387 */ /* 0x008fe80000100a00 */
[----:B------:R-:W-:Y:S04]  /*6850*/  STL [R1+0x760], R11 ;  /* 0x0007600b01007387 */ /* 0x000fe80000100800 */
[----:B------:R-:W-:Y:S04]  /*6860*/  STL [R1+0x7a8], R10 ;  /* 0x0007a80a01007387 */ /* 0x000fe80000100800 */
[----:B------:R1:W-:Y:S04]  /*6870*/  STL.64 [R1+0x7a0], R8 ;  /* 0x0007a00801007387 */ /* 0x0003e80000100a00 */
[----:B------:R-:W2:Y:S04]  /*6880*/  LDSM.16.M88.4 R12, [R28+0x4000] ;  /* 0x004000001c0c783b */ /* 0x000ea80000000200 */
[----:B-1----:R-:W3:Y:S04]  /*6890*/  LDL.LU.64 R8, [R1+0x2c0] ;  /* 0x0002c00001087983 */ /* 0x002ee80000300a00 */
[----:B------:R-:W4:Y:S04]  /*68a0*/  LDL.LU.64 R10, [R1+0x2c8] ;  /* 0x0002c800010a7983 */ /* 0x000f280000300a00 */
[----:B----4-:R-:W-:Y:S04]  /*68b0*/  STL.64 [R1+0x808], R10 ;  /* 0x0008080a01007387 */ /* 0x010fe80000100a00 */
[----:B---3--:R1:W-:Y:S04]  /*68c0*/  STL.64 [R1+0x800], R8 ;  /* 0x0008000801007387 */ /* 0x0083e80000100a00 */
[----:B-1----:R-:W3:Y:S04]  /*68d0*/  LDL.LU.64 R8, [R1+0x2d0] ;  /* 0x0002d00001087983 */ /* 0x002ee80000300a00 */
[----:B------:R-:W3:Y:S04]  /*68e0*/  LDL.LU.64 R10, [R1+0x2d8] ;  /* 0x0002d800010a7983 */ /* 0x000ee80000300a00 */
[----:B0-----:R-:W-:Y:S04]  /*68f0*/  STL [R1+0x6c4], R22 ;  /* 0x0006c41601007387 */ /* 0x001fe80000100800 */
[----:B--2---:R-:W-:Y:S04]  /*6900*/  STL.64 [R1+0x10], R12 ;  /* 0x0000100c01007387 */ /* 0x004fe80000100a00 */
[----:B------:R-:W-:Y:S04]  /*6910*/  STL.64 [R1+0x18], R14 ;  /* 0x0000180e01007387 */ /* 0x000fe80000100a00 */
[----:B------:R-:W-:Y:S04]  /*6920*/  STL [R1+0x6c0], R23 ;  /* 0x0006c01701007387 */ /* 0x000fe80000100800 */
[----:B------:R-:W-:Y:S04]  /*6930*/  STL.64 [R1], R16 ;  /* 0x0000001001007387 */ /* 0x000fe80000100a00 */
[----:B------:R-:W-:Y:S01]  /*6940*/  STL.64 [R1+0x8], R18 ;  /* 0x0000081201007387 */ /* 0x000fe20000100a00 */
[----:B---3--:R-:W-:-:S15]  /*6950*/  HMMA.16816.F32.BF16 R8, R4, R12, R8 ;  /* 0x0000000c0408723c */ /* 0x008fde0000041808 */
[----:B------:R-:W-:-:S04]  /*6960*/  NOP ;  /* 0x0000000000007918 */ /* 0x000fc80000000000 */
[----:B------:R-:W-:Y:S04]  /*6970*/  STL.64 [R1+0xd0], R8 ;  /* 0x0000d00801007387 */ /* 0x000fe80000100a00 */
[----:B------:R0:W-:Y:S04]  /*6980*/  STL.64 [R1+0xd8], R10 ;  /* 0x0000d80a01007387 */ /* 0x0001e80000100a00 */
[----:B0-----:R-:W2:Y:S04]  /*6990*/  LDL.LU.64 R10, [R1+0x808] ;  /* 0x00080800010a7983 */ /* 0x001ea80000300a00 */
[----:B------:R-:W2:Y:S01]  /*69a0*/  LDL.LU.64 R8, [R1+0x800] ;  /* 0x0008000001087983 */ /* 0x000ea20000300a00 */
[----:B------:R-:W-:-:S02]  /*69b0*/  IMAD.MOV.U32 R2, RZ, RZ, R12 ;  /* 0x000000ffff027224 */ /* 0x000fc400078e000c */
[----:B------:R-:W-:Y:S01]  /*69c0*/  IMAD.MOV.U32 R0, RZ, RZ, R13 ;  /* 0x000000ffff007224 */ /* 0x000fe200078e000d */
[----:B------:R-:W3:Y:S04]  /*69d0*/  LDL.LU.64 R14, [R1+0x7f8] ;  /* 0x0007f800010e7983 */ /* 0x000ee80000300a00 */
[----:B------:R-:W3:Y:S01]  /*69e0*/  LDL.LU.64 R12, [R1+0x7f0] ;  /* 0x0007f000010c7983 */ /* 0x000ee20000300a00 */
[----:B------:R-:W-:Y:S02]  /*69f0*/  IMAD.MOV.U32 R22, RZ, RZ, R16 ;  /* 0x000000ffff167224 */ /* 0x000fe400078e0010 */
[----:B------:R-:W-:Y:S01]  /*6a00*/  IMAD.MOV.U32 R3, RZ, RZ, R17 ;  /* 0x000000ffff037224 */ /* 0x000fe200078e0011 */
[----:B--2---:R-:W-:-:S15]  /*6a10*/  HMMA.16816.F32.BF16 R8, R4, R16, R8 ;  /* 0x000000100408723c */ /* 0x004fde0000041808 */
[----:B------:R-:W-:-:S04]  /*6a20*/  NOP ;  /* 0x0000000000007918 */ /* 0x000fc80000000000 */
[----:B------:R0:W-:Y:S04]  /*6a30*/  STL.64 [R1+0xc0], R8 ;  /* 0x0000c00801007387 */ /* 0x0001e80000100a00 */
[----:B------:R1:W-:Y:S04]  /*6a40*/  STL.64 [R1+0xc8], R10 ;  /* 0x0000c80a01007387 */ /* 0x0003e80000100a00 */
[----:B------:R-:W2:Y:S04]  /*6a50*/  LDL.LU.64 R16, [R1+0x2a0] ;  /* 0x0002a00001107983 */ /* 0x000ea80000300a00 */
[----:B------:R-:W2:Y:S04]  /*6a60*/  LDL.LU.64 R18, [R1+0x2a8] ;  /* 0x0002a80001127983 */ /* 0x000ea80000300a00 */
[----:B0-----:R-:W4:Y:S04]  /*6a70*/  LDL.LU.64 R8, [R1+0x1c0] ;  /* 0x0001c00001087983 */ /* 0x001f280000300a00 */
[----:B-1----:R-:W2:Y:S01]  /*6a80*/  LDL.LU.64 R10, [R1+0x1c8] ;  /* 0x0001c800010a7983 */ /* 0x002ea20000300a00 */
[----:B---3--:R-:W-:Y:S03]  /*6a90*/  HMMA.16816.F32.BF16 R12, R4, R20, R12 ;  /* 0x00000014040c723c */ /* 0x008fe6000004180c */
[----:B--2---:R-:W-:Y:S04]  /*6aa0*/  STL.64 [R1+0x7b8], R10 ;  /* 0x0007b80a01007387 */ /* 0x004fe80000100a00 */
[----:B----4-:R0:W-:Y:S02]  /*6ab0*/  STL.64 [R1+0x7b0], R8 ;  /* 0x0007b00801007387 */ /* 0x0101e40000100a00 */
[----:B0-----:R-:W-:-:S02]  /*6ac0*/  IMAD.MOV.U32 R8, RZ, RZ, R22 ;  /* 0x000000ffff087224 */ /* 0x001fc400078e0016 */
[----:B------:R-:W-:-:S05]  /*6ad0*/  IMAD.MOV.U32 R9, RZ, RZ, R3 ;  /* 0x000000ffff097224 */ /* 0x000fca00078e0003 */
[----:B------:R-:W-:Y:S04]  /*6ae0*/  STL.64 [R1+0x7c8], R8 ;  /* 0x0007c80801007387 */ /* 0x000fe80000100a00 */
[----:B------:R0:W-:Y:S04]  /*6af0*/  STL.64 [R1+0x7c0], R20 ;  /* 0x0007c01401007387 */ /* 0x0001e80000100a00 */
[----:B0-----:R-:W2:Y:S04]  /*6b00*/  LDL.LU.64 R20, [R1+0x160] ;  /* 0x0001600001147983 */ /* 0x001ea80000300a00 */
[----:B------:R-:W-:Y:S04]  /*6b10*/  STL.64 [R1+0xb0], R12 ;  /* 0x0000b00c01007387 */ /* 0x000fe80000100a00 */
[----:B------:R-:W-:Y:S04]  /*6b20*/  STL.64 [R1+0xb8], R14 ;  /* 0x0000b80e01007387 */ /* 0x000fe80000100a00 */
[----:B------:R-:W3:Y:S01]  /*6b30*/  LDL.LU.64 R22, [R1+0x168] ;  /* 0x0001680001167983 */ /* 0x000ee20000300a00 */
[----:B------:R-:W-:Y:S03]  /*6b40*/  HMMA.16816.F32.BF16 R4, R4, R24, R16 ;  /* 0x000000180404723c */ /* 0x000fe60000041810 */
[----:B---3--:R-:W-:Y:S04]  /*6b50*/  STL.64 [R1+0x7d8], R22 ;  /* 0x0007d81601007387 */ /* 0x008fe80000100a00 */
[----:B--2---:R0:W-:Y:S04]  /*6b60*/  STL.64 [R1+0x7d0], R20 ;  /* 0x0007d01401007387 */ /* 0x0041e80000100a00 */
[----:B0-----:R-:W2:Y:S04]  /*6b70*/  LDL.LU.64 R20, [R1+0xf0] ;  /* 0x0000f00001147983 */ /* 0x001ea80000300a00 */
[----:B------:R-:W2:Y:S04]  /*6b80*/  LDL.LU.64 R22, [R1+0xf8] ;  /* 0x0000f80001167983 */ /* 0x000ea80000300a00 */
[----:B------:R-:W3:Y:S04]  /*6b90*/  LDL.LU.64 R12, [R1+0x1e0] ;  /* 0x0001e000010c7983 */ /* 0x000ee80000300a00 */
[----:B------:R-:W3:Y:S04]  /*6ba0*/  LDL.LU.64 R14, [R1+0x1e8] ;  /* 0x0001e800010e7983 */ /* 0x000ee80000300a00 */
[----:B------:R-:W2:Y:S04]  /*6bb0*/  LDL.LU.64 R18, [R1+0x7e8] ;  /* 0x0007e80001127983 */ /* 0x000ea80000300a00 */
[----:B------:R-:W2:Y:S04]  /*6bc0*/  LDL.LU.64 R16, [R1+0x7e0] ;  /* 0x0007e00001107983 */ /* 0x000ea80000300a00 */
[----:B------:R0:W-:Y:S04]  /*6bd0*/  STL.64 [R1+0x90], R4 ;  /* 0x0000900401007387 */ /* 0x0001e80000100a00 */
[----:B------:R1:W-:Y:S04]  /*6be0*/  STL.64 [R1+0x98], R6 ;  /* 0x0000980601007387 */ /* 0x0003e80000100a00 */
[----:B0-----:R-:W4:Y:S04]  /*6bf0*/  LDL.LU.64 R4, [R1+0x270] ;  /* 0x0002700001047983 */ /* 0x001f280000300a00 */
[----:B-1----:R-:W2:Y:S01]  /*6c00*/  LDL.LU.64 R6, [R1+0x278] ;  /* 0x0002780001067983 */ /* 0x002ea20000300a00 */
[----:B------:R-:W-:-:S02]  /*6c10*/  IMAD.MOV.U32 R8, RZ, RZ, R2 ;  /* 0x000000ffff087224 */ /* 0x000fc400078e0002 */
[----:B------:R-:W-:Y:S01]  /*6c20*/  IMAD.MOV.U32 R9, RZ, RZ, R0 ;  /* 0x000000ffff097224 */ /* 0x000fe200078e0000 */
[----:B--2---:R-:W-:Y:S04]  /*6c30*/  STL.64 [R1+0x770], R6 ;  /* 0x0007700601007387 */ /* 0x004fe80000100a00 */
[----:B----4-:R0:W-:Y:S04]  /*6c40*/  STL.64 [R1+0x768], R4 ;  /* 0x0007680401007387 */ /* 0x0101e80000100a00 */
[----:B0-----:R-:W2:Y:S04]  /*6c50*/  LDL.LU.64 R4, [R1+0x280] ;  /* 0x0002800001047983 */ /* 0x001ea80000300a00 */
[----:B------:R-:W4:Y:S01]  /*6c60*/  LDL.LU.64 R6, [R1+0x288] ;  /* 0x0002880001067983 */ /* 0x000f220000300a00 */
[C---:B------:R-:W-:Y:S03]  /*6c70*/  HMMA.16816.F32.BF16 R8, R16.reuse, R8, R20 ;  /* 0x000000081008723c */ /* 0x040fe60000041814 */
[----:B----4-:R-:W-:Y:S04]  /*6c80*/  STL.64 [R1+0x780], R6 ;  /* 0x0007800601007387 */ /* 0x010fe80000100a00 */
[----:B--2---:R0:W-:Y:S04]  /*6c90*/  STL.64 [R1+0x778], R4 ;  /* 0x0007780401007387 */ /* 0x0041e80000100a00 */
[----:B0-----:R-:W2:Y:S04]  /*6ca0*/  LDL.LU.64 R4, [R1+0x290] ;  /* 0x0002900001047983 */ /* 0x001ea80000300a00 */
[----:B------:R-:W2:Y:S04]  /*6cb0*/  LDL.LU.64 R6, [R1+0x298] ;  /* 0x0002980001067983 */ /* 0x000ea80000300a00 */
[----:B------:R-:W4:Y:S04]  /*6cc0*/  LDL.LU.64 R22, [R1+0x7d8] ;  /* 0x0007d80001167983 */ /* 0x000f280000300a00 */
[----:B------:R-:W4:Y:S04]  /*6cd0*/  LDL.LU.64 R20, [R1+0x7d0] ;  /* 0x0007d00001147983 */ /* 0x000f280000300a00 */
[----:B------:R0:W-:Y:S04]  /*6ce0*/  STL.64 [R1+0xf0], R8 ;  /* 0x0000f00801007387 */ /* 0x0001e80000100a00 */
[----:B------:R4:W-:Y:S04]  /*6cf0*/  STL.64 [R1+0xf8], R10 ;  /* 0x0000f80a01007387 */ /* 0x0009e80000100a00 */
[----:B0-----:R-:W4:Y:S02]  /*6d00*/  LDL.LU.64 R8, [R1+0x7c8] ;  /* 0x0007c80001087983 */ /* 0x001f240000300a00 */
[----:B----4-:R-:W-:Y:S02]  /*6d10*/  HMMA.16816.F32.BF16 R8, R16, R8, R20 ;  /* 0x000000081008723c */ /* 0x010fe40000041814 */
[----:B------:R-:W4:-:S15]  /*6d20*/  LDL.LU.64 R20, [R1+0x7c0] ;  /* 0x0007c00001147983 */ /* 0x000f1e0000300a00 */
[----:B------:R-:W-:Y:S02]  /*6d30*/  NOP ;  /* 0x0000000000007918 */ /* 0x000fe40000000000 */
[----:B------:R-:W-:Y:S04]  /*6d40*/  STL.64 [R1+0x160], R8 ;  /* 0x0001600801007387 */ /* 0x000fe80000100a00 */
[----:B------:R0:W-:Y:S04]  /*6d50*/  STL.64 [R1+0x168], R10 ;  /* 0x0001680a01007387 */ /* 0x0001e80000100a00 */
[----:B0-----:R-:W4:Y:S04]  /*6d60*/  LDL.LU.64 R10, [R1+0x7b8] ;  /* 0x0007b800010a7983 */ /* 0x001f280000300a00 */
[----:B------:R-:W4:Y:S02]  /*6d70*/  LDL.LU.64 R8, [R1+0x7b0] ;  /* 0x0007b00001087983 */ /* 0x000f240000300a00 */
[C---:B----4-:R-:W-:Y:S08]  /*6d80*/  HMMA.16816.F32.BF16 R8, R16.reuse, R20, R8 ;  /* 0x000000141008723c */ /* 0x050ff00000041808 */
[----:B---3--:R-:W-:Y:S11]  /*6d90*/  HMMA.16816.F32.BF16 R16, R16, R24, R12 ;  /* 0x000000181010723c */ /* 0x008ff6000004180c */
[----:B------:R-:W-:Y:S04]  /*6da0*/  STL.64 [R1+0x1c0], R8 ;  /* 0x0001c00801007387 */ /* 0x000fe80000100a00 */
[----:B------:R0:W-:Y:S04]  /*6db0*/  STL.64 [R1+0x1c8], R10 ;  /* 0x0001c80a01007387 */ /* 0x0001e80000100a00 */
[----:B0-----:R-:W3:Y:S04]  /*6dc0*/  LDL.LU R10, [R1+0x7a8] ;  /* 0x0007a800010a7983 */ /* 0x001ee80000300800 */
[----:B------:R-:W3:Y:S04]  /*6dd0*/  LDL.LU.64 R8, [R1+0x7a0] ;  /* 0x0007a00001087983 */ /* 0x000ee80000300a00 */
[----:B------:R0:W-:Y:S04]  /*6de0*/  STL.64 [R1+0x788], R20 ;  /* 0x0007881401007387 */ /* 0x0001e80000100a00 */
[----:B0-----:R-:W2:Y:S04]  /*6df0*/  LDL.LU.64 R20, [R1+0x10] ;  /* 0x0000100001147983 */ /* 0x001ea80000300a00 */
[----:B------:R-:W2:Y:S04]  /*6e00*/  LDL.LU.64 R14, [R1+0x798] ;  /* 0x00079800010e7983 */ /* 0x000ea80000300a00 */
[----:B------:R-:W2:Y:S04]  /*6e10*/  LDL.LU.64 R12, [R1+0x790] ;  /* 0x00079000010c7983 */ /* 0x000ea80000300a00 */
[----:B------:R0:W-:Y:S04]  /*6e20*/  STL.64 [R1+0x1e0], R16 ;  /* 0x0001e01001007387 */ /* 0x0001e80000100a00 */
[----:B------:R-:W-:Y:S04]  /*6e30*/  STL.64 [R1+0x1e8], R18 ;  /* 0x0001e81201007387 */ /* 0x000fe80000100a00 */
[----:B0-----:R-:W4:Y:S01]  /*6e40*/  LDL.LU.64 R16, [R1] ;  /* 0x0000000001107983 */ /* 0x001f220000300a00 */
[----:B--2---:R-:W-:Y:S01]  /*6e50*/  HMMA.16816.F32.BF16 R4, R12, R20, R4 ;  /* 0x000000140c04723c */ /* 0x004fe20000041804 */
[----:B------:R-:W-:-:S02]  /*6e60*/  IMAD.MOV.U32 R11, RZ, RZ, R20 ;  /* 0x000000ffff0b7224 */ /* 0x000fc400078e0014 */
[----:B------:R-:W-:Y:S02]  /*6e70*/  IMAD.MOV.U32 R29, RZ, RZ, R21 ;  /* 0x000000ffff1d7224 */ /* 0x000fe400078e0015 */
[----:B------:R-:W2:-:S14]  /*6e80*/  LDL.LU.64 R20, [R1+0x788] ;  /* 0x0007880001147983 */ /* 0x000e9c0000300a00 */
[----:B------:R-:W-:Y:S02]  /*6e90*/  IMAD.MOV.U32 R3, RZ, RZ, R6 ;  /* 0x000000ffff037224 */ /* 0x000fe400078e0006 */
[----:B------:R-:W-:Y:S02]  /*6ea0*/  IMAD.MOV.U32 R2, RZ, RZ, R7 ;  /* 0x000000ffff027224 */ /* 0x000fe400078e0007 */
[----:B------:R-:W-:Y:S01]  /*6eb0*/  IMAD.MOV.U32 R22, RZ, RZ, R4 ;  /* 0x000000ffff167224 */ /* 0x000fe200078e0004 */
[----:B------:R-:W4:Y:S01]  /*6ec0*/  LDL.LU.64 R6, [R1+0x780] ;  /* 0x0007800001067983 */ /* 0x000f220000300a00 */
[----:B------:R-:W-:-:S03]  /*6ed0*/  IMAD.MOV.U32 R23, RZ, RZ, R5 ;  /* 0x000000ffff177224 */ /* 0x000fc600078e0005 */
[----:B------:R-:W4:Y:S02]  /*6ee0*/  LDL.LU.64 R4, [R1+0x778] ;  /* 0x0007780001047983 */ /* 0x000f240000300a00 */
[----:B----4-:R-:W-:-:S15]  /*6ef0*/  HMMA.16816.F32.BF16 R4, R12, R16, R4 ;  /* 0x000000100c04723c */ /* 0x010fde0000041804 */
[----:B------:R-:W-:-:S04]  /*6f00*/  NOP ;  /* 0x0000000000007918 */ /* 0x000fc80000000000 */
[----:B------:R-:W-:Y:S04]  /*6f10*/  STL.64 [R1+0x70], R4 ;  /* 0x0000700401007387 */ /* 0x000fe80000100a00 */
[----:B------:R0:W-:Y:S04]  /*6f20*/  STL.64 [R1+0x78], R6 ;  /* 0x0000780601007387 */ /* 0x0001e80000100a00 */
[----:B0-----:R-:W2:Y:S04]  /*6f30*/  LDL.LU.64 R6, [R1+0x770] ;  /* 0x0007700001067983 */ /* 0x001ea80000300a00 */
[----:B------:R-:W2:Y:S01]  /*6f40*/  LDL.LU.64 R4, [R1+0x768] ;  /* 0x0007680001047983 */ /* 0x000ea20000300a00 */
[----:B------:R-:W-:-:S02]  /*6f50*/  IMAD.MOV.U32 R28, RZ, RZ, R16 ;  /* 0x000000ffff1c7224 */ /* 0x000fc400078e0010 */
[----:B------:R-:W-:Y:S02]  /*6f60*/  IMAD.MOV.U32 R0, RZ, RZ, R17 ;  /* 0x000000ffff007224 */ /* 0x000fe400078e0011 */
[----:B--2---:R-:W-:-:S15]  /*6f70*/  HMMA.16816.F32.BF16 R16, R12, R20, R4 ;  /* 0x000000140c10723c */ /* 0x004fde0000041804 */
[----:B------:R-:W-:-:S04]  /*6f80*/  NOP ;  /* 0x0000000000007918 */ /* 0x000fc80000000000 */
[----:B------:R-:W-:Y:S02]  /*6f90*/  IMAD.MOV.U32 R7, RZ, RZ, R16 ;  /* 0x000000ffff077224 */ /* 0x000fe400078e0010 */
[----:B------:R-:W-:Y:S02]  /*6fa0*/  IMAD.MOV.U32 R6, RZ, RZ, R17 ;  /* 0x000000ffff067224 */ /* 0x000fe400078e0011 */
[----:B------:R-:W-:Y:S01]  /*6fb0*/  IMAD.MOV.U32 R5, RZ, RZ, R18 ;  /* 0x000000ffff057224 */ /* 0x000fe200078e0012 */
[----:B------:R-:W2:Y:S01]  /*6fc0*/  LDL.LU.64 R16, [R1+0x260] ;  /* 0x0002600001107983 */ /* 0x000ea20000300a00 */
[----:B------:R-:W-:-:S03]  /*6fd0*/  IMAD.MOV.U32 R4, RZ, RZ, R19 ;  /* 0x000000ffff047224 */ /* 0x000fc600078e0013 */
[----:B------:R-:W2:Y:S04]  /*6fe0*/  LDL.LU.64 R18, [R1+0x268] ;  /* 0x0002680001127983 */ /* 0x000ea80000300a00 */
[----:B------:R-:W-:Y:S04]  /*6ff0*/  STL.64 [R1+0x740], R6 ;  /* 0x0007400601007387 */ /* 0x000fe80000100a00 */
[----:B------:R0:W-:Y:S04]  /*7000*/  STL.64 [R1+0x738], R4 ;  /* 0x0007380401007387 */ /* 0x0001e80000100a00 */
[----:B0-----:R-:W4:Y:S04]  /*7010*/  LDL.LU.64 R4, [R1+0x1f0] ;  /* 0x0001f00001047983 */ /* 0x001f280000300a00 */
[----:B------:R-:W2:Y:S04]  /*7020*/  LDL.LU.64 R6, [R1+0x1f8] ;  /* 0x0001f80001067983 */ /* 0x000ea80000300a00 */
[----:B--2---:R-:W-:Y:S04]  /*7030*/  STL.64 [R1+0x750], R6 ;  /* 0x0007500601007387 */ /* 0x004fe80000100a00 */
[----:B----4-:R0:W-:Y:S02]  /*7040*/  STL.64 [R1+0x748], R4 ;  /* 0x0007480401007387 */ /* 0x0101e40000100a00 */
[----:B0-----:R-:W-:-:S02]  /*7050*/  IMAD.MOV.U32 R4, RZ, RZ, R11 ;  /* 0x000000ffff047224 */ /* 0x001fc400078e000b */
[----:B------:R-:W3:Y:S04]  /*7060*/  LDL.LU R11, [R1+0x760] ;  /* 0x00076000010b7983 */ /* 0x000ee80000300800 */
[----:B------:R-:W-:Y:S04]  /*7070*/  STL.64 [R1+0x730], R22 ;  /* 0x0007301601007387 */ /* 0x000fe80000100a00 */
[----:B------:R0:W-:Y:S02]  /*7080*/  STL.64 [R1+0x728], R20 ;  /* 0x0007281401007387 */ /* 0x0001e40000100a00 */
[----:B0-----:R-:W-:-:S02]  /*7090*/  IMAD.MOV.U32 R20, RZ, RZ, R28 ;  /* 0x000000ffff147224 */ /* 0x001fc400078e001c */
[----:B------:R-:W-:-:S05]  /*70a0*/  IMAD.MOV.U32 R21, RZ, RZ, R0 ;  /* 0x000000ffff157224 */ /* 0x000fca00078e0000 */
[----:B------:R0:W-:Y:S04]  /*70b0*/  STL.64 [R1+0x758], R20 ;  /* 0x0007581401007387 */ /* 0x0001e80000100a00 */
[----:B0-----:R-:W3:Y:S04]  /*70c0*/  LDL.LU.64 R20, [R1+0x200] ;  /* 0x0002000001147983 */ /* 0x001ee80000300a00 */
[----:B------:R-:W3:Y:S01]  /*70d0*/  LDL.LU.64 R22, [R1+0x208] ;  /* 0x0002080001167983 */ /* 0x000ee20000300a00 */
[----:B------:R-:W-:Y:S01]  /*70e0*/  IMAD.MOV.U32 R5, RZ, RZ, R29 ;  /* 0x000000ffff057224 */ /* 0x000fe200078e001d */
[----:B------:R-:W-:Y:S02]  /*70f0*/  HMMA.16816.F32.BF16 R16, R12, R24, R16 ;  /* 0x000000180c10723c */ /* 0x000fe40000041810 */
[----:B------:R-:W2:-:S15]  /*7100*/  LDL R15, [R1+0x410] ;  /* 0x00041000010f7983 */ /* 0x000e9e0000100800 */
[----:B------:R-:W-:Y:S02]  /*7110*/  NOP ;  /* 0x0000000000007918 */ /* 0x000fe40000000000 */
[----:B------:R-:W-:Y:S04]  /*7120*/  STL.64 [R1+0x608], R18 ;  /* 0x0006081201007387 */ /* 0x000fe80000100a00 */
[----:B------:R0:W-:Y:S04]  /*7130*/  STL.64 [R1+0x600], R16 ;  /* 0x0006001001007387 */ /* 0x0001e80000100a00 */
[----:B0-----:R-:W4:Y:S04]  /*7140*/  LDL.LU.64 R16, [R1+0x1d0] ;  /* 0x0001d00001107983 */ /* 0x001f280000300a00 */
[----:B------:R-:W4:Y:S01]  /*7150*/  LDL.LU.64 R18, [R1+0x1d8] ;  /* 0x0001d80001127983 */ /* 0x000f220000300a00 */
[----:B---3--:R-:W-:Y:S03]  /*7160*/  HMMA.16816.F32.BF16 R4, R8, R4, R20 ;  /* 0x000000040804723c */ /* 0x008fe60000041814 */
[----:B------:R-:W3:-:S15]  /*7170*/  LDL.LU.64 R20, [R1+0x758] ;  /* 0x0007580001147983 */ /* 0x000ede0000300a00 */
[----:B------:R-:W-:Y:S01]  /*7180*/  NOP ;  /* 0x0000000000007918 */ /* 0x000fe20000000000 */
[----:B------:R-:W-:Y:S04]  /*7190*/  STL.64 [R1+0x200], R4 ;  /* 0x0002000401007387 */ /* 0x000fe80000100a00 */
[----:B------:R0:W-:Y:S04]  /*71a0*/  STL.64 [R1+0x208], R6 ;  /* 0x0002080601007387 */ /* 0x0001e80000100a00 */
[----:B0-----:R-:W3:Y:S04]  /*71b0*/  LDL.LU.64 R6, [R1+0x750] ;  /* 0x0007500001067983 */ /* 0x001ee80000300a00 */
[----:B------:R-:W3:Y:S02]  /*71c0*/  LDL.LU.64 R4, [R1+0x748] ;  /* 0x0007480001047983 */ /* 0x000ee40000300a00 */
[----:B---3--:R-:W-:Y:S02]  /*71d0*/  HMMA.16816.F32.BF16 R20, R8, R20, R4 ;  /* 0x000000140814723c */ /* 0x008fe40000041804 */
[----:B------:R-:W3:Y:S04]  /*71e0*/  LDL.LU.64 R6, [R1+0x740] ;  /* 0x0007400001067983 */ /* 0x000ee80000300a00 */
[----:B------:R-:W2:-:S13]  /*71f0*/  LDL.LU.64 R4, [R1+0x738] ;  /* 0x0007380001047983 */ /* 0x000e9a0000300a00 */
[----:B------:R-:W-:Y:S04]  /*7200*/  STL.64 [R1+0x1f0], R20 ;  /* 0x0001f01401007387 */ /* 0x000fe80000100a00 */
[----:B------:R0:W-:Y:S04]  /*7210*/  STL.64 [R1+0x1f8], R22 ;  /* 0x0001f81601007387 */ /* 0x0001e80000100a00 */
[----:B0-----:R-:W2:Y:S04]  /*7220*/  LDL.LU.64 R22, [R1+0x730] ;  /* 0x0007300001167983 */ /* 0x001ea80000300a00 */
[----:B------:R-:W4:Y:S02]  /*7230*/  LDL.LU.64 R20, [R1+0x728] ;  /* 0x0007280001147983 */ /* 0x000f240000300a00 */
[----:B----4-:R-:W-:-:S15]  /*7240*/  HMMA.16816.F32.BF16 R16, R8, R20, R16 ;  /* 0x000000140810723c */ /* 0x010fde0000041810 */
[----:B------:R-:W-:-:S04]  /*7250*/  NOP ;  /* 0x0000000000007918 */ /* 0x000fc80000000000 */
[----:B------:R0:W-:Y:S01]  /*7260*/  STL [R1+0x1d8], R18 ;  /* 0x0001d81201007387 */ /* 0x0001e20000100800 */
[----:B------:R-:W-:Y:S02]  /*7270*/  IMAD.MOV.U32 R0, RZ, RZ, R19 ;  /* 0x000000ffff007224 */ /* 0x000fe400078e0013 */
[----:B------:R-:W-:Y:S02]  /*7280*/  IMAD.MOV.U32 R28, RZ, RZ, R16 ;  /* 0x000000ffff1c7224 */ /* 0x000fe400078e0010 */
[----:B------:R-:W-:Y:S02]  /*7290*/  IMAD.MOV.U32 R29, RZ, RZ, R17 ;  /* 0x000000ffff1d7224 */ /* 0x000fe400078e0011 */
[----:B--2---:R-:W-:Y:S02]  /*72a0*/  IMAD.MOV.U32 R19, RZ, RZ, R4 ;  /* 0x000000ffff137224 */ /* 0x004fe400078e0004 */
[----:B---3--:R-:W-:Y:S02]  /*72b0*/  IMAD.MOV.U32 R16, RZ, RZ, R7 ;  /* 0x000000ffff107224 */ /* 0x008fe400078e0007 */
[----:B0-----:R-:W-:-:S02]  /*72c0*/  IMAD.MOV.U32 R18, RZ, RZ, R5 ;  /* 0x000000ffff127224 */ /* 0x001fc400078e0005 */
[----:B------:R-:W-:Y:S02]  /*72d0*/  IMAD.MOV.U32 R17, RZ, RZ, R6 ;  /* 0x000000ffff117224 */ /* 0x000fe400078e0006 */
[----:B------:R-:W-:Y:S04]  /*72e0*/  LDSM.16.MT88.4 R4, [R15+UR5+0x9000] ;  /* 0x009000050f04783b */ /* 0x000fe80008004200 */
[----:B------:R0:W-:Y:S04]  /*72f0*/  STL.64 [R1+0x618], R18 ;  /* 0x0006181201007387 */ /* 0x0001e80000100a00 */
[----:B------:R1:W-:Y:S04]  /*7300*/  STL.64 [R1+0x610], R16 ;  /* 0x0006101001007387 */ /* 0x0003e80000100a00 */
[----:B0-----:R-:W2:Y:S04]  /*7310*/  LDL R18, [R1+0x8] ;  /* 0x0000080001127983 */ /* 0x001ea80000100800 */
[----:B------:R-:W2:Y:S04]  /*7320*/  LDL R19, [R1+0xc] ;  /* 0x00000c0001137983 */ /* 0x000ea80000100800 */
[----:B--2---:R0:W-:Y:S04]  /*7330*/  STL.64 [R1+0x720], R18 ;  /* 0x0007201201007387 */ /* 0x0041e80000100a00 */
[----:B-1----:R-:W2:Y:S04]  /*7340*/  LDL.LU.64 R16, [R1+0xa0] ;  /* 0x0000a00001107983 */ /* 0x002ea80000300a00 */
[----:B0-----:R-:W2:Y:S04]  /*7350*/  LDL.LU.64 R18, [R1+0xa8] ;  /* 0x0000a80001127983 */ /* 0x001ea80000300a00 */
[----:B------:R-:W3:Y:S04]  /*7360*/  LDL R21, [R1+0x414] ;  /* 0x0004140001157983 */ /* 0x000ee80000100800 */
[----:B------:R-:W-:Y:S04]  /*7370*/  STL [R1+0x524], R0 ;  /* 0x0005240001007387 */ /* 0x000fe80000100800 */
[----:B------:R-:W-:Y:S04]  /*7380*/  STL [R1+0x520], R29 ;  /* 0x0005201d01007387 */ /* 0x000fe80000100800 */
[----:B------:R-:W-:Y:S04]  /*7390*/  STL [R1+0x500], R28 ;  /* 0x0005001c01007387 */ /* 0x000fe80000100800 */
[----:B------:R0:W-:Y:S01]  /*73a0*/  STL.64 [R1+0x6b0], R26 ;  /* 0x0006b01a01007387 */ /* 0x0001e20000100a00 */
[----:B--2---:R-:W-:Y:S03]  /*73b0*/  HMMA.16816.F32.BF16 R8, R8, R24, R16 ;  /* 0x000000180808723c */ /* 0x004fe60000041810 */
[----:B------:R-:W2:-:S15]  /*73c0*/  LDL.LU R24, [R1+0xd0] ;  /* 0x0000d00001187983 */ /* 0x000e9e0000300800 */
[----:B------:R-:W-:Y:S01]  /*73d0*/  NOP ;  /* 0x0000000000007918 */ /* 0x000fe20000000000 */
[----:B------:R-:W-:Y:S04]  /*73e0*/  STL.64 [R1+0xa0], R8 ;  /* 0x0000a00801007387 */ /* 0x000fe80000100a00 */
[----:B------:R-:W-:Y:S04]  /*73f0*/  STL.64 [R1+0xa8], R10 ;  /* 0x0000a80a01007387 */ /* 0x000fe80000100a00 */
[----:B------:R-:W2:Y:S04]  /*7400*/  LDL.LU R25, [R1+0xd4] ;  /* 0x0000d40001197983 */ /* 0x000ea80000300800 */
[----:B0-----:R-:W4:Y:S04]  /*7410*/  LDL.LU R26, [R1+0xd8] ;  /* 0x0000d800011a7983 */ /* 0x001f280000300800 */
[----:B------:R-:W4:Y:S04]  /*7420*/  LDL.LU R27, [R1+0xdc] ;  /* 0x0000dc00011b7983 */ /* 0x000f280000300800 */
[----:B------:R-:W0:Y:S04]  /*7430*/  LDSM.16.MT88.4 R8, [R15+UR5+0x9080] ;  /* 0x009080050f08783b */ /* 0x000e280008004200 */
[----:B---3--:R-:W1:Y:S04]  /*7440*/  LDSM.16.MT88.4 R12, [R21+UR5+0x9000] ;  /* 0x00900005150c783b */ /* 0x008e680008004200 */
[----:B----4-:R-:W-:Y:S04]  /*7450*/  STL.64 [R1+0x6e0], R26 ;  /* 0x0006e01a01007387 */ /* 0x010fe80000100a00 */
[----:B--2---:R2:W-:Y:S04]  /*7460*/  STL.64 [R1+0x6d8], R24 ;  /* 0x0006d81801007387 */ /* 0x0045e80000100a00 */
[----:B--2---:R-:W2:Y:S04]  /*7470*/  LDL.LU R24, [R1+0x110] ;  /* 0x0001100001187983 */ /* 0x004ea80000300800 */
[----:B------:R-:W2:Y:S04]  /*7480*/  LDL.LU R25, [R1+0x114] ;  /* 0x0001140001197983 */ /* 0x000ea80000300800 */
[----:B------:R-:W3:Y:S04]  /*7490*/  LDL.LU R26, [R1+0x118] ;  /* 0x00011800011a7983 */ /* 0x000ee80000300800 */
[----:B------:R-:W3:Y:S04]  /*74a0*/  LDL.LU R27, [R1+0x11c] ;  /* 0x00011c00011b7983 */ /* 0x000ee80000300800 */
[----:B---3--:R3:W-:Y:S04]  /*74b0*/  STL.64 [R1+0x6f0], R26 ;  /* 0x0006f01a01007387 */ /* 0x0087e80000100a00 */
[----:B--2---:R-:W-:Y:S04]  /*74c0*/  STL.64 [R1+0x6e8], R24 ;  /* 0x0006e81801007387 */ /* 0x004fe80000100a00 */
[----:B---3--:R-:W2:Y:S04]  /*74d0*/  LDL R26, [R1+0x38] ;  /* 0x00003800011a7983 */ /* 0x008ea80000100800 */
[----:B------:R-:W2:Y:S04]  /*74e0*/  LDL R27, [R1+0x3c] ;  /* 0x00003c00011b7983 */ /* 0x000ea80000100800 */
[----:B--2---:R2:W-:Y:S04]  /*74f0*/  STL.64 [R1+0x700], R26 ;  /* 0x0007001a01007387 */ /* 0x0045e80000100a00 */
[----:B--2---:R-:W2:Y:S04]  /*7500*/  LDL R26, [R1+0x48] ;  /* 0x00004800011a7983 */ /* 0x004ea80000100800 */
[----:B------:R-:W2:Y:S04]  /*7510*/  LDL R27, [R1+0x4c] ;  /* 0x00004c00011b7983 */ /* 0x000ea80000100800 */
[----:B--2---:R2:W-:Y:S04]  /*7520*/  STL.64 [R1+0x718], R26 ;  /* 0x0007181a01007387 */ /* 0x0045e80000100a00 */
[----:B------:R-:W3:Y:S04]  /*7530*/  LDL.LU R16, [R1+0x1b0] ;  /* 0x0001b00001107983 */ /* 0x000ee80000300800 */
[----:B------:R-:W3:Y:S04]  /*7540*/  LDL.LU R17, [R1+0x1b4] ;  /* 0x0001b40001117983 */ /* 0x000ee80000300800 */
[----:B------:R-:W3:Y:S04]  /*7550*/  LDL.LU R18, [R1+0x1b8] ;  /* 0x0001b80001127983 */ /* 0x000ee80000300800 */
[----:B------:R-:W3:Y:S04]  /*7560*/  LDL.LU R19, [R1+0x1bc] ;  /* 0x0001bc0001137983 */ /* 0x000ee80000300800 */
[----:B--2---:R-:W3:Y:S04]  /*7570*/  LDL.64 R26, [R1+0x58] ;  /* 0x00005800011a7983 */ /* 0x004ee80000100a00 */
[----:B0-----:R0:W-:Y:S04]  /*7580*/  STL.64 [R1+0x6a8], R10 ;  /* 0x0006a80a01007387 */ /* 0x0011e80000100a00 */
[----:B------:R2:W-:Y:S04]  /*7590*/  STL.64 [R1+0x6a0], R8 ;  /* 0x0006a00801007387 */ /* 0x0005e80000100a00 */
[----:B0-----:R-:W4:Y:S04]  /*75a0*/  LDL R10, [R1+0x28] ;  /* 0x00002800010a7983 */ /* 0x001f280000100800 */
[----:B------:R-:W4:Y:S04]  /*75b0*/  LDL R11, [R1+0x2c] ;  /* 0x00002c00010b7983 */ /* 0x000f280000100800 */
[----:B----4-:R0:W-:Y:S04]  /*75c0*/  STL.64 [R1+0x6f8], R10 ;  /* 0x0006f80a01007387 */ /* 0x0101e80000100a00 */
[----:B--2---:R-:W2:Y:S04]  /*75d0*/  LDL.LU R8, [R1+0x140] ;  /* 0x0001400001087983 */ /* 0x004ea80000300800 */
[----:B------:R-:W2:Y:S04]  /*75e0*/  LDL.LU R9, [R1+0x144] ;  /* 0x0001440001097983 */ /* 0x000ea80000300800 */
[----:B0-----:R-:W4:Y:S04]  /*75f0*/  LDL.LU R10, [R1+0x148] ;  /* 0x00014800010a7983 */ /* 0x001f280000300800 */
[----:B------:R-:W4:Y:S04]  /*7600*/  LDL.LU R11, [R1+0x14c] ;  /* 0x00014c00010b7983 */ /* 0x000f280000300800 */
[----:B----4-:R-:W-:Y:S04]  /*7610*/  STL.64 [R1+0x710], R10 ;  /* 0x0007100a01007387 */ /* 0x010fe80000100a00 */
[----:B--2---:R0:W-:Y:S04]  /*7620*/  STL.64 [R1+0x708], R8 ;  /* 0x0007080801007387 */ /* 0x0041e80000100a00 */
[----:B0-----:R-:W2:Y:S04]  /*7630*/  LDL.LU R8, [R1+0x180] ;  /* 0x0001800001087983 */ /* 0x001ea80000300800 */
[----:B------:R-:W2:Y:S04]  /*7640*/  LDL.LU R9, [R1+0x184] ;  /* 0x0001840001097983 */ /* 0x000ea80000300800 */
[----:B------:R-:W2:Y:S04]  /*7650*/  LDL.LU R10, [R1+0x188] ;  /* 0x00018800010a7983 */ /* 0x000ea80000300800 */
[----:B------:R-:W2:Y:S04]  /*7660*/  LDL.LU R11, [R1+0x18c] ;  /* 0x00018c00010b7983 */ /* 0x000ea80000300800 */
[----:B------:R-:W-:Y:S04]  /*7670*/  STL.64 [R1+0x6d0], R22 ;  /* 0x0006d01601007387 */ /* 0x000fe80000100a00 */
[----:B------:R0:W-:Y:S04]  /*7680*/  STL [R1+0x6c8], R21 ;  /* 0x0006c81501007387 */ /* 0x0001e80000100800 */
[----:B------:R-:W4:Y:S04]  /*7690*/  LDL.LU R20, [R1+0xc0] ;  /* 0x0000c00001147983 */ /* 0x000f280000300800 */
[----:B0-----:R-:W4:Y:S04]  /*76a0*/  LDL.LU R21, [R1+0xc4] ;  /* 0x0000c40001157983 */ /* 0x001f280000300800 */
[----:B------:R-:W4:Y:S04]  /*76b0*/  LDL.LU R22, [R1+0xc8] ;  /* 0x0000c80001167983 */ /* 0x000f280000300800 */
[----:B------:R-:W4:Y:S04]  /*76c0*/  LDL.LU R23, [R1+0xcc] ;  /* 0x0000cc0001177983 */ /* 0x000f280000300800 */
[----:B-1----:R-:W-:Y:S04]  /*76d0*/  STL.64 [R1+0x628], R14 ;  /* 0x0006280e01007387 */ /* 0x002fe80000100a00 */
[----:B------:R0:W-:Y:S04]  /*76e0*/  STL.64 [R1+0x620], R12 ;  /* 0x0006200c01007387 */ /* 0x0001e80000100a00 */
[----:B0-----:R-:W2:Y:S04]  /*76f0*/  LDL.LU R12, [R1+0x70] ;  /* 0x00007000010c7983 */ /* 0x001ea80000300800 */
[----:B------:R-:W2:Y:S04]  /*7700*/  LDL.LU R13, [R1+0x74] ;  /* 0x00007400010d7983 */ /* 0x000ea80000300800 */
[----:B------:R-:W2:Y:S04]  /*7710*/  LDL.LU R14, [R1+0x78] ;  /* 0x00007800010e7983 */ /* 0x000ea80000300800 */
[----:B------:R-:W2:Y:S01]  /*7720*/  LDL.LU R15, [R1+0x7c] ;  /* 0x00007c00010f7983 */ /* 0x000ea20000300800 */
[----:B---3--:R-:W-:Y:S01]  /*7730*/  HMMA.16816.F32.BF16 R16, R4, R26, R16 ;  /* 0x0000001a0410723c */ /* 0x008fe20000041810 */
[----:B------:R-:W-:-:S02]  /*7740*/  IMAD.MOV.U32 R0, RZ, RZ, R27 ;  /* 0x000000ffff007224 */ /* 0x000fc400078e001b */
[----:B--2---:R0:W-:Y:S04]  /*7750*/  STL.64 [R1+0x638], R14 ;  /* 0x0006380e01007387 */ /* 0x0041e80000100a00 */
[----:B------:R-:W-:Y:S04]  /*7760*/  STL.64 [R1+0x630], R12 ;  /* 0x0006300c01007387 */ /* 0x000fe80000100a00 */
[----:B0-----:R-:W2:Y:S04]  /*7770*/  LDL R14, [R1+0x18] ;  /* 0x00001800010e7983 */ /* 0x001ea80000100800 */
[----:B------:R-:W2:Y:S04]  /*7780*/  LDL R15, [R1+0x1c] ;  /* 0x00001c00010f7983 */ /* 0x000ea80000100800 */
[----:B------:R0:W-:Y:S04]  /*7790*/  STL.64 [R1+0x1b0], R16 ;  /* 0x0001b01001007387 */ /* 0x0001e80000100a00 */
[----:B------:R1:W-:Y:S01]  /*77a0*/  STL.64 [R1+0x1b8], R18 ;  /* 0x0001b81201007387 */ /* 0x0003e20000100a00 */
[----:B0-----:R-:W-:-:S03]  /*77b0*/  IMAD.MOV.U32 R16, RZ, RZ, R26 ;  /* 0x000000ffff107224 */ /* 0x001fc600078e001a */
[----:B-1----:R-:W4:Y:S04]  /*77c0*/  LDL.LU.64 R18, [R1+0x720] ;  /* 0x0007200001127983 */ /* 0x002f280000300a00 */
[----:B------:R-:W3:Y:S02]  /*77d0*/  LDL.LU.64 R26, [R1+0x718] ;  /* 0x00071800011a7983 */ /* 0x000ee40000300a00 */
[----:B---3--:R-:W-:Y:S02]  /*77e0*/  HMMA.16816.F32.BF16 R24, R4, R26, R8 ;  /* 0x0000001a0418723c */ /* 0x008fe40000041808 */
[----:B------:R-:W3:Y:S04]  /*77f0*/  LDL.LU.64 R10, [R1+0x710] ;  /* 0x00071000010a7983 */ /* 0x000ee80000300a00 */
[----:B------:R-:W3:-:S13]  /*7800*/  LDL.LU.64 R8, [R1+0x708] ;  /* 0x0007080001087983 */ /* 0x000eda0000300a00 */
[----:B------:R-:W-:Y:S04]  /*7810*/  STL.64 [R1+0x180], R24 ;  /* 0x0001801801007387 */ /* 0x000fe80000100a00 */
[----:B------:R0:W-:Y:S04]  /*7820*/  STL.64 [R1+0x188], R26 ;  /* 0x0001881a01007387 */ /* 0x0001e80000100a00 */
[----:B0-----:R-:W3:Y:S02]  /*7830*/  LDL.LU.64 R26, [R1+0x700] ;  /* 0x00070000011a7983 */ /* 0x001ee40000300a00 */
[----:B---3--:R-:W-:Y:S02]  /*7840*/  HMMA.16816.F32.BF16 R24, R4, R26, R8 ;  /* 0x0000001a0418723c */ /* 0x008fe40000041808 */
[----:B------:R-:W3:-:S15]  /*7850*/  LDL.LU.64 R10, [R1+0x6f8] ;  /* 0x0006f800010a7983 */ /* 0x000ede0000300a00 */
[----:B------:R-:W-:Y:S02]  /*7860*/  NOP ;  /* 0x0000000000007918 */ /* 0x000fe40000000000 */
[----:B------:R-:W-:Y:S04]  /*7870*/  STL.64 [R1+0x2f0], R24 ;  /* 0x0002f01801007387 */ /* 0x000fe80000100a00 */
[----:B------:R0:W-:Y:S04]  /*7880*/  STL.64 [R1+0x2f8], R26 ;  /* 0x0002f81a01007387 */ /* 0x0001e80000100a00 */
[----:B0-----:R-:W3:Y:S04]  /*7890*/  LDL.LU.64 R26, [R1+0x6f0] ;  /* 0x0006f000011a7983 */ /* 0x001ee80000300a00 */
[----:B------:R-:W3:Y:S02]  /*78a0*/  LDL.LU.64 R24, [R1+0x6e8] ;  /* 0x0006e80001187983 */ /* 0x000ee40000300a00 */
[----:B---3--:R-:W-:Y:S02]  /*78b0*/  HMMA.16816.F32.BF16 R8, R4, R10, R24 ;  /* 0x0000000a0408723c */ /* 0x008fe40000041818 */
[----:B------:R-:W3:Y:S04]  /*78c0*/  LDL.LU.64 R26, [R1+0x6e0] ;  /* 0x0006e000011a7983 */ /* 0x000ee80000300a00 */
[----:B------:R-:W3:-:S13]  /*78d0*/  LDL.LU.64 R24, [R1+0x6d8] ;  /* 0x0006d80001187983 */ /* 0x000eda0000300a00 */
[----:B------:R-:W-:Y:S04]  /*78e0*/  STL.64 [R1+0x2e0], R8 ;  /* 0x0002e00801007387 */ /* 0x000fe80000100a00 */
[----:B------:R3:W-:Y:S04]  /*78f0*/  STL.64 [R1+0x2e8], R10 ;  /* 0x0002e80a01007387 */ /* 0x0007e80000100a00 */
[----:B--2---:R0:W-:Y:S04]  /*7900*/  STL.64 [R1+0x668], R14 ;  /* 0x0006680e01007387 */ /* 0x0041e80000100a00 */
[----:B------:R-:W2:Y:S01]  /*7910*/  LDL.LU R12, [R1+0x120] ;  /* 0x00012000010c7983 */ /* 0x000ea20000300800 */
[----:B---3--:R-:W-:-:S15]  /*7920*/  HMMA.16816.F32.BF16 R8, R4, R14, R24 ;  /* 0x0000000e0408723c */ /* 0x008fde0000041818 */
[----:B------:R-:W-:-:S04]  /*7930*/  NOP ;  /* 0x0000000000007918 */ /* 0x000fc80000000000 */
[----:B------:R1:W-:Y:S04]  /*7940*/  STL.64 [R1+0x2d0], R8 ;  /* 0x0002d00801007387 */ /* 0x0003e80000100a00 */
[----:B------:R3:W-:Y:S04]  /*7950*/  STL.64 [R1+0x2d8], R10 ;  /* 0x0002d80a01007387 */ /* 0x0007e80000100a00 */
[----:B------:R-:W2:Y:S04]  /*7960*/  LDL.LU R13, [R1+0x124] ;  /* 0x00012400010d7983 */ /* 0x000ea80000300800 */
[----:B0-----:R-:W2:Y:S04]  /*7970*/  LDL.LU R14, [R1+0x128] ;  /* 0x00012800010e7983 */ /* 0x001ea80000300800 */
[----:B------:R-:W2:Y:S04]  /*7980*/  LDL.LU R15, [R1+0x12c] ;  /* 0x00012c00010f7983 */ /* 0x000ea80000300800 */
[----:B-1----:R-:W4:Y:S04]  /*7990*/  LDL.LU R8, [R1+0x90] ;  /* 0x0000900001087983 */ /* 0x002f280000300800 */
[----:B------:R-:W4:Y:S04]  /*79a0*/  LDL.LU R9, [R1+0x94] ;  /* 0x0000940001097983 */ /* 0x000f280000300800 */
[----:B---3--:R-:W3:Y:S04]  /*79b0*/  LDL.LU R10, [R1+0x98] ;  /* 0x00009800010a7983 */ /* 0x008ee80000300800 */
[----:B------:R-:W3:Y:S04]  /*79c0*/  LDL.LU R11, [R1+0x9c] ;  /* 0x00009c00010b7983 */ /* 0x000ee80000300800 */
[----:B------:R-:W3:Y:S04]  /*79d0*/  LDL.LU R24, [R1+0xb0] ;  /* 0x0000b00001187983 */ /* 0x000ee80000300800 */
[----:B------:R-:W3:Y:S04]  /*79e0*/  LDL.LU R25, [R1+0xb4] ;  /* 0x0000b40001197983 */ /* 0x000ee80000300800 */
[----:B------:R-:W3:Y:S04]  /*79f0*/  LDL.LU R26, [R1+0xb8] ;  /* 0x0000b800011a7983 */ /* 0x000ee80000300800 */
[----:B------:R-:W3:Y:S04]  /*7a00*/  LDL.LU R27, [R1+0xbc] ;  /* 0x0000bc00011b7983 */ /* 0x000ee80000300800 */
[----:B--2---:R0:W-:Y:S04]  /*7a10*/  STL.64 [R1+0x678], R14 ;  /* 0x0006780e01007387 */ /* 0x0041e80000100a00 */
[----:B------:R-:W-:Y:S04]  /*7a20*/  STL.64 [R1+0x670], R12 ;  /* 0x0006700c01007387 */ /* 0x000fe80000100a00 */
[----:B0-----:R-:W2:Y:S01]  /*7a30*/  LDL.64 R14, [R1+0x48] ;  /* 0x00004800010e7983 */ /* 0x001ea20000100a00 */
[----:B----4-:R-:W-:Y:S03]  /*7a40*/  HMMA.16816.F32.BF16 R20, R4, R18, R20 ;  /* 0x000000120414723c */ /* 0x010fe60000041814 */
[----:B--2---:R-:W-:-:S15]  /*7a50*/  STL.64 [R1+0x688], R14 ;  /* 0x0006880e01007387 */ /* 0x004fde0000100a00 */
[----:B------:R-:W-:Y:S01]  /*7a60*/  NOP ;  /* 0x0000000000007918 */ /* 0x000fe20000000000 */
[----:B------:R-:W-:Y:S04]  /*7a70*/  STL.64 [R1+0x2c0], R20 ;  /* 0x0002c01401007387 */ /* 0x000fe80000100a00 */
[----:B------:R0:W-:Y:S04]  /*7a80*/  STL.64 [R1+0x2c8], R22 ;  /* 0x0002c81601007387 */ /* 0x0001e80000100a00 */
[----:B0-----:R-:W2:Y:S01]  /*7a90*/  LDL.LU.64 R22, [R1+0x6d0] ;  /* 0x0006d00001167983 */ /* 0x001ea20000300a00 */
[----:B------:R-:W-:-:S03]  /*7aa0*/  IMAD.MOV.U32 R14, RZ, RZ, R16 ;  /* 0x000000ffff0e7224 */ /* 0x000fc600078e0010 */
[----:B------:R-:W4:Y:S04]  /*7ab0*/  LDL.LU R21, [R1+0x6c8] ;  /* 0x0006c80001157983 */ /* 0x000f280000300800 */
[----:B------:R0:W-:Y:S02]  /*7ac0*/  STL.64 [R1+0x640], R18 ;  /* 0x0006401201007387 */ /* 0x0001e40000100a00 */
[----:B0-----:R-:W-:Y:S02]  /*7ad0*/  IMAD.MOV.U32 R18, RZ, RZ, R3 ;  /* 0x000000ffff127224 */ /* 0x001fe400078e0003 */
[----:B------:R-:W-:Y:S02]  /*7ae0*/  IMAD.MOV.U32 R19, RZ, RZ, R2 ;  /* 0x000000ffff137224 */ /* 0x000fe400078e0002 */
[----:B--2---:R-:W-:-:S02]  /*7af0*/  IMAD.MOV.U32 R16, RZ, RZ, R22 ;  /* 0x000000ffff107224 */ /* 0x004fc400078e0016 */
[----:B------:R-:W3:Y:S01]  /*7b00*/  LDL.LU R22, [R1+0x6c4] ;  /* 0x0006c40001167983 */ /* 0x000ee20000300800 */
[----:B------:R-:W-:-:S03]  /*7b10*/  IMAD.MOV.U32 R17, RZ, RZ, R23 ;  /* 0x000000ffff117224 */ /* 0x000fc600078e0017 */
[----:B------:R-:W3:Y:S04]  /*7b20*/  LDL.LU R23, [R1+0x6c0] ;  /* 0x0006c00001177983 */ /* 0x000ee80000300800 */
[----:B------:R-:W2:Y:S04]  /*7b30*/  LDL.LU R3, [R1+0x6bc] ;  /* 0x0006bc0001037983 */ /* 0x000ea80000300800 */
[----:B------:R-:W2:Y:S04]  /*7b40*/  LDL.LU R2, [R1+0x6b8] ;  /* 0x0006b80001027983 */ /* 0x000ea80000300800 */
[----:B------:R-:W-:Y:S04]  /*7b50*/  STL.64 [R1+0x650], R18 ;  /* 0x0006501201007387 */ /* 0x000fe80000100a00 */
[----:B------:R0:W-:Y:S04]  /*7b60*/  STL.64 [R1+0x648], R16 ;  /* 0x0006481001007387 */ /* 0x0001e80000100a00 */
[----:B0-----:R-:W2:Y:S04]  /*7b70*/  LDL.LU R16, [R1+0xe0] ;  /* 0x0000e00001107983 */ /* 0x001ea80000300800 */
[----:B------:R-:W2:Y:S04]  /*7b80*/  LDL.LU R17, [R1+0xe4] ;  /* 0x0000e40001117983 */ /* 0x000ea80000300800 */
[----:B------:R-:W2:Y:S04]  /*7b90*/  LDL.LU R18, [R1+0xe8] ;  /* 0x0000e80001127983 */ /* 0x000ea80000300800 */
[----:B------:R-:W2:Y:S04]  /*7ba0*/  LDL.LU R19, [R1+0xec] ;  /* 0x0000ec0001137983 */ /* 0x000ea80000300800 */
[----:B--2---:R0:W-:Y:S04]  /*7bb0*/  STL.64 [R1+0x660], R18 ;  /* 0x0006601201007387 */ /* 0x0041e80000100a00 */
[----:B------:R1:W-:Y:S04]  /*7bc0*/  STL.64 [R1+0x658], R16 ;  /* 0x0006581001007387 */ /* 0x0003e80000100a00 */
[----:B0-----:R-:W2:Y:S01]  /*7bd0*/  LDL.64 R18, [R1+0x38] ;  /* 0x0000380001127983 */ /* 0x001ea20000100a00 */
[C---:B---3--:R-:W-:Y:S03]  /*7be0*/  HMMA.16816.F32.BF16 R24, R4.reuse, R22, R24 ;  /* 0x000000160418723c */ /* 0x048fe60000041818 */
[----:B--2---:R0:W-:Y:S04]  /*7bf0*/  STL.64 [R1+0x680], R18 ;  /* 0x0006801201007387 */ /* 0x0041e80000100a00 */
[----:B-1----:R-:W2:Y:S04]  /*7c00*/  LDL.LU R16, [R1+0x150] ;  /* 0x0001500001107983 */ /* 0x002ea80000300800 */
[----:B------:R-:W2:Y:S04]  /*7c10*/  LDL.LU R17, [R1+0x154] ;  /* 0x0001540001117983 */ /* 0x000ea80000300800 */
[----:B0-----:R-:W3:Y:S04]  /*7c20*/  LDL.LU R18, [R1+0x158] ;  /* 0x0001580001127983 */ /* 0x001ee80000300800 */
[----:B------:R-:W3:Y:S04]  /*7c30*/  LDL.LU R19, [R1+0x15c] ;  /* 0x00015c0001137983 */ /* 0x000ee80000300800 */
[----:B---3--:R-:W-:Y:S04]  /*7c40*/  STL.64 [R1+0x698], R18 ;  /* 0x0006981201007387 */ /* 0x008fe80000100a00 */
[----:B--2---:R0:W-:Y:S04]  /*7c50*/  STL.64 [R1+0x690], R16 ;  /* 0x0006901001007387 */ /* 0x0041e80000100a00 */
[----:B0-----:R-:W2:Y:S04]  /*7c60*/  LDL.LU R16, [R1+0x190] ;  /* 0x0001900001107983 */ /* 0x001ea80000300800 */
[----:B------:R-:W2:Y:S04]  /*7c70*/  LDL.LU R17, [R1+0x194] ;  /* 0x0001940001117983 */ /* 0x000ea80000300800 */
[----:B------:R-:W2:Y:S04]  /*7c80*/  LDL.LU R18, [R1+0x198] ;  /* 0x0001980001127983 */ /* 0x000ea80000300800 */
[----:B------:R-:W2:Y:S04]  /*7c90*/  LDL.LU R19, [R1+0x19c] ;  /* 0x00019c0001137983 */ /* 0x000ea80000300800 */
[----:B------:R-:W-:Y:S04]  /*7ca0*/  STL.64 [R1+0x2b0], R24 ;  /* 0x0002b01801007387 */ /* 0x000fe80000100a00 */
[----:B------:R0:W-:Y:S04]  /*7cb0*/  STL.64 [R1+0x2b8], R26 ;  /* 0x0002b81a01007387 */ /* 0x0001e80000100a00 */
[----:B0-----:R-:W3:Y:S01]  /*7cc0*/  LDL.LU.64 R26, [R1+0x6b0] ;  /* 0x0006b000011a7983 */ /* 0x001ee20000300a00 */
[----:B------:R-:W-:Y:S01]  /*7cd0*/  IMAD.MOV.U32 R15, RZ, RZ, R0 ;  /* 0x000000ffff0f7224 */ /* 0x000fe200078e0000 */
[----:B---3--:R-:W-:Y:S02]  /*7ce0*/  HMMA.16816.F32.BF16 R4, R4, R26, R8 ;  /* 0x0000001a0404723c */ /* 0x008fe40000041808 */
[----:B------:R-:W2:Y:S04]  /*7cf0*/  LDL.LU.64 R10, [R1+0x6a8] ;  /* 0x0006a800010a7983 */ /* 0x000ea80000300a00 */
[----:B------:R-:W2:-:S13]  /*7d00*/  LDL.LU.64 R8, [R1+0x6a0] ;  /* 0x0006a00001087983 */ /* 0x000e9a0000300a00 */
[----:B------:R-:W-:Y:S04]  /*7d10*/  STL.64 [R1+0x2a0], R4 ;  /* 0x0002a00401007387 */ /* 0x000fe80000100a00 */
[----:B------:R0:W-:Y:S04]  /*7d20*/  STL.64 [R1+0x2a8], R6 ;  /* 0x0002a80601007387 */ /* 0x0001e80000100a00 */
[----:B0-----:R-:W3:Y:S01]  /*7d30*/  LDL.LU.64 R6, [R1+0x28] ;  /* 0x0000280001067983 */ /* 0x001ee20000300a00 */
[----:B--2---:R-:W-:Y:S03]  /*7d40*/  HMMA.16816.F32.BF16 R12, R8, R14, R16 ;  /* 0x0000000e080c723c */ /* 0x004fe60000041810 */
[----:B------:R-:W2:Y:S04]  /*7d50*/  LDL.LU.64 R18, [R1+0x698] ;  /* 0x0006980001127983 */ /* 0x000ea80000300a00 */
[----:B------:R-:W2:-:S12]  /*7d60*/  LDL.LU.64 R16, [R1+0x690] ;  /* 0x0006900001107983 */ /* 0x000e980000300a00 */
[----:B------:R-:W-:Y:S04]  /*7d70*/  STL.64 [R1+0x110], R12 ;  /* 0x0001100c01007387 */ /* 0x000fe80000100a00 */
[----:B------:R0:W-:Y:S04]  /*7d80*/  STL.64 [R1+0x118], R14 ;  /* 0x0001180e01007387 */ /* 0x0001e80000100a00 */
[----:B0-----:R-:W2:Y:S02]  /*7d90*/  LDL.LU.64 R14, [R1+0x688] ;  /* 0x00068800010e7983 */ /* 0x001ea40000300a00 */
[----:B--2---:R-:W-:Y:S01]  /*7da0*/  HMMA.16816.F32.BF16 R16, R8, R14, R16 ;  /* 0x0000000e0810723c */ /* 0x004fe20000041810 */
[----:B------:R-:W-:-:S02]  /*7db0*/  IMAD.MOV.U32 R4, RZ, RZ, R14 ;  /* 0x000000ffff047224 */ /* 0x000fc400078e000e */
[----:B------:R-:W-:-:S15]  /*7dc0*/  IMAD.MOV.U32 R0, RZ, RZ, R15 ;  /* 0x000000ffff007224 */ /* 0x000fde00078e000f */
[----:B------:R-:W-:Y:S01]  /*7dd0*/  NOP ;  /* 0x0000000000007918 */ /* 0x000fe20000000000 */
[----:B------:R-:W-:Y:S04]  /*7de0*/  STL.64 [R1+0x140], R16 ;  /* 0x0001401001007387 */ /* 0x000fe80000100a00 */
[----:B------:R0:W-:Y:S04]  /*7df0*/  STL.64 [R1+0x148], R18 ;  /* 0x0001481201007387 */ /* 0x0001e80000100a00 */
[----:B0-----:R-:W2:Y:S04]  /*7e00*/  LDL.LU.64 R18, [R1+0x680] ;  /* 0x0006800001127983 */ /* 0x001ea80000300a00 */
[----:B------:R-:W2:Y:S04]  /*7e10*/  LDL.LU.64 R14, [R1+0x678] ;  /* 0x00067800010e7983 */ /* 0x000ea80000300a00 */
[----:B------:R-:W2:Y:S02]  /*7e20*/  LDL.LU.64 R12, [R1+0x670] ;  /* 0x00067000010c7983 */ /* 0x000ea40000300a00 */
[----:B--2---:R-:W-:Y:S01]  /*7e30*/  HMMA.16816.F32.BF16 R12, R8, R18, R12 ;  /* 0x00000012080c723c */ /* 0x004fe2000004180c */
[----:B------:R-:W-:-:S15]  /*7e40*/  IMAD.MOV.U32 R5, RZ, RZ, R19 ;  /* 0x000000ffff057224 */ /* 0x000fde00078e0013 */
[----:B------:R-:W-:-:S03]  /*7e50*/  NOP ;  /* 0x0000000000007918 */ /* 0x000fc60000000000 */
[----:B------:R0:W-:Y:S04]  /*7e60*/  STL.64 [R1+0x120], R12 ;  /* 0x0001200c01007387 */ /* 0x0001e80000100a00 */
[----:B------:R1:W-:Y:S01]  /*7e70*/  STL.64 [R1+0x128], R14 ;  /* 0x0001280e01007387 */ /* 0x0003e20000100a00 */
[----:B0-----:R-:W-:-:S03]  /*7e80*/  IMAD.MOV.U32 R12, RZ, RZ, R18 ;  /* 0x000000ffff0c7224 */ /* 0x001fc600078e0012 */
[----:B-1----:R-:W2:Y:S04]  /*7e90*/  LDL.LU.64 R14, [R1+0x668] ;  /* 0x00066800010e7983 */ /* 0x002ea80000300a00 */
[----:B------:R-:W3:Y:S04]  /*7ea0*/  LDL.LU.64 R18, [R1+0x660] ;  /* 0x0006600001127983 */ /* 0x000ee80000300a00 */
[----:B------:R-:W3:Y:S02]  /*7eb0*/  LDL.LU.64 R16, [R1+0x658] ;  /* 0x0006580001107983 */ /* 0x000ee40000300a00 */
[----:B---3--:R-:W-:-:S15]  /*7ec0*/  HMMA.16816.F32.BF16 R16, R8, R6, R16 ;  /* 0x000000060810723c */ /* 0x008fde0000041810 */
[----:B------:R-:W-:-:S04]  /*7ed0*/  NOP ;  /* 0x0000000000007918 */ /* 0x000fc80000000000 */
[----:B------:R-:W-:Y:S04]  /*7ee0*/  STL.64 [R1+0x250], R16 ;  /* 0x0002501001007387 */ /* 0x000fe80000100a00 */
[----:B------:R0:W-:Y:S04]  /*7ef0*/  STL.64 [R1+0x258], R18 ;  /* 0x0002581201007387 */ /* 0x0001e80000100a00 */
[----:B0-----:R-:W2:Y:S04]  /*7f00*/  LDL.LU.64 R18, [R1+0x650] ;  /* 0x0006500001127983 */ /* 0x001ea80000300a00 */
[----:B------:R-:W2:Y:S04]  /*7f10*/  LDL.LU.64 R16, [R1+0x648] ;  /* 0x0006480001107983 */ /* 0x000ea80000300a00 */
[----:B------:R0:W-:Y:S02]  /*7f20*/  STL.64 [R1+0x5d0], R6 ;  /* 0x0005d00601007387 */ /* 0x0001e40000100a00 */
[----:B0-----:R-:W-:-:S02]  /*7f30*/  IMAD.MOV.U32 R6, RZ, RZ, R12 ;  /* 0x000000ffff067224 */ /* 0x001fc400078e000c */
[----:B------:R-:W-:-:S05]  /*7f40*/  IMAD.MOV.U32 R7, RZ, RZ, R5 ;  /* 0x000000ffff077224 */ /* 0x000fca00078e0005 */
[----:B------:R0:W-:Y:S04]  /*7f50*/  STL.64 [R1+0x5e8], R6 ;  /* 0x0005e80601007387 */ /* 0x0001e80000100a00 */
[----:B0-----:R-:W3:Y:S01]  /*7f60*/  LDL.LU.64 R6, [R1+0x58] ;  /* 0x0000580001067983 */ /* 0x001ee20000300a00 */
[----:B--2---:R-:W-:Y:S03]  /*7f70*/  HMMA.16816.F32.BF16 R12, R8, R14, R16 ;  /* 0x0000000e080c723c */ /* 0x004fe60000041810 */
[----:B------:R-:W2:-:S15]  /*7f80*/  LDL.LU.64 R18, [R1+0x640] ;  /* 0x0006400001127983 */ /* 0x000e9e0000300a00 */
[----:B------:R-:W-:Y:S01]  /*7f90*/  NOP ;  /* 0x0000000000007918 */ /* 0x000fe20000000000 */
[----:B------:R-:W-:Y:S04]  /*7fa0*/  STL.64 [R1+0x290], R12 ;  /* 0x0002900c01007387 */ /* 0x000fe80000100a00 */
[----:B------:R0:W-:Y:S04]  /*7fb0*/  STL.64 [R1+0x298], R14 ;  /* 0x0002980e01007387 */ /* 0x0001e80000100a00 */
[----:B0-----:R-:W2:Y:S04]  /*7fc0*/  LDL.LU.64 R14, [R1+0x638] ;  /* 0x00063800010e7983 */ /* 0x001ea80000300a00 */
[----:B------:R-:W2:Y:S02]  /*7fd0*/  LDL.LU.64 R12, [R1+0x630] ;  /* 0x00063000010c7983 */ /* 0x000ea40000300a00 */
[----:B--2---:R-:W-:Y:S02]  /*7fe0*/  HMMA.16816.F32.BF16 R16, R8, R18, R12 ;  /* 0x000000120810723c */ /* 0x004fe4000004180c */
[----:B------:R-:W3:Y:S04]  /*7ff0*/  LDL.LU.64 R14, [R1+0x628] ;  /* 0x00062800010e7983 */ /* 0x000ee80000300a00 */
[----:B------:R-:W3:-:S13]  /*8000*/  LDL.LU.64 R12, [R1+0x620] ;  /* 0x00062000010c7983 */ /* 0x000eda0000300a00 */
[----:B------:R-:W-:Y:S04]  /*8010*/  STL.64 [R1+0x280], R16 ;  /* 0x0002801001007387 */ /* 0x000fe80000100a00 */
[----:B------:R0:W-:Y:S04]  /*8020*/  STL.64 [R1+0x288], R18 ;  /* 0x0002881201007387 */ /* 0x0001e80000100a00 */
[----:B0-----:R-:W2:Y:S04]  /*8030*/  LDL.LU.64 R18, [R1+0x618] ;  /* 0x0006180001127983 */ /* 0x001ea80000300a00 */
[----:B------:R-:W2:Y:S02]  /*8040*/  LDL.LU.64 R16, [R1+0x610] ;  /* 0x0006100001107983 */ /* 0x000ea40000300a00 */
[----:B--2---:R-:W-:-:S15]  /*8050*/  HMMA.16816.F32.BF16 R16, R8, R22, R16 ;  /* 0x000000160810723c */ /* 0x004fde0000041810 */
[----:B------:R-:W-:-:S04]  /*8060*/  NOP ;  /* 0x0000000000007918 */ /* 0x000fc80000000000 */
[----:B------:R-:W-:Y:S04]  /*8070*/  STL.64 [R1+0x270], R16 ;  /* 0x0002701001007387 */ /* 0x000fe80000100a00 */
[----:B------:R0:W-:Y:S04]  /*8080*/  STL.64 [R1+0x278], R18 ;  /* 0x0002781201007387 */ /* 0x0001e80000100a00 */
[----:B0-----:R-:W2:Y:S04]  /*8090*/  LDL.LU.64 R18, [R1+0x608] ;  /* 0x0006080001127983 */ /* 0x001ea80000300a00 */
[----:B------:R-:W2:Y:S04]  /*80a0*/  LDL.LU.64 R16, [R1+0x600] ;  /* 0x0006000001107983 */ /* 0x000ea80000300a00 */
[----:B------:R0:W-:Y:S04]  /*80b0*/  STL.64 [R1+0x5c8], R22 ;  /* 0x0005c81601007387 */ /* 0x0001e80000100a00 */
[----:B----4-:R1:W-:Y:S04]  /*80c0*/  STL [R1+0x5c0], R21 ;  /* 0x0005c01501007387 */ /* 0x0103e80000100800 */
[----:B------:R-:W4:Y:S01]  /*80d0*/  LDL.LU R20, [R1+0x100] ;  /* 0x0001000001147983 */ /* 0x000f220000300800 */
[----:B0-----:R-:W-:-:S02]  /*80e0*/  IMAD.MOV.U32 R22, RZ, RZ, R3 ;  /* 0x000000ffff167224 */ /* 0x001fc400078e0003 */
[----:B-1----:R-:W-:Y:S02]  /*80f0*/  IMAD.MOV.U32 R21, RZ, RZ, R2 ;  /* 0x000000ffff157224 */ /* 0x002fe400078e0002 */
[----:B------:R-:W3:Y:S04]  /*8100*/  LDL.LU R2, [R1+0x5fc] ;  /* 0x0005fc0001027983 */ /* 0x000ee80000300800 */
[----:B------:R-:W3:Y:S04]  /*8110*/  LDL.LU R3, [R1+0x5f8] ;  /* 0x0005f80001037983 */ /* 0x000ee80000300800 */
[----:B------:R-:W3:Y:S01]  /*8120*/  LDL.LU R23, [R1+0x10c] ;  /* 0x00010c0001177983 */ /* 0x000ee20000300800 */
[----:B--2---:R-:W-:Y:S03]  /*8130*/  HMMA.16816.F32.BF16 R16, R8, R26, R16 ;  /* 0x0000001a0810723c */ /* 0x004fe60000041810 */
[----:B---3--:R0:W-:Y:S04]  /*8140*/  STL.64 [R1+0x5e0], R22 ;  /* 0x0005e01601007387 */ /* 0x0081e80000100a00 */
[----:B----4-:R1:W-:Y:S01]  /*8150*/  STL.64 [R1+0x5d8], R20 ;  /* 0x0005d81401007387 */ /* 0x0103e20000100a00 */
[----:B0-----:R-:W-:-:S02]  /*8160*/  IMAD.MOV.U32 R22, RZ, RZ, R2 ;  /* 0x000000ffff167224 */ /* 0x001fc400078e0002 */
[----:B------:R-:W-:Y:S01]  /*8170*/  IMAD.MOV.U32 R23, RZ, RZ, R3 ;  /* 0x000000ffff177224 */ /* 0x000fe200078e0003 */
[----:B-1----:R-:W2:Y:S04]  /*8180*/  LDL.LU R20, [R1+0x130] ;  /* 0x0001300001147983 */ /* 0x002ea80000300800 */
[----:B------:R-:W2:Y:S04]  /*8190*/  LDL.LU R21, [R1+0x134] ;  /* 0x0001340001157983 */ /* 0x000ea80000300800 */
[----:B------:R-:W3:Y:S04]  /*81a0*/  LDL.LU R2, [R1+0x5f4] ;  /* 0x0005f40001027983 */ /* 0x000ee80000300800 */
[----:B------:R-:W4:Y:S04]  /*81b0*/  LDL.LU R3, [R1+0x5f0] ;  /* 0x0005f00001037983 */ /* 0x000f280000300800 */
[----:B------:R-:W2:Y:S04]  /*81c0*/  LDL.LU R8, [R1+0x1a0] ;  /* 0x0001a00001087983 */ /* 0x000ea80000300800 */
[----:B------:R-:W-:Y:S04]  /*81d0*/  STL.64 [R1+0x260], R16 ;  /* 0x0002601001007387 */ /* 0x000fe80000100a00 */
[----:B------:R-:W-:Y:S04]  /*81e0*/  STL.64 [R1+0x268], R18 ;  /* 0x0002681201007387 */ /* 0x000fe80000100a00 */
[----:B------:R-:W2:Y:S04]  /*81f0*/  LDL.LU R9, [R1+0x1a4] ;  /* 0x0001a40001097983 */ /* 0x000ea80000300800 */
[----:B------:R-:W2:Y:S04]  /*8200*/  LDL.LU R10, [R1+0x1a8] ;  /* 0x0001a800010a7983 */ /* 0x000ea80000300800 */
[----:B------:R-:W2:Y:S04]  /*8210*/  LDL.LU R11, [R1+0x1ac] ;  /* 0x0001ac00010b7983 */ /* 0x000ea80000300800 */
[----:B------:R4:W-:Y:S04]  /*8220*/  STL.64 [R1+0x588], R26 ;  /* 0x0005881a01007387 */ /* 0x0009e80000100a00 */
[----:B------:R-:W3:Y:S04]  /*8230*/  LDL.LU R24, [R1+0x170] ;  /* 0x0001700001187983 */ /* 0x000ee80000300800 */
[----:B------:R-:W3:Y:S01]  /*8240*/  LDL.LU R25, [R1+0x174] ;  /* 0x0001740001197983 */ /* 0x000ee20000300800 */
[----:B--2---:R-:W-:Y:S01]  /*8250*/  HMMA.16816.F32.BF16 R8, R12, R6, R8 ;  /* 0x000000060c08723c */ /* 0x004fe20000041808 */
[----:B----4-:R-:W-:-:S02]  /*8260*/  IMAD.MOV.U32 R26, RZ, RZ, R3 ;  /* 0x000000ffff1a7224 */ /* 0x010fc400078e0003 */
[----:B---3--:R-:W-:-:S15]  /*8270*/  IMAD.MOV.U32 R27, RZ, RZ, R2 ;  /* 0x000000ffff1b7224 */ /* 0x008fde00078e0002 */
[----:B------:R-:W-:Y:S01]  /*8280*/  NOP ;  /* 0x0000000000007918 */ /* 0x000fe20000000000 */
[----:B------:R-:W-:Y:S04]  /*8290*/  STL.64 [R1+0xb0], R8 ;  /* 0x0000b00801007387 */ /* 0x000fe80000100a00 */
[----:B------:R0:W-:Y:S02]  /*82a0*/  STL.64 [R1+0xb8], R10 ;  /* 0x0000b80a01007387 */ /* 0x0001e40000100a00 */
[----:B0-----:R-:W-:Y:S02]  /*82b0*/  IMAD.MOV.U32 R11, RZ, RZ, R6 ;  /* 0x000000ffff0b7224 */ /* 0x001fe400078e0006 */
[----:B------:R-:W-:Y:S02]  /*82c0*/  IMAD.MOV.U32 R10, RZ, RZ, R7 ;  /* 0x000000ffff0a7224 */ /* 0x000fe400078e0007 */
[----:B------:R-:W2:Y:S04]  /*82d0*/  LDL.LU.64 R6, [R1+0x5e8] ;  /* 0x0005e80001067983 */ /* 0x000ea80000300a00 */
[----:B------:R-:W3:Y:S04]  /*82e0*/  LDL.LU.64 R2, [R1+0x300] ;  /* 0x0003000001027983 */ /* 0x000ee80000300a00 */
[----:B------:R-:W4:Y:S01]  /*82f0*/  LDL.LU.64 R8, [R1+0x310] ;  /* 0x0003100001087983 */ /* 0x000f220000300a00 */
[----:B------:R-:W-:-:S02]  /*8300*/  IMAD.MOV.U32 R18, RZ, RZ, R4 ;  /* 0x000000ffff127224 */ /* 0x000fc400078e0004 */
[----:B------:R-:W-:-:S07]  /*8310*/  IMAD.MOV.U32 R19, RZ, RZ, R0 ;  /* 0x000000ffff137224 */ /* 0x000fce00078e0000 */
[----:B------:R-:W-:-:S15]  /*8320*/  HMMA.16816.F32.BF16 R16, R12, R18, R24 ;  /* 0x000000120c10723c */ /* 0x000fde0000041818 */
[----:B------:R-:W-:-:S04]  /*8330*/  NOP ;  /* 0x0000000000007918 */ /* 0x000fc80000000000 */
[----:B------:R0:W-:Y:S04]  /*8340*/  STL.64 [R1+0xc0], R16 ;  /* 0x0000c01001007387 */ /* 0x0001e80000100a00 */
[----:B------:R-:W-:Y:S04]  /*8350*/  STL.64 [R1+0xc8], R18 ;  /* 0x0000c81201007387 */ /* 0x000fe80000100a00 */
[----:B------:R1:W-:Y:S01]  /*8360*/  STL.64 [R1+0x5a8], R10 ;  /* 0x0005a80a01007387 */ /* 0x0003e20000100a00 */
[----:B0-----:R-:W0:Y:S01]  /*8370*/  LDC R16, c[0x0][0x3ac] ;  /* 0x0000eb00ff107b82 */ /* 0x001e220000000800 */
[C---:B--2---:R-:W-:Y:S02]  /*8380*/  HMMA.16816.F32.BF16 R4, R12.reuse, R6, R20 ;  /* 0x000000060c04723c */ /* 0x044fe40000041814 */
[----:B----4-:R-:W-:Y:S04]  /*8390*/  STL.64 [R1+0x5a0], R8 ;  /* 0x0005a00801007387 */ /* 0x010fe80000100a00 */
[----:B-1----:R-:W2:Y:S04]  /*83a0*/  LDL.LU.64 R10, [R1+0x18] ;  /* 0x00001800010a7983 */ /* 0x002ea80000300a00 */
[----:B------:R-:W4:Y:S04]  /*83b0*/  LDL.LU.64 R26, [R1+0x8] ;  /* 0x00000800011a7983 */ /* 0x000f280000300a00 */
[----:B------:R-:W2:Y:S04]  /*83c0*/  LDL.LU.64 R22, [R1+0x5e0] ;  /* 0x0005e00001167983 */ /* 0x000ea80000300a00 */
[----:B------:R-:W2:Y:S04]  /*83d0*/  LDL.LU.64 R20, [R1+0x5d8] ;  /* 0x0005d80001147983 */ /* 0x000ea80000300a00 */
[----:B------:R-:W-:Y:S04]  /*83e0*/  STL.64 [R1+0xd0], R4 ;  /* 0x0000d00401007387 */ /* 0x000fe80000100a00 */
[----:B------:R1:W-:Y:S04]  /*83f0*/  STL.64 [R1+0xd8], R6 ;  /* 0x0000d80601007387 */ /* 0x0003e80000100a00 */
[----:B-1----:R-:W2:Y:S04]  /*8400*/  LDL.LU.64 R6, [R1+0x5d0] ;  /* 0x0005d00001067983 */ /* 0x002ea80000300a00 */
[----:B------:R-:W3:Y:S04]  /*8410*/  LDL.LU.64 R24, [R1+0x318] ;  /* 0x0003180001187983 */ /* 0x000ee80000300a00 */
[----:B----4-:R-:W-:Y:S01]  /*8420*/  STL.64 [R1+0x5b8], R26 ;  /* 0x0005b81a01007387 */ /* 0x010fe20000100a00 */
[----:B--2---:R-:W-:Y:S03]  /*8430*/  HMMA.16816.F32.BF16 R20, R12, R6, R20 ;  /* 0x000000060c14723c */ /* 0x004fe60000041814 */
[----:B---3--:R1:W-:Y:S04]  /*8440*/  STL.64 [R1+0x5b0], R24 ;  /* 0x0005b01801007387 */ /* 0x0083e80000100a00 */
[----:B-1----:R-:W2:Y:S04]  /*8450*/  LDL.LU R24, [R1+0xf0] ;  /* 0x0000f00001187983 */ /* 0x002ea80000300800 */
[----:B------:R-:W2:Y:S04]  /*8460*/  LDL.LU R25, [R1+0xf4] ;  /* 0x0000f40001197983 */ /* 0x000ea80000300800 */
[----:B------:R-:W2:Y:S04]  /*8470*/  LDL.LU R26, [R1+0xf8] ;  /* 0x0000f800011a7983 */ /* 0x000ea80000300800 */
[----:B------:R-:W2:Y:S04]  /*8480*/  LDL.LU R27, [R1+0xfc] ;  /* 0x0000fc00011b7983 */ /* 0x000ea80000300800 */
[----:B------:R-:W-:Y:S04]  /*8490*/  STL.64 [R1+0xe0], R20 ;  /* 0x0000e01401007387 */ /* 0x000fe80000100a00 */
[----:B------:R1:W-:Y:S04]  /*84a0*/  STL.64 [R1+0xe8], R22 ;  /* 0x0000e81601007387 */ /* 0x0003e80000100a00 */
[----:B-1----:R-:W3:Y:S04]  /*84b0*/  LDL.LU.64 R22, [R1+0x5c8] ;  /* 0x0005c80001167983 */ /* 0x002ee80000300a00 */
[----:B------:R-:W4:Y:S01]  /*84c0*/  LDL.LU R21, [R1+0x5c0] ;  /* 0x0005c00001157983 */ /* 0x000f220000300800 */
[----:B------:R-:W-:-:S02]  /*84d0*/  IMAD.MOV.U32 R0, RZ, RZ, R6 ;  /* 0x000000ffff007224 */ /* 0x000fc400078e0006 */
[----:B------:R-:W-:Y:S02]  /*84e0*/  IMAD.MOV.U32 R29, RZ, RZ, R7 ;  /* 0x000000ffff1d7224 */ /* 0x000fe400078e0007 */
[----:B----4-:R-:W1:Y:S04]  /*84f0*/  LDSM.16.MT88.4 R4, [R21+UR5+0x9080] ;  /* 0x009080051504783b */ /* 0x010e680008004200 */
[----:B-1----:R-:W-:Y:S04]  /*8500*/  STL.64 [R1+0x570], R6 ;  /* 0x0005700601007387 */ /* 0x002fe80000100a00 */
[----:B------:R1:W-:Y:S04]  /*8510*/  STL.64 [R1+0x568], R4 ;  /* 0x0005680401007387 */ /* 0x0003e80000100a00 */
[----:B-1----:R-:W4:Y:S04]  /*8520*/  LDL.LU R4, [R1+0x1e0] ;  /* 0x0001e00001047983 */ /* 0x002f280000300800 */
[----:B------:R-:W4:Y:S04]  /*8530*/  LDL.LU R5, [R1+0x1e4] ;  /* 0x0001e40001057983 */ /* 0x000f280000300800 */
[----:B------:R-:W3:Y:S04]  /*8540*/  LDL.LU R6, [R1+0x1e8] ;  /* 0x0001e80001067983 */ /* 0x000ee80000300800 */
[----:B------:R-:W3:Y:S01]  /*8550*/  LDL.LU R7, [R1+0x1ec] ;  /* 0x0001ec0001077983 */ /* 0x000ee20000300800 */
[----:B--2---:R-:W-:Y:S03]  /*8560*/  HMMA.16816.F32.BF16 R24, R12, R10, R24 ;  /* 0x0000000a0c18723c */ /* 0x004fe60000041818 */
[----:B---3--:R-:W-:Y:S04]  /*8570*/  STL.64 [R1+0x580], R6 ;  /* 0x0005800601007387 */ /* 0x008fe80000100a00 */
[----:B----4-:R1:W-:Y:S04]  /*8580*/  STL.64 [R1+0x578], R4 ;  /* 0x0005780401007387 */ /* 0x0103e80000100a00 */
[----:B-1----:R-:W2:Y:S04]  /*8590*/  LDL.LU R4, [R1+0x1c0] ;  /* 0x0001c00001047983 */ /* 0x002ea80000300800 */
[----:B------:R-:W2:Y:S04]  /*85a0*/  LDL.LU R5, [R1+0x1c4] ;  /* 0x0001c40001057983 */ /* 0x000ea80000300800 */
[----:B------:R-:W3:Y:S04]  /*85b0*/  LDL.LU R6, [R1+0x1c8] ;  /* 0x0001c80001067983 */ /* 0x000ee80000300800 */
[----:B------:R-:W3:Y:S01]  /*85c0*/  LDL.LU R7, [R1+0x1cc] ;  /* 0x0001cc0001077983 */ /* 0x000ee20000300800 */
[----:B------:R-:W-:-:S02]  /*85d0*/  IMAD.MOV.U32 R18, RZ, RZ, R10 ;  /* 0x000000ffff127224 */ /* 0x000fc400078e000a */
[----:B------:R-:W-:Y:S01]  /*85e0*/  IMAD.MOV.U32 R17, RZ, RZ, R11 ;  /* 0x000000ffff117224 */ /* 0x000fe200078e000b */
[----:B---3--:R-:W-:Y:S04]  /*85f0*/  STL.64 [R1+0x598], R6 ;  /* 0x0005980601007387 */ /* 0x008fe80000100a00 */
[----:B--2---:R1:W-:Y:S04]  /*8600*/  STL.64 [R1+0x590], R4 ;  /* 0x0005900401007387 */ /* 0x0043e80000100a00 */
[----:B-1----:R-:W2:Y:S04]  /*8610*/  LDL.LU R4, [R1+0x160] ;  /* 0x0001600001047983 */ /* 0x002ea80000300800 */
[----:B------:R-:W2:Y:S04]  /*8620*/  LDL.LU R5, [R1+0x164] ;  /* 0x0001640001057983 */ /* 0x000ea80000300800 */
[----:B------:R-:W2:Y:S04]  /*8630*/  LDL.LU R6, [R1+0x168] ;  /* 0x0001680001067983 */ /* 0x000ea80000300800 */
[----:B------:R-:W2:Y:S04]  /*8640*/  LDL.LU R7, [R1+0x16c] ;  /* 0x00016c0001077983 */ /* 0x000ea80000300800 */
[----:B------:R-:W3:Y:S04]  /*8650*/  LDL.LU.64 R20, [R1+0x340] ;  /* 0x0003400001147983 */ /* 0x000ee80000300a00 */
[----:B------:R-:W-:Y:S04]  /*8660*/  STL.64 [R1+0xf0], R24 ;  /* 0x0000f01801007387 */ /* 0x000fe80000100a00 */
[----:B------:R1:W-:Y:S04]  /*8670*/  STL.64 [R1+0xf8], R26 ;  /* 0x0000f81a01007387 */ /* 0x0003e80000100a00 */
[----:B-1----:R-:W2:Y:S04]  /*8680*/  LDL.LU.64 R26, [R1+0x5b8] ;  /* 0x0005b800011a7983 */ /* 0x002ea80000300a00 */
[----:B------:R-:W4:Y:S04]  /*8690*/  LDL.LU.64 R24, [R1+0x5b0] ;  /* 0x0005b00001187983 */ /* 0x000f280000300a00 */
[----:B------:R-:W3:Y:S04]  /*86a0*/  LDL.LU.64 R10, [R1+0x5a8] ;  /* 0x0005a800010a7983 */ /* 0x000ee80000300a00 */
[----:B------:R-:W3:Y:S01]  /*86b0*/  LDL.LU.64 R8, [R1+0x5a0] ;  /* 0x0005a00001087983 */ /* 0x000ee20000300a00 */
[----:B0-----:R-:W-:-:S04]  /*86c0*/  IMAD.SHL.U32 R16, R16, 0x20, RZ ;  /* 0x0000002010107824 */ /* 0x001fc800078e00ff */
[----:B------:R-:W-:-:S05]  /*86d0*/  IMAD.WIDE R2, R16, 0x2, R2 ;  /* 0x0000000210027825 */ /* 0x000fca00078e0202 */
[----:B------:R-:W-:Y:S04]  /*86e0*/  STL [R1+0x430], R2 ;  /* 0x0004300201007387 */ /* 0x000fe80000100800 */
[----:B------:R-:W-:Y:S01]  /*86f0*/  STL [R1+0x42c], R3 ;  /* 0x00042c0301007387 */ /* 0x000fe20000100800 */
[----:B--2---:R-:W-:Y:S01]  /*8700*/  HMMA.16816.F32.BF16 R4, R12, R26, R4 ;  /* 0x0000001a0c04723c */ /* 0x004fe20000041804 */
[----:B---3--:R-:W-:-:S05]  /*8710*/  IMAD.WIDE R8, R16, 0x2, R8 ;  /* 0x0000000210087825 */ /* 0x008fca00078e0208 */
[----:B------:R-:W-:Y:S04]  /*8720*/  STL [R1+0x428], R8 ;  /* 0x0004280801007387 */ /* 0x000fe80000100800 */
[----:B------:R0:W-:Y:S04]  /*8730*/  STL [R1+0x424], R9 ;  /* 0x0004240901007387 */ /* 0x0001e80000100800 */
[----:B0-----:R-:W2:Y:S05]  /*8740*/  LDL.LU.64 R8, [R1+0x320] ;  /* 0x0003200001087983 */ /* 0x001eaa0000300a00 */
[----:B------:R-:W-:Y:S04]  /*8750*/  STL.64 [R1+0x160], R4 ;  /* 0x0001600401007387 */ /* 0x000fe80000100a00 */
[----:B------:R0:W-:Y:S04]  /*8760*/  STL.64 [R1+0x168], R6 ;  /* 0x0001680601007387 */ /* 0x0001e80000100a00 */
[----:B0-----:R-:W3:Y:S04]  /*8770*/  LDL.LU.64 R6, [R1+0x598] ;  /* 0x0005980001067983 */ /* 0x001ee80000300a00 */
[----:B------:R-:W3:Y:S01]  /*8780*/  LDL.LU.64 R4, [R1+0x590] ;  /* 0x0005900001047983 */ /* 0x000ee20000300a00 */
[----:B----4-:R-:W-:-:S04]  /*8790*/  IMAD.WIDE R2, R16, 0x2, R24 ;  /* 0x0000000210027825 */ /* 0x010fc800078e0218 */
[----:B------:R-:W-:Y:S02]  /*87a0*/  IMAD.MOV.U32 R28, RZ, RZ, R26 ;  /* 0x000000ffff1c7224 */ /* 0x000fe400078e001a */
[----:B------:R-:W-:Y:S02]  /*87b0*/  IMAD.MOV.U32 R19, RZ, RZ, R27 ;  /* 0x000000ffff137224 */ /* 0x000fe400078e001b */
[----:B------:R-:W4:Y:S04]  /*87c0*/  LDL.LU.64 R26, [R1+0x588] ;  /* 0x00058800011a7983 */ /* 0x000f280000300a00 */
[----:B------:R-:W-:Y:S04]  /*87d0*/  STL [R1+0x420], R2 ;  /* 0x0004200201007387 */ /* 0x000fe80000100800 */
[----:B------:R0:W-:Y:S04]  /*87e0*/  STL [R1+0x41c], R3 ;  /* 0x00041c0301007387 */ /* 0x0001e80000100800 */
[----:B0-----:R-:W4:Y:S04]  /*87f0*/  LDL.LU.64 R2, [R1+0x328] ;  /* 0x0003280001027983 */ /* 0x001f280000300a00 */
[----:B------:R-:W4:Y:S01]  /*8800*/  LDL.LU.64 R24, [R1+0x358] ;  /* 0x0003580001187983 */ /* 0x000f220000300a00 */
[----:B---3--:R-:W-:Y:S01]  /*8810*/  HMMA.16816.F32.BF16 R4, R12, R22, R4 ;  /* 0x000000160c04723c */ /* 0x008fe20000041804 */
[----:B--2---:R-:W-:-:S15]  /*8820*/  IMAD.WIDE R8, R16, 0x2, R8 ;  /* 0x0000000210087825 */ /* 0x004fde00078e0208 */
[----:B------:R-:W-:-:S03]  /*8830*/  NOP ;  /* 0x0000000000007918 */ /* 0x000fc60000000000 */
[----:B------:R-:W-:Y:S04]  /*8840*/  STL.64 [R1+0x1c0], R4 ;  /* 0x0001c00401007387 */ /* 0x000fe80000100a00 */
[----:B------:R0:W-:Y:S04]  /*8850*/  STL.64 [R1+0x1c8], R6 ;  /* 0x0001c80601007387 */ /* 0x0001e80000100a00 */
[----:B0-----:R-:W2:Y:S04]  /*8860*/  LDL.LU.64 R6, [R1+0x580] ;  /* 0x0005800001067983 */ /* 0x001ea80000300a00 */
[----:B------:R-:W2:Y:S04]  /*8870*/  LDL.LU.64 R4, [R1+0x578] ;  /* 0x0005780001047983 */ /* 0x000ea80000300a00 */
[----:B------:R-:W-:Y:S04]  /*8880*/  STL [R1+0x418], R8 ;  /* 0x0004180801007387 */ /* 0x000fe80000100800 */
[----:B------:R0:W-:Y:S04]  /*8890*/  STL [R1+0x324], R9 ;  /* 0x0003240901007387 */ /* 0x0001e80000100800 */
[----:B0-----:R-:W3:Y:S01]  /*88a0*/  LDL.LU.64 R8, [R1+0x330] ;  /* 0x0003300001087983 */ /* 0x001ee20000300a00 */
[----:B----4-:R-:W-:-:S05]  /*88b0*/  IMAD.WIDE R2, R16, 0x2, R2 ;  /* 0x0000000210027825 */ /* 0x010fca00078e0202 */
[----:B------:R-:W-:Y:S04]  /*88c0*/  STL [R1+0x320], R2 ;  /* 0x0003200201007387 */ /* 0x000fe80000100800 */
[----:B------:R0:W-:Y:S04]  /*88d0*/  STL [R1+0x31c], R3 ;  /* 0x00031c0301007387 */ /* 0x0001e80000100800 */
[----:B0-----:R-:W4:Y:S01]  /*88e0*/  LDL.LU.64 R2, [R1+0x338] ;  /* 0x0003380001027983 */ /* 0x001f220000300a00 */
[----:B--2---:R-:W-:Y:S03]  /*88f0*/  HMMA.16816.F32.BF16 R12, R12, R26, R4 ;  /* 0x0000001a0c0c723c */ /* 0x004fe60000041804 */
[----:B------:R-:W2:Y:S04]  /*8900*/  LDL.LU.64 R6, [R1+0x570] ;  /* 0x0005700001067983 */ /* 0x000ea80000300a00 */
[----:B------:R-:W2:Y:S01]  /*8910*/  LDL.LU.64 R4, [R1+0x568] ;  /* 0x0005680001047983 */ /* 0x000ea20000300a00 */
[----:B---3--:R-:W-:-:S11]  /*8920*/  IMAD.WIDE R8, R16, 0x2, R8 ;  /* 0x0000000210087825 */ /* 0x008fd600078e0208 */
[----:B------:R-:W-:Y:S04]  /*8930*/  STL.64 [R1+0x1e0], R12 ;  /* 0x0001e00c01007387 */ /* 0x000fe80000100a00 */
[----:B------:R0:W-:Y:S04]  /*8940*/  STL.64 [R1+0x1e8], R14 ;  /* 0x0001e80e01007387 */ /* 0x0001e80000100a00 */
[----:B0-----:R-:W3:Y:S04]  /*8950*/  LDL.LU.64 R14, [R1+0x348] ;  /* 0x00034800010e7983 */ /* 0x001ee80000300a00 */
[----:B------:R-:W2:Y:S04]  /*8960*/  LDL.LU.64 R12, [R1+0x350] ;  /* 0x00035000010c7983 */ /* 0x000ea80000300a00 */
[----:B------:R0:W-:Y:S04]  /*8970*/  STL.64 [R1+0x550], R26 ;  /* 0x0005501a01007387 */ /* 0x0001e80000100a00 */
[----:B------:R-:W-:Y:S04]  /*8980*/  STL.64 [R1+0x548], R24 ;  /* 0x0005481801007387 */ /* 0x000fe80000100a00 */
[----:B------:R-:W-:Y:S01]  /*8990*/  STL [R1+0x318], R8 ;  /* 0x0003180801007387 */ /* 0x000fe20000100800 */
[----:B0-----:R-:W-:-:S02]  /*89a0*/  IMAD.MOV.U32 R26, RZ, RZ, R11 ;  /* 0x000000ffff1a7224 */ /* 0x001fc400078e000b */
[----:B------:R-:W-:Y:S02]  /*89b0*/  IMAD.MOV.U32 R27, RZ, RZ, R10 ;  /* 0x000000ffff1b7224 */ /* 0x000fe400078e000a */
[C---:B------:R-:W-:Y:S02]  /*89c0*/  IMAD.WIDE R10, R16.reuse, 0x2, R20 ;  /* 0x00000002100a7825 */ /* 0x040fe400078e0214 */
[----:B------:R-:W2:Y:S02]  /*89d0*/  LDL.LU.64 R20, [R1+0x370] ;  /* 0x0003700001147983 */ /* 0x000ea40000300a00 */
[C---:B----4-:R-:W-:Y:S02]  /*89e0*/  IMAD.WIDE R2, R16.reuse, 0x2, R2 ;  /* 0x0000000210027825 */ /* 0x050fe400078e0202 */
[----:B------:R0:W-:Y:S04]  /*89f0*/  STL.64 [R1+0x530], R22 ;  /* 0x0005301601007387 */ /* 0x0001e80000100a00 */
[----:B--2---:R1:W-:Y:S04]  /*8a00*/  STL.64 [R1+0x528], R20 ;  /* 0x0005281401007387 */ /* 0x0043e80000100a00 */
[----:B0-----:R-:W2:Y:S04]  /*8a10*/  LDL.LU R22, [R1+0x48] ;  /* 0x0000480001167983 */ /* 0x001ea80000300800 */
[----:B------:R-:W2:Y:S04]  /*8a20*/  LDL.LU R23, [R1+0x4c] ;  /* 0x00004c0001177983 */ /* 0x000ea80000300800 */
[----:B------:R-:W-:Y:S04]  /*8a30*/  STL [R1+0x314], R9 ;  /* 0x0003140901007387 */ /* 0x000fe80000100800 */
[----:B------:R-:W-:Y:S04]  /*8a40*/  STL [R1+0x310], R2 ;  /* 0x0003100201007387 */ /* 0x000fe80000100800 */
[----:B------:R3:W-:Y:S04]  /*8a50*/  STL [R1+0x304], R3 ;  /* 0x0003040301007387 */ /* 0x0007e80000100800 */
[----:B-1----:R-:W4:Y:S01]  /*8a60*/  LDL.LU.64 R20, [R1+0x368] ;  /* 0x0003680001147983 */ /* 0x002f220000300a00 */
[----:B---3--:R-:W-:-:S03]  /*8a70*/  IMAD.WIDE R2, R16, 0x2, R14 ;  /* 0x0000000210027825 */ /* 0x008fc600078e020e */
[----:B--2---:R-:W-:Y:S04]  /*8a80*/  STL.64 [R1+0x560], R22 ;  /* 0x0005601601007387 */ /* 0x004fe80000100a00 */
[----:B----4-:R0:W-:Y:S04]  /*8a90*/  STL.64 [R1+0x558], R20 ;  /* 0x0005581401007387 */ /* 0x0101e80000100a00 */
[----:B0-----:R-:W2:Y:S04]  /*8aa0*/  LDL.LU R20, [R1+0x210] ;  /* 0x0002100001147983 */ /* 0x001ea80000300800 */
[----:B------:R-:W2:Y:S04]  /*8ab0*/  LDL.LU R21, [R1+0x214] ;  /* 0x0002140001157983 */ /* 0x000ea80000300800 */
[----:B------:R-:W2:Y:S04]  /*8ac0*/  LDL.LU R22, [R1+0x218] ;  /* 0x0002180001167983 */ /* 0x000ea80000300800 */
[----:B------:R-:W2:Y:S04]  /*8ad0*/  LDL.LU R23, [R1+0x21c] ;  /* 0x00021c0001177983 */ /* 0x000ea80000300800 */
[----:B------:R-:W-:Y:S04]  /*8ae0*/  STL [R1+0x300], R10 ;  /* 0x0003000a01007387 */ /* 0x000fe80000100800 */
[----:B------:R-:W3:Y:S01]  /*8af0*/  LDL.LU.64 R14, [R1+0x388] ;  /* 0x00038800010e7983 */ /* 0x000ee20000300a00 */
[C---:B------:R-:W-:Y:S01]  /*8b00*/  IMAD.WIDE R8, R16.reuse, 0x2, R12 ;  /* 0x0000000210087825 */ /* 0x040fe200078e020c */
[----:B--2---:R-:W-:Y:S02]  /*8b10*/  HMMA.16816.F32.BF16 R24, R4, R26, R20 ;  /* 0x0000001a0418723c */ /* 0x004fe40000041814 */
[----:B---3--:R0:W-:Y:S04]  /*8b20*/  STL.64 [R1+0x508], R14 ;  /* 0x0005080e01007387 */ /* 0x0081e80000100a00 */
[----:B0-----:R-:W2:Y:S04]  /*8b30*/  LDL.LU R14, [R1+0x38] ;  /* 0x00003800010e7983 */ /* 0x001ea80000300800 */
[----:B------:R-:W2:Y:S04]  /*8b40*/  LDL.LU R15, [R1+0x3c] ;  /* 0x00003c00010f7983 */ /* 0x000ea80000300800 */
[----:B------:R-:W-:Y:S04]  /*8b50*/  STL [R1+0x1ac], R11 ;  /* 0x0001ac0b01007387 */ /* 0x000fe80000100800 */
[----:B------:R-:W3:Y:S04]  /*8b60*/  LDL.LU.64 R22, [R1+0x560] ;  /* 0x0005600001167983 */ /* 0x000ee80000300a00 */
[----:B------:R-:W4:Y:S04]  /*8b70*/  LDL.LU.64 R20, [R1+0x558] ;  /* 0x0005580001147983 */ /* 0x000f280000300a00 */
[----:B------:R-:W-:Y:S04]  /*8b80*/  STL.64 [R1+0x90], R24 ;  /* 0x0000901801007387 */ /* 0x000fe80000100a00 */
[----:B------:R0:W-:Y:S04]  /*8b90*/  STL.64 [R1+0x98], R26 ;  /* 0x0000981a01007387 */ /* 0x0001e80000100a00 */
[----:B0-----:R-:W3:Y:S04]  /*8ba0*/  LDL.LU.64 R26, [R1+0x550] ;  /* 0x00055000011a7983 */ /* 0x001ee80000300a00 */
[----:B------:R-:W3:Y:S04]  /*8bb0*/  LDL.LU.64 R24, [R1+0x548] ;  /* 0x0005480001187983 */ /* 0x000ee80000300a00 */
[----:B------:R-:W4:Y:S04]  /*8bc0*/  LDL.LU.64 R12, [R1+0x380] ;  /* 0x00038000010c7983 */ /* 0x000f280000300a00 */
[----:B--2---:R-:W-:Y:S01]  /*8bd0*/  STL.64 [R1+0x540], R14 ;  /* 0x0005400e01007387 */ /* 0x004fe20000100a00 */
[----:B---3--:R-:W-:-:S03]  /*8be0*/  IMAD.WIDE R10, R16, 0x2, R24 ;  /* 0x00000002100a7825 */ /* 0x008fc600078e0218 */
[----:B----4-:R0:W-:Y:S04]  /*8bf0*/  STL.64 [R1+0x538], R12 ;  /* 0x0005380c01007387 */ /* 0x0101e80000100a00 */
[----:B0-----:R-:W2:Y:S04]  /*8c00*/  LDL.LU R12, [R1+0x220] ;  /* 0x00022000010c7983 */ /* 0x001ea80000300800 */
[----:B------:R-:W2:Y:S04]  /*8c10*/  LDL.LU R13, [R1+0x224] ;  /* 0x00022400010d7983 */ /* 0x000ea80000300800 */
[----:B------:R-:W2:Y:S04]  /*8c20*/  LDL.LU R14, [R1+0x228] ;  /* 0x00022800010e7983 */ /* 0x000ea80000300800 */
[----:B------:R-:W2:Y:S04]  /*8c30*/  LDL.LU R15, [R1+0x22c] ;  /* 0x00022c00010f7983 */ /* 0x000ea80000300800 */
[----:B------:R-:W3:Y:S04]  /*8c40*/  LDL.LU.64 R24, [R1+0x390] ;  /* 0x0003900001187983 */ /* 0x000ee80000300a00 */
[----:B------:R-:W-:Y:S04]  /*8c50*/  STL.64 [R1+0x518], R26 ;  /* 0x0005181a01007387 */ /* 0x000fe80000100a00 */
[----:B---3--:R0:W-:Y:S04]  /*8c60*/  STL.64 [R1+0x510], R24 ;  /* 0x0005101801007387 */ /* 0x0081e80000100a00 */
[----:B0-----:R-:W3:Y:S04]  /*8c70*/  LDL.LU R24, [R1+0x230] ;  /* 0x0002300001187983 */ /* 0x001ee80000300800 */
[----:B------:R-:W3:Y:S04]  /*8c80*/  LDL.LU R25, [R1+0x234] ;  /* 0x0002340001197983 */ /* 0x000ee80000300800 */
[----:B------:R-:W3:Y:S04]  /*8c90*/  LDL.LU R26, [R1+0x238] ;  /* 0x00023800011a7983 */ /* 0x000ee80000300800 */
[----:B------:R-:W3:Y:S04]  /*8ca0*/  LDL.LU R27, [R1+0x23c] ;  /* 0x00023c00011b7983 */ /* 0x000ee80000300800 */
[----:B------:R-:W-:Y:S04]  /*8cb0*/  STL [R1+0x1a8], R2 ;  /* 0x0001a80201007387 */ /* 0x000fe80000100800 */
[----:B------:R0:W-:Y:S04]  /*8cc0*/  STL [R1+0x1a4], R3 ;  /* 0x0001a40301007387 */ /* 0x0001e80000100800 */
[----:B0-----:R-:W4:Y:S04]  /*8cd0*/  LDL.LU.64 R2, [R1+0x360] ;  /* 0x0003600001027983 */ /* 0x001f280000300a00 */
[----:B------:R-:W-:Y:S04]  /*8ce0*/  STL [R1+0x1a0], R8 ;  /* 0x0001a00801007387 */ /* 0x000fe80000100800 */
[----:B------:R0:W-:Y:S02]  /*8cf0*/  STL [R1+0x19c], R9 ;  /* 0x00019c0901007387 */ /* 0x0001e40000100800 */
[----:B0-----:R-:W-:-:S02]  /*8d00*/  IMAD.WIDE R8, R16, 0x2, R20 ;  /* 0x0000000210087825 */ /* 0x001fc400078e0214 */
[----:B--2---:R-:W-:Y:S01]  /*8d10*/  HMMA.16816.F32.BF16 R20, R4, R22, R12 ;  /* 0x000000160414723c */ /* 0x004fe2000004180c */
[----:B------:R-:W-:Y:S04]  /*8d20*/  STL [R1+0x198], R10 ;  /* 0x0001980a01007387 */ /* 0x000fe80000100800 */
[----:B------:R-:W-:Y:S04]  /*8d30*/  STL [R1+0x194], R11 ;  /* 0x0001940b01007387 */ /* 0x000fe80000100800 */
[----:B------:R-:W3:Y:S04]  /*8d40*/  LDL.LU.64 R14, [R1+0x540] ;  /* 0x00054000010e7983 */ /* 0x000ee80000300a00 */
[----:B------:R-:W2:Y:S06]  /*8d50*/  LDL.LU.64 R12, [R1+0x538] ;  /* 0x00053800010c7983 */ /* 0x000eac0000300a00 */
[----:B------:R-:W-:Y:S04]  /*8d60*/  STL.64 [R1+0x80], R20 ;  /* 0x0000801401007387 */ /* 0x000fe80000100a00 */
[----:B------:R0:W-:Y:S04]  /*8d70*/  STL.64 [R1+0x88], R22 ;  /* 0x0000881601007387 */ /* 0x0001e80000100a00 */
[----:B0-----:R-:W2:Y:S04]  /*8d80*/  LDL.LU.64 R22, [R1+0x530] ;  /* 0x0005300001167983 */ /* 0x001ea80000300a00 */
[----:B------:R-:W2:Y:S01]  /*8d90*/  LDL.LU.64 R20, [R1+0x528] ;  /* 0x0005280001147983 */ /* 0x000ea20000300a00 */
[----:B----4-:R-:W-:-:S05]  /*8da0*/  IMAD.WIDE R2, R16, 0x2, R2 ;  /* 0x0000000210027825 */ /* 0x010fca00078e0202 */
[----:B------:R-:W-:Y:S01]  /*8db0*/  STL [R1+0x190], R2 ;  /* 0x0001900201007387 */ /* 0x000fe20000100800 */
[----:B--2---:R-:W-:-:S03]  /*8dc0*/  IMAD.WIDE R10, R16, 0x2, R20 ;  /* 0x00000002100a7825 */ /* 0x004fc600078e0214 */
[----:B------:R-:W2:Y:S04]  /*8dd0*/  LDL.LU.64 R20, [R1+0x3a0] ;  /* 0x0003a00001147983 */ /* 0x000ea80000300a00 */
[----:B------:R0:W-:Y:S02]  /*8de0*/  STL.64 [R1+0x4f0], R22 ;  /* 0x0004f01601007387 */ /* 0x0001e40000100a00 */
[----:B0-----:R-:W-:Y:S02]  /*8df0*/  IMAD.MOV.U32 R22, RZ, RZ, R0 ;  /* 0x000000ffff167224 */ /* 0x001fe400078e0000 */
[----:B------:R-:W-:Y:S01]  /*8e00*/  IMAD.MOV.U32 R23, RZ, RZ, R29 ;  /* 0x000000ffff177224 */ /* 0x000fe200078e001d */
[----:B--2---:R0:W-:Y:S04]  /*8e10*/  STL.64 [R1+0x4e8], R20 ;  /* 0x0004e81401007387 */ /* 0x0041e80000100a00 */
[----:B0-----:R-:W2:Y:S04]  /*8e20*/  LDL.LU.64 R20, [R1+0x398] ;  /* 0x0003980001147983 */ /* 0x001ea80000300a00 */
[----:B------:R-:W4:Y:S04]  /*8e30*/  LDL.LU R0, [R1+0x524] ;  /* 0x0005240001007983 */ /* 0x000f280000300800 */
[----:B------:R-:W2:Y:S04]  /*8e40*/  LDL.LU R29, [R1+0x520] ;  /* 0x00052000011d7983 */ /* 0x000ea80000300800 */
[----:B------:R0:W-:Y:S04]  /*8e50*/  STL [R1+0x17c], R3 ;  /* 0x00017c0301007387 */ /* 0x0001e80000100800 */
[----:B0-----:R-:W2:Y:S04]  /*8e60*/  LDL.LU.64 R2, [R1+0x378] ;  /* 0x0003780001027983 */ /* 0x001ea80000300a00 */
[----:B------:R-:W-:Y:S04]  /*8e70*/  STL [R1+0x178], R8 ;  /* 0x0001780801007387 */ /* 0x000fe80000100800 */
[----:B------:R0:W-:Y:S04]  /*8e80*/  STL [R1+0x174], R9 ;  /* 0x0001740901007387 */ /* 0x0001e80000100800 */
[----:B------:R-:W-:Y:S04]  /*8e90*/  STL [R1+0x170], R10 ;  /* 0x0001700a01007387 */ /* 0x000fe80000100800 */
[----:B------:R-:W-:Y:S01]  /*8ea0*/  STL [R1+0x15c], R11 ;  /* 0x00015c0b01007387 */ /* 0x000fe20000100800 */
[----:B0-----:R-:W-:-:S02]  /*8eb0*/  IMAD.WIDE R8, R16, 0x2, R12 ;  /* 0x0000000210087825 */ /* 0x001fc400078e020c */
[----:B---3--:R-:W-:Y:S01]  /*8ec0*/  HMMA.16816.F32.BF16 R12, R4, R14, R24 ;  /* 0x0000000e040c723c */ /* 0x008fe20000041818 */
[----:B------:R-:W3:Y:S04]  /*8ed0*/  LDL.LU.64 R26, [R1+0x518] ;  /* 0x00051800011a7983 */ /* 0x000ee80000300a00 */
[----:B------:R-:W3:-:S14]  /*8ee0*/  LDL.LU.64 R24, [R1+0x510] ;  /* 0x0005100001187983 */ /* 0x000edc0000300a00 */
[----:B------:R-:W-:Y:S04]  /*8ef0*/  STL.64 [R1+0x70], R12 ;  /* 0x0000700c01007387 */ /* 0x000fe80000100a00 */
[----:B------:R0:W-:Y:S04]  /*8f00*/  STL.64 [R1+0x78], R14 ;  /* 0x0000780e01007387 */ /* 0x0001e80000100a00 */
[----:B0-----:R-:W4:Y:S01]  /*8f10*/  LDL.LU.64 R14, [R1+0x508] ;  /* 0x00050800010e7983 */ /* 0x001f220000300a00 */
[----:B--2---:R-:W-:-:S05]  /*8f20*/  IMAD.WIDE R2, R16, 0x2, R2 ;  /* 0x0000000210027825 */ /* 0x004fca00078e0202 */
[----:B------:R-:W-:Y:S04]  /*8f30*/  STL [R1+0x158], R2 ;  /* 0x0001580201007387 */ /* 0x000fe80000100800 */
[----:B------:R3:W-:Y:S04]  /*8f40*/  STL [R1+0x154], R3 ;  /* 0x0001540301007387 */ /* 0x0007e80000100800 */
[----:B------:R-:W-:Y:S04]  /*8f50*/  STL [R1+0x150], R8 ;  /* 0x0001500801007387 */ /* 0x000fe80000100800 */
[----:B------:R-:W-:Y:S04]  /*8f60*/  STL [R1+0x13c], R9 ;  /* 0x00013c0901007387 */ /* 0x000fe80000100800 */
[----:B------:R-:W2:Y:S01]  /*8f70*/  LDL.LU.64 R12, [R1+0x3a8] ;  /* 0x0003a800010c7983 */ /* 0x000ea20000300a00 */
[----:B---3--:R-:W-:-:S03]  /*8f80*/  IMAD.WIDE R2, R16, 0x2, R24 ;  /* 0x0000000210027825 */ /* 0x008fc600078e0218 */
[----:B------:R-:W3:Y:S04]  /*8f90*/  LDL.LU.64 R24, [R1+0x3d0] ;  /* 0x0003d00001187983 */ /* 0x000ee80000300a00 */
[----:B------:R0:W-:Y:S02]  /*8fa0*/  STL.64 [R1+0x4b0], R26 ;  /* 0x0004b01a01007387 */ /* 0x0001e40000100a00 */
[----:B0-----:R-:W-:Y:S02]  /*8fb0*/  IMAD.MOV.U32 R26, RZ, RZ, R28 ;  /* 0x000000ffff1a7224 */ /* 0x001fe400078e001c */
[----:B------:R-:W-:Y:S01]  /*8fc0*/  IMAD.MOV.U32 R27, RZ, RZ, R19 ;  /* 0x000000ffff1b7224 */ /* 0x000fe200078e0013 */
[----:B---3--:R0:W-:Y:S04]  /*8fd0*/  STL.64 [R1+0x4a8], R24 ;  /* 0x0004a81801007387 */ /* 0x0081e80000100a00 */
[----:B------:R-:W3:Y:S04]  /*8fe0*/  LDL.LU R28, [R1+0x500] ;  /* 0x00050000011c7983 */ /* 0x000ee80000300800 */
[----:B------:R1:W-:Y:S04]  /*8ff0*/  STL.64 [R1+0x4f8], R26 ;  /* 0x0004f81a01007387 */ /* 0x0003e80000100a00 */
[----:B0-----:R-:W2:Y:S04]  /*9000*/  LDL.LU R24, [R1+0x240] ;  /* 0x0002400001187983 */ /* 0x001ea80000300800 */
[----:B------:R-:W2:Y:S04]  /*9010*/  LDL.LU R25, [R1+0x244] ;  /* 0x0002440001197983 */ /* 0x000ea80000300800 */
[----:B-1----:R-:W2:Y:S04]  /*9020*/  LDL.LU R26, [R1+0x248] ;  /* 0x00024800011a7983 */ /* 0x002ea80000300800 */
[----:B------:R-:W2:Y:S01]  /*9030*/  LDL.LU R27, [R1+0x24c] ;  /* 0x00024c00011b7983 */ /* 0x000ea20000300800 */
[----:B------:R-:W-:-:S04]  /*9040*/  IMAD.WIDE R8, R16, 0x2, R20 ;  /* 0x0000000210087825 */ /* 0x000fc800078e0214 */
[----:B----4-:R-:W-:-:S05]  /*9050*/  IMAD.WIDE R10, R16, 0x2, R14 ;  /* 0x00000002100a7825 */ /* 0x010fca00078e020e */
[----:B------:R-:W-:Y:S04]  /*9060*/  STL [R1+0x138], R10 ;  /* 0x0001380a01007387 */ /* 0x000fe80000100800 */
[----:B------:R-:W-:Y:S04]  /*9070*/  STL [R1+0x134], R11 ;  /* 0x0001340b01007387 */ /* 0x000fe80000100800 */
[----:B------:R-:W4:Y:S01]  /*9080*/  LDL.LU.64 R14, [R1+0x3b0] ;  /* 0x0003b000010e7983 */ /* 0x000f220000300a00 */
[----:B--2---:R-:W-:Y:S03]  /*9090*/  HMMA.16816.F32.BF16 R20, R4, R22, R24 ;  /* 0x000000160414723c */ /* 0x004fe60000041818 */
[----:B------:R-:W2:-:S15]  /*90a0*/  LDL.LU.64 R26, [R1+0x4f8] ;  /* 0x0004f800011a7983 */ /* 0x000e9e0000300a00 */
[----:B------:R-:W-:Y:S01]  /*90b0*/  NOP ;  /* 0x0000000000007918 */ /* 0x000fe20000000000 */
[----:B------:R-:W-:Y:S04]  /*90c0*/  STL.64 [R1+0x60], R20 ;  /* 0x0000601401007387 */ /* 0x000fe80000100a00 */
[----:B------:R0:W-:Y:S04]  /*90d0*/  STL.64 [R1+0x68], R22 ;  /* 0x0000681601007387 */ /* 0x0001e80000100a00 */
[----:B0-----:R-:W3:Y:S04]  /*90e0*/  LDL.LU.64 R22, [R1+0x4f0] ;  /* 0x0004f00001167983 */ /* 0x001ee80000300a00 */
[----:B------:R-:W3:Y:S04]  /*90f0*/  LDL.LU.64 R20, [R1+0x4e8] ;  /* 0x0004e80001147983 */ /* 0x000ee80000300a00 */
[----:B------:R-:W4:Y:S04]  /*9100*/  LDL.LU.64 R24, [R1+0x3c8] ;  /* 0x0003c80001187983 */ /* 0x000f280000300a00 */
[----:B--2---:R0:W-:Y:S02]  /*9110*/  STL.64 [R1+0x4d0], R26 ;  /* 0x0004d01a01007387 */ /* 0x0041e40000100a00 */
[----:B0-----:R-:W-:-:S02]  /*9120*/  IMAD.MOV.U32 R26, RZ, RZ, R18 ;  /* 0x000000ffff1a7224 */ /* 0x001fc400078e0012 */
[----:B---3--:R-:W-:Y:S01]  /*9130*/  IMAD.WIDE R10, R16, 0x2, R20 ;  /* 0x00000002100a7825 */ /* 0x008fe200078e0214 */
[----:B----4-:R-:W-:Y:S04]  /*9140*/  STL.64 [R1+0x4c8], R24 ;  /* 0x0004c81801007387 */ /* 0x010fe80000100a00 */
[----:B------:R-:W-:Y:S04]  /*9150*/  STL [R1+0x130], R2 ;  /* 0x0001300201007387 */ /* 0x000fe80000100800 */
[----:B------:R-:W-:Y:S04]  /*9160*/  STL [R1+0x10c], R3 ;  /* 0x00010c0301007387 */ /* 0x000fe80000100800 */
[----:B------:R-:W-:Y:S04]  /*9170*/  STL [R1+0x104], R8 ;  /* 0x0001040801007387 */ /* 0x000fe80000100800 */
[----:B------:R-:W2:Y:S04]  /*9180*/  LDL.LU.64 R18, [R1+0x3f0] ;  /* 0x0003f00001127983 */ /* 0x000ea80000300a00 */
[----:B------:R-:W3:Y:S04]  /*9190*/  LDL.LU.64 R20, [R1+0x3e8] ;  /* 0x0003e80001147983 */ /* 0x000ee80000300a00 */
[----:B------:R-:W-:Y:S04]  /*91a0*/  STL.64 [R1+0x4c0], R22 ;  /* 0x0004c01601007387 */ /* 0x000fe80000100a00 */
[----:B---3--:R0:W-:Y:S04]  /*91b0*/  STL.64 [R1+0x4b8], R20 ;  /* 0x0004b81401007387 */ /* 0x0081e80000100a00 */
[----:B0-----:R-:W3:Y:S04]  /*91c0*/  LDL.LU R20, [R1+0x1f0] ;  /* 0x0001f00001147983 */ /* 0x001ee80000300800 */
[----:B------:R-:W3:Y:S04]  /*91d0*/  LDL.LU R21, [R1+0x1f4] ;  /* 0x0001f40001157983 */ /* 0x000ee80000300800 */
[----:B------:R-:W4:Y:S04]  /*91e0*/  LDL.LU R22, [R1+0x1f8] ;  /* 0x0001f80001167983 */ /* 0x000f280000300800 */
[----:B------:R-:W4:Y:S01]  /*91f0*/  LDL.LU R23, [R1+0x1fc] ;  /* 0x0001fc0001177983 */ /* 0x000f220000300800 */
[----:B------:R-:W-:-:S03]  /*9200*/  IMAD.MOV.U32 R27, RZ, RZ, R17 ;  /* 0x000000ffff1b7224 */ /* 0x000fc600078e0011 */
[----:B----4-:R-:W-:Y:S04]  /*9210*/  STL.64 [R1+0x4e0], R22 ;  /* 0x0004e01601007387 */ /* 0x010fe80000100a00 */
[----:B---3--:R0:W-:Y:S04]  /*9220*/  STL.64 [R1+0x4d8], R20 ;  /* 0x0004d81401007387 */ /* 0x0081e80000100a00 */
[----:B0-----:R-:W3:Y:S04]  /*9230*/  LDL.LU R20, [R1+0x200] ;  /* 0x0002000001147983 */ /* 0x001ee80000300800 */
[----:B------:R-:W3:Y:S04]  /*9240*/  LDL.LU R21, [R1+0x204] ;  /* 0x0002040001157983 */ /* 0x000ee80000300800 */
[----:B------:R-:W3:Y:S04]  /*9250*/  LDL.LU R22, [R1+0x208] ;  /* 0x0002080001167983 */ /* 0x000ee80000300800 */
[----:B------:R-:W3:Y:S01]  /*9260*/  LDL.LU R23, [R1+0x20c] ;  /* 0x00020c0001177983 */ /* 0x000ee20000300800 */
[----:B------:R-:W-:-:S03]  /*9270*/  IMAD.WIDE R2, R16, 0x2, R12 ;  /* 0x0000000210027825 */ /* 0x000fc600078e020c */
[----:B------:R0:W-:Y:S04]  /*9280*/  STL [R1+0x5c], R9 ;  /* 0x00005c0901007387 */ /* 0x0001e80000100800 */
[----:B------:R-:W-:Y:S04]  /*9290*/  STL [R1+0x108], R10 ;  /* 0x0001080a01007387 */ /* 0x000fe80000100800 */
[----:B------:R1:W-:Y:S01]  /*92a0*/  STL [R1+0x100], R11 ;  /* 0x0001000b01007387 */ /* 0x0003e20000100800 */
[----:B0-----:R-:W-:-:S03]  /*92b0*/  IMAD.WIDE R8, R16, 0x2, R14 ;  /* 0x0000000210087825 */ /* 0x001fc600078e020e */
[----:B-1----:R-:W4:Y:S04]  /*92c0*/  LDL.LU.64 R10, [R1+0x3b8] ;  /* 0x0003b800010a7983 */ /* 0x002f280000300a00 */
[----:B------:R-:W2:Y:S04]  /*92d0*/  LDL.LU R12, [R1+0xa0] ;  /* 0x0000a000010c7983 */ /* 0x000ea80000300800 */
[----:B------:R-:W2:Y:S04]  /*92e0*/  LDL.LU R13, [R1+0xa4] ;  /* 0x0000a400010d7983 */ /* 0x000ea80000300800 */
[----:B------:R-:W2:Y:S04]  /*92f0*/  LDL.LU R14, [R1+0xa8] ;  /* 0x0000a800010e7983 */ /* 0x000ea80000300800 */
[----:B------:R-:W2:Y:S01]  /*9300*/  LDL.LU R15, [R1+0xac] ;  /* 0x0000ac00010f7983 */ /* 0x000ea20000300800 */
[----:B---3--:R-:W-:Y:S03]  /*9310*/  HMMA.16816.F32.BF16 R24, R4, R26, R20 ;  /* 0x0000001a0418723c */ /* 0x008fe60000041814 */
[----:B------:R-:W3:Y:S04]  /*9320*/  LDL.LU.64 R22, [R1+0x4e0] ;  /* 0x0004e00001167983 */ /* 0x000ee80000300a00 */
[----:B------:R-:W3:-:S12]  /*9330*/  LDL.LU.64 R20, [R1+0x4d8] ;  /* 0x0004d80001147983 */ /* 0x000ed80000300a00 */
[----:B------:R-:W-:Y:S04]  /*9340*/  STL.64 [R1+0x200], R24 ;  /* 0x0002001801007387 */ /* 0x000fe80000100a00 */
[----:B------:R0:W-:Y:S04]  /*9350*/  STL.64 [R1+0x208], R26 ;  /* 0x0002081a01007387 */ /* 0x0001e80000100a00 */
[----:B0-----:R-:W3:Y:S04]  /*9360*/  LDL.LU.64 R26, [R1+0x4d0] ;  /* 0x0004d000011a7983 */ /* 0x001ee80000300a00 */
[----:B------:R-:W2:Y:S04]  /*9370*/  LDL.LU.64 R24, [R1+0x4c8] ;  /* 0x0004c80001187983 */ /* 0x000ea80000300a00 */
[----:B------:R-:W-:Y:S04]  /*9380*/  STL [R1+0x50], R2 ;  /* 0x0000500201007387 */ /* 0x000fe80000100800 */
[----:B------:R0:W-:Y:S04]  /*9390*/  STL [R1+0x44], R3 ;  /* 0x0000440301007387 */ /* 0x0001e80000100800 */
[----:B0-----:R-:W3:Y:S04]  /*93a0*/  LDL.LU.64 R2, [R1+0x3c0] ;  /* 0x0003c00001027983 */ /* 0x001ee80000300a00 */
[----:B------:R-:W-:Y:S04]  /*93b0*/  STL [R1+0x54], R8 ;  /* 0x0000540801007387 */ /* 0x000fe80000100800 */
[----:B------:R2:W-:Y:S01]  /*93c0*/  STL [R1+0x48], R9 ;  /* 0x0000480901007387 */ /* 0x0005e20000100800 */
[----:B----4-:R-:W-:-:S05]  /*93d0*/  IMAD.WIDE R10, R16, 0x2, R10 ;  /* 0x00000002100a7825 */ /* 0x010fca00078e020a */
[----:B------:R-:W-:Y:S04]  /*93e0*/  STL [R1+0x58], R10 ;  /* 0x0000580a01007387 */ /* 0x000fe80000100800 */
[----:B------:R-:W-:Y:S01]  /*93f0*/  STL [R1+0x4c], R11 ;  /* 0x00004c0b01007387 */ /* 0x000fe20000100800 */
[----:B--2---:R-:W-:Y:S02]  /*9400*/  IMAD.WIDE R8, R16, 0x2, R24 ;  /* 0x0000000210087825 */ /* 0x004fe400078e0218 */
[----:B---3--:R-:W-:Y:S01]  /*9410*/  HMMA.16816.F32.BF16 R24, R4, R26, R20 ;  /* 0x0000001a0418723c */ /* 0x008fe20000041814 */
[----:B------:R-:W2:Y:S04]  /*9420*/  LDL.LU.64 R22, [R1+0x4c0] ;  /* 0x0004c00001167983 */ /* 0x000ea80000300a00 */
[----:B------:R-:W3:-:S14]  /*9430*/  LDL.LU.64 R20, [R1+0x4b8] ;  /* 0x0004b80001147983 */ /* 0x000edc0000300a00 */
[----:B------:R-:W-:Y:S04]  /*9440*/  STL.64 [R1+0x1f0], R24 ;  /* 0x0001f01801007387 */ /* 0x000fe80000100a00 */
[----:B------:R0:W-:Y:S04]  /*9450*/  STL.64 [R1+0x1f8], R26 ;  /* 0x0001f81a01007387 */ /* 0x0001e80000100a00 */
[----:B0-----:R-:W4:Y:S04]  /*9460*/  LDL.LU.64 R26, [R1+0x4b0] ;  /* 0x0004b000011a7983 */ /* 0x001f280000300a00 */
[----:B------:R-:W2:Y:S01]  /*9470*/  LDL.LU.64 R24, [R1+0x4a8] ;  /* 0x0004a80001187983 */ /* 0x000ea20000300a00 */
[----:B------:R-:W-:-:S05]  /*9480*/  IMAD.WIDE R2, R16, 0x2, R2 ;  /* 0x0000000210027825 */ /* 0x000fca00078e0202 */
[----:B------:R0:W-:Y:S01]  /*9490*/  STL [R1+0x8], R2 ;  /* 0x0000080201007387 */ /* 0x0001e20000100800 */
[----:B--2---:R-:W-:-:S04]  /*94a0*/  IMAD.WIDE R10, R16, 0x2, R24 ;  /* 0x00000002100a7825 */ /* 0x004fc800078e0218 */
[----:B------:R-:W-:Y:S02]  /*94b0*/  IMAD.MOV.U32 R25, RZ, RZ, R3 ;  /* 0x000000ffff197224 */ /* 0x000fe400078e0003 */
[----:B0-----:R-:W2:Y:S04]  /*94c0*/  LDL.LU.64 R2, [R1+0x3d8] ;  /* 0x0003d80001027983 */ /* 0x001ea80000300a00 */
[----:B------:R0:W-:Y:S04]  /*94d0*/  STL [R1+0x40], R8 ;  /* 0x0000400801007387 */ /* 0x0001e80000100800 */
[----:B------:R1:W-:Y:S04]  /*94e0*/  STL [R1], R9 ;  /* 0x0000000901007387 */ /* 0x0003e80000100800 */
[----:B------:R3:W-:Y:S01]  /*94f0*/  STL [R1+0x4], R10 ;  /* 0x0000040a01007387 */ /* 0x0007e20000100800 */
[----:B0-----:R-:W-:-:S03]  /*9500*/  IMAD.MOV.U32 R8, RZ, RZ, R28 ;  /* 0x000000ffff087224 */ /* 0x001fc600078e001c */
[----:B------:R-:W4:Y:S01]  /*9510*/  LDL.LU R28, [R1+0x4a0] ;  /* 0x0004a000011c7983 */ /* 0x000f220000300800 */
[----:B-1----:R-:W-:-:S03]  /*9520*/  IMAD.MOV.U32 R9, RZ, RZ, R29 ;  /* 0x000000ffff097224 */ /* 0x002fc600078e001d */
[----:B------:R-:W4:Y:S04]  /*9530*/  LDL.LU R29, [R1+0x49c] ;  /* 0x00049c00011d7983 */ /* 0x000f280000300800 */
[----:B---3--:R-:W3:Y:S01]  /*9540*/  LDL.LU R10, [R1+0x1d8] ;  /* 0x0001d800010a7983 */ /* 0x008ee20000300800 */
[----:B------:R-:W-:Y:S02]  /*9550*/  IMAD.MOV.U32 R24, RZ, RZ, R11 ;  /* 0x000000ffff187224 */ /* 0x000fe400078e000b */
[----:B------:R-:W-:Y:S02]  /*9560*/  IMAD.MOV.U32 R11, RZ, RZ, R0 ;  /* 0x000000ffff0b7224 */ /* 0x000fe400078e0000 */
[----:B------:R0:W5:Y:S01]  /*9570*/  LDL.LU R0, [R1+0x498] ;  /* 0x0004980001007983 */ /* 0x0001620000300800 */
[----:B--2---:R-:W-:-:S04]  /*9580*/  IMAD.WIDE R2, R16, 0x2, R2 ;  /* 0x0000000210027825 */ /* 0x004fc800078e0202 */
[C---:B---3--:R-:W-:Y:S08]  /*9590*/  HMMA.16816.F32.BF16 R8, R4.reuse, R22, R8 ;  /* 0x000000160408723c */ /* 0x048ff00000041808 */
[----:B----4-:R-:W-:Y:S01]  /*95a0*/  HMMA.16816.F32.BF16 R4, R4, R26, R12 ;  /* 0x0000001a0404723c */ /* 0x010fe2000004180c */
[----:B------:R-:W-:Y:S01]  /*95b0*/  IMAD.MOV.U32 R23, RZ, RZ, R2 ;  /* 0x000000ffff177224 */ /* 0x000fe200078e0002 */
[----:B------:R-:W1:Y:S01]  /*95c0*/  LDC R12, c[0x0][0x3a8] ;  /* 0x0000ea00ff0c7b82 */ /* 0x000e620000000800 */
[----:B------:R-:W-:-:S02]  /*95d0*/  IMAD.MOV.U32 R22, RZ, RZ, R3 ;  /* 0x000000ffff167224 */ /* 0x000fc400078e0003 */
[----:B------:R-:W-:-:S06]  /*95e0*/  IMAD.WIDE R2, R16, 0x2, R28 ;  /* 0x0000000210027825 */ /* 0x000fcc00078e021c */
[----:B------:R2:W-:Y:S04]  /*95f0*/  STL.64 [R1+0x1d0], R8 ;  /* 0x0001d00801007387 */ /* 0x0005e80000100a00 */
[----:B------:R3:W-:Y:S04]  /*9600*/  STL.64 [R1+0x1d8], R10 ;  /* 0x0001d80a01007387 */ /* 0x0007e80000100a00 */
[----:B------:R-:W4:Y:S01]  /*9610*/  LDL.LU.64 R28, [R1+0x490] ;  /* 0x00049000011c7983 */ /* 0x000f220000300a00 */
[----:B--2---:R-:W-:-:S04]  /*9620*/  IMAD.WIDE R8, R16, 0x2, R18 ;  /* 0x0000000210087825 */ /* 0x004fc800078e0212 */
[----:B---3--:R-:W-:-:S04]  /*9630*/  IMAD.WIDE R10, R16, 0x2, R20 ;  /* 0x00000002100a7825 */ /* 0x008fc800078e0214 */
[----:B------:R-:W-:Y:S02]  /*9640*/  IMAD.MOV.U32 R20, RZ, RZ, R10 ;  /* 0x000000ffff147224 */ /* 0x000fe400078e000a */
[----:B------:R-:W-:Y:S02]  /*9650*/  IMAD.MOV.U32 R18, RZ, RZ, R11 ;  /* 0x000000ffff127224 */ /* 0x000fe400078e000b */
[----:B------:R-:W2:Y:S04]  /*9660*/  LDL.LU.64 R10, [R1+0x3f8] ;  /* 0x0003f800010a7983 */ /* 0x000ea80000300a00 */
[----:B------:R-:W-:Y:S04]  /*9670*/  STL.64 [R1+0xa0], R4 ;  /* 0x0000a00401007387 */ /* 0x000fe80000100a00 */
[----:B------:R4:W-:Y:S04]  /*9680*/  STL.64 [R1+0xa8], R6 ;  /* 0x0000a80601007387 */ /* 0x0009e80000100a00 */
[----:B------:R-:W3:Y:S01]  /*9690*/  LDL.LU.64 R26, [R1+0x400] ;  /* 0x00040000011a7983 */ /* 0x000ee20000300a00 */
[----:B------:R-:W-:Y:S01]  /*96a0*/  UIADD3 UR6, UPT, UPT, UR6, -0x1, URZ ;  /* 0xffffffff06067890 */ /* 0x000fe2000fffe0ff */
[----:B-1----:R-:W-:-:S03]  /*96b0*/  IMAD.SHL.U32 R12, R12, 0x20, RZ ;  /* 0x000000200c0c7824 */ /* 0x002fc600078e00ff */
[----:B------:R-:W-:Y:S01]  /*96c0*/  UISETP.NE.U32.AND UP0, UPT, UR6, URZ, UPT ;  /* 0x000000ff0600728c */ /* 0x000fe2000bf05070 */
[----:B------:R-:W-:Y:S02]  /*96d0*/  IMAD.MOV.U32 R21, RZ, RZ, R8 ;  /* 0x000000ffff157224 */ /* 0x000fe400078e0008 */
[----:B------:R-:W-:Y:S02]  /*96e0*/  IMAD.MOV.U32 R8, RZ, RZ, R7 ;  /* 0x000000ffff087224 */ /* 0x000fe400078e0007 */
[----:B------:R-:W-:Y:S02]  /*96f0*/  IMAD.MOV.U32 R17, RZ, RZ, R2 ;  /* 0x000000ffff117224 */ /* 0x000fe400078e0002 */
[----:B------:R-:W-:Y:S02]  /*9700*/  IMAD.MOV.U32 R15, RZ, RZ, R3 ;  /* 0x000000ffff0f7224 */ /* 0x000fe400078e0003 */
[----:B------:R-:W-:Y:S01]  /*9710*/  IMAD.MOV.U32 R19, RZ, RZ, R9 ;  /* 0x000000ffff137224 */ /* 0x000fe200078e0009 */
[----:B------:R-:W-:Y:S01]  /*9720*/  UIADD3 UR7, UPT, UPT, UR7, -0x20, URZ ;  /* 0xffffffe007077890 */ /* 0x000fe2000fffe0ff */
[----:B----4-:R-:W-:-:S04]  /*9730*/  IMAD.WIDE R6, R12, 0x2, R28 ;  /* 0x000000020c067825 */ /* 0x010fc800078e021c */
[----:B------:R-:W-:Y:S02]  /*9740*/  IMAD.MOV.U32 R29, RZ, RZ, R6 ;  /* 0x000000ffff1d7224 */ /* 0x000fe400078e0006 */
[----:B------:R-:W-:Y:S02]  /*9750*/  IMAD.MOV.U32 R28, RZ, RZ, R7 ;  /* 0x000000ffff1c7224 */ /* 0x000fe400078e0007 */
[----:B--2---:R-:W-:-:S04]  /*9760*/  IMAD.WIDE R4, R16, 0x2, R10 ;  /* 0x0000000210047825 */ /* 0x004fc800078e020a */
[----:B------:R-:W-:Y:S02]  /*9770*/  IMAD.MOV.U32 R14, RZ, RZ, R4 ;  /* 0x000000ffff0e7224 */ /* 0x000fe400078e0004 */
[----:B------:R-:W-:Y:S02]  /*9780*/  IMAD.MOV.U32 R12, RZ, RZ, R5 ;  /* 0x000000ffff0c7224 */ /* 0x000fe400078e0005 */
[----:B---3--:R-:W-:-:S04]  /*9790*/  IMAD.WIDE R2, R16, 0x2, R26 ;  /* 0x0000000210027825 */ /* 0x008fc800078e021a */
[----:B------:R-:W-:Y:S02]  /*97a0*/  IMAD.MOV.U32 R16, RZ, RZ, R2 ;  /* 0x000000ffff107224 */ /* 0x000fe400078e0002 */
[----:B------:R-:W-:Y:S01]  /*97b0*/  IMAD.MOV.U32 R13, RZ, RZ, R3 ;  /* 0x000000ffff0d7224 */ /* 0x000fe200078e0003 */
[----:B0-----:R-:W-:Y:S06]  /*97c0*/  BRA.U UP0, `(.L_x_2) ;  /* 0xffffffa500ec7547 */ /* 0x001fec000b83ffff */
[----:B------:R-:W2:Y:S04]  /*97d0*/  LDL.LU R9, [R1+0x1dc] ;  /* 0x0001dc0001097983 */ /* 0x000ea80000300800 */
[----:B-----5:R-:W3:Y:S04]  /*97e0*/  LDL.LU R0, [R1+0x29c] ;  /* 0x00029c0001007983 */ /* 0x020ee80000300800 */
[----:B---3--:R0:W-:Y:S04]  /*97f0*/  STL [R1+0x51c], R0 ;  /* 0x00051c0001007387 */ /* 0x0081e80000100800 */
[----:B0-----:R-:W3:Y:S04]  /*9800*/  LDL.LU R0, [R1+0x27c] ;  /* 0x00027c0001007983 */ /* 0x001ee80000300800 */
        /* <DEDUP_REMOVED lines=31> */
[----:B------:R-:W3:Y:S01]  /*9a00*/  LDL.LU R29, [R1+0x25c] ;  /* 0x00025c00011d7983 */ /* 0x000ee20000300800 */
[----:B--2---:R-:W-:-:S03]  /*9a10*/  IMAD.MOV.U32 R0, RZ, RZ, R9 ;  /* 0x000000ffff007224 */ /* 0x004fc600078e0009 */
[----:B---3--:R0:W-:Y:S04]  /*9a20*/  STL [R1+0x518], R29 ;  /* 0x0005181d01007387 */ /* 0x0081e80000100800 */
[----:B0-----:R-:W2:Y:S04]  /*9a30*/  LDL.LU R29, [R1+0x28c] ;  /* 0x00028c00011d7983 */ /* 0x001ea80000300800 */
[----:B--2---:R0:W-:Y:S04]  /*9a40*/  STL [R1+0x520], R29 ;  /* 0x0005201d01007387 */ /* 0x0041e80000100800 */
        /* <DEDUP_REMOVED lines=32> */
[----:B------:R-:W2:Y:S04]  /*9c50*/  LDL.LU R28, [R1+0x12c] ;  /* 0x00012c00011c7983 */ /* 0x000ea80000300800 */
[----:B------:R-:W3:Y:S04]  /*9c60*/  LDL.LU R23, [R1+0x14c] ;  /* 0x00014c0001177983 */ /* 0x000ee80000300800 */
[----:B------:R-:W3:Y:S04]  /*9c70*/  LDL.LU R21, [R1+0x11c] ;  /* 0x00011c0001157983 */ /* 0x000ee80000300800 */
[----:B------:R-:W4:Y:S04]  /*9c80*/  LDL.LU R20, [R1+0x268] ;  /* 0x0002680001147983 */ /* 0x000f280000300800 */
[----:B------:R-:W4:Y:S04]  /*9c90*/  LDL.LU R17, [R1+0x278] ;  /* 0x0002780001117983 */ /* 0x000f280000300800 */
[----:B------:R-:W2:Y:S04]  /*9ca0*/  LDL.LU R25, [R1+0x288] ;  /* 0x0002880001197983 */ /* 0x000ea80000300800 */
        /* <DEDUP_REMOVED lines=8> */
[----:B------:R-:W2:Y:S01]  /*9d30*/  LDL.LU R12, [R1+0x294] ;  /* 0x00029400010c7983 */ /* 0x000ea20000300800 */
[----:B0-----:R-:W-:-:S03]  /*9d40*/  IMAD.MOV.U32 R29, RZ, RZ, R8 ;  /* 0x000000ffff1d7224 */ /* 0x001fc600078e0008 */
[----:B------:R-:W2:Y:S04]  /*9d50*/  LDL.LU R6, [R1+0x254] ;  /* 0x0002540001067983 */ /* 0x000ea80000300800 */
[----:B------:R-:W2:Y:S04]  /*9d60*/  LDL.LU R7, [R1+0x124] ;  /* 0x0001240001077983 */ /* 0x000ea80000300800 */
[----:B------:R-:W2:Y:S04]  /*9d70*/  LDL.LU R4, [R1+0x144] ;  /* 0x0001440001047983 */ /* 0x000ea80000300800 */
[----:B------:R-:W2:Y:S04]  /*9d80*/  LDL.LU R5, [R1+0x114] ;  /* 0x0001140001057983 */ /* 0x000ea80000300800 */
[----:B------:R-:W2:Y:S01]  /*9d90*/  LDL.LU R2, [R1+0x260] ;  /* 0x0002600001027983 */ /* 0x000ea20000300800 */
[----:B------:R-:W-:-:S03]  /*9da0*/  F2FP.BF16.F32.PACK_AB R0, R29, R0 ;  /* 0x000000001d00723e */ /* 0x000fc600000010ff */
        /* <DEDUP_REMOVED lines=8> */
[----:B------:R0:W-:Y:S04]  /*9e30*/  STL [R1+0x15c], R0 ;  /* 0x00015c0001007387 */ /* 0x0001e80000100800 */
[----:B0-----:R-:W2:Y:S02]  /*9e40*/  LDL.LU R0, [R1+0x59c] ;  /* 0x00059c0001007983 */ /* 0x001ea40000300800 */
[----:B--2---:R-:W-:-:S02]  /*9e50*/  F2FP.BF16.F32.PACK_AB R0, R29, R0 ;  /* 0x000000001d00723e */ /* 0x004fc400000010ff */
        /* <DEDUP_REMOVED lines=65> */
[----:B------:R3:W-:Y:S01]  /*a270*/  STL [R1+0x58], R0 ;  /* 0x0000580001007387 */ /* 0x0007e20000100800 */
[----:B----4-:R-:W-:Y:S02]  /*a280*/  F2FP.BF16.F32.PACK_AB R20, R20, R17 ;  /* 0x000000111414723e */ /* 0x010fe400000010ff */
[----:B------:R-:W-:Y:S02]  /*a290*/  F2FP.BF16.F32.PACK_AB R17, R25, R16 ;  /* 0x000000101911723e */ /* 0x000fe400000010ff */
[----:B---3--:R-:W-:Y:S02]  /*a2a0*/  F2FP.BF16.F32.PACK_AB R0, R23, R21 ;  /* 0x000000151700723e */ /* 0x008fe400000010ff */
[----:B------:R-:W-:-:S02]  /*a2b0*/  F2FP.BF16.F32.PACK_AB R16, R22, R19 ;  /* 0x000000131610723e */ /* 0x000fc400000010ff */
[----:B------:R-:W-:Y:S02]  /*a2c0*/  F2FP.BF16.F32.PACK_AB R6, R6, R7 ;  /* 0x000000070606723e */ /* 0x000fe400000010ff */
[----:B------:R-:W-:Y:S02]  /*a2d0*/  F2FP.BF16.F32.PACK_AB R4, R4, R5 ;  /* 0x000000050404723e */ /* 0x000fe400000010ff */
[----:B--2---:R-:W-:-:S05]  /*a2e0*/  F2FP.BF16.F32.PACK_AB R28, R29, R28 ;  /* 0x0000001c1d1c723e */ /* 0x004fca00000010ff */
[----:B------:R-:W-:Y:S04]  /*a2f0*/  STL [R1+0x54], R28 ;  /* 0x0000541c01007387 */ /* 0x000fe80000100800 */
[----:B------:R0:W-:Y:S04]  /*a300*/  STL [R1+0x50], R0 ;  /* 0x0000500001007387 */ /* 0x0001e80000100800 */
[----:B------:R-:W-:Y:S01]  /*a310*/  STL [R1+0x4c], R20 ;  /* 0x00004c1401007387 */ /* 0x000fe20000100800 */
[----:B0-----:R-:W-:-:S03]  /*a320*/  F2FP.BF16.F32.PACK_AB R0, R14, R24 ;  /* 0x000000180e00723e */ /* 0x001fc600000010ff */
[----:B------:R-:W-:Y:S01]  /*a330*/  STL [R1+0x48], R17 ;  /* 0x0000481101007387 */ /* 0x000fe20000100800 */
[----:B------:R-:W-:-:S03]  /*a340*/  F2FP.BF16.F32.PACK_AB R14, R18, R15 ;  /* 0x0000000f120e723e */ /* 0x000fc600000010ff */
[----:B------:R0:W-:Y:S04]  /*a350*/  STL [R1+0x44], R0 ;  /* 0x0000440001007387 */ /* 0x0001e80000100800 */
[----:B------:R-:W-:Y:S01]  /*a360*/  STL [R1+0x40], R16 ;  /* 0x0000401001007387 */ /* 0x000fe20000100800 */
[----:B0-----:R-:W-:-:S03]  /*a370*/  F2FP.BF16.F32.PACK_AB R0, R13, R12 ;  /* 0x0000000c0d00723e */ /* 0x001fc600000010ff */
[----:B------:R-:W-:Y:S04]  /*a380*/  STL [R1+0x3c], R14 ;  /* 0x00003c0e01007387 */ /* 0x000fe80000100800 */
[----:B------:R0:W-:Y:S04]  /*a390*/  STL [R1+0x38], R0 ;  /* 0x0000380001007387 */ /* 0x0001e80000100800 */
[----:B------:R-:W-:Y:S01]  /*a3a0*/  STL [R1+0x34], R6 ;  /* 0x0000340601007387 */ /* 0x000fe20000100800 */
[----:B0-----:R-:W-:Y:S02]  /*a3b0*/  F2FP.BF16.F32.PACK_AB R0, R2, R3 ;  /* 0x000000030200723e */ /* 0x001fe400000010ff */
[----:B------:R-:W-:Y:S01]  /*a3c0*/  F2FP.BF16.F32.PACK_AB R3, R26, R27 ;  /* 0x0000001b1a03723e */ /* 0x000fe200000010ff */
[----:B------:R-:W-:Y:S04]  /*a3d0*/  STL [R1+0x30], R4 ;  /* 0x0000300401007387 */ /* 0x000fe80000100800 */
[----:B------:R0:W-:Y:S04]  /*a3e0*/  STL [R1+0x2c], R0 ;  /* 0x00002c0001007387 */ /* 0x0001e80000100800 */
[----:B------:R-:W-:Y:S04]  /*a3f0*/  STL [R1+0x28], R3 ;  /* 0x0000280301007387 */ /* 0x000fe80000100800 */
[----:B------:R-:W2:Y:S01]  /*a400*/  LDL.LU R23, [R1+0x1c4] ;  /* 0x0001c40001177983 */ /* 0x000ea20000300800 */
[----:B------:R-:W-:-:S02]  /*a410*/  F2FP.BF16.F32.PACK_AB R2, R10, R11 ;  /* 0x0000000b0a02723e */ /* 0x000fc400000010ff */
[----:B0-----:R-:W-:-:S03]  /*a420*/  F2FP.BF16.F32.PACK_AB R0, R8, R9 ;  /* 0x000000090800723e */ /* 0x001fc600000010ff */
[----:B------:R-:W-:Y:S04]  /*a430*/  STL [R1+0x24], R2 ;  /* 0x0000240201007387 */ /* 0x000fe80000100800 */
[----:B--2---:R0:W-:Y:S04]  /*a440*/  STL [R1+0x4d8], R23 ;  /* 0x0004d81701007387 */ /* 0x0041e80000100800 */
[----:B------:R-:W-:Y:S04]  /*a450*/  STL [R1+0x20], R0 ;  /* 0x0000200001007387 */ /* 0x000fe80000100800 */
        /* <DEDUP_REMOVED lines=15> */
[----:B------:R-:W3:Y:S04]  /*a550*/  LDL.LU R22, [R1+0xf4] ;  /* 0x0000f40001167983 */ /* 0x000ee80000300800 */
        /* <DEDUP_REMOVED lines=17> */
[----:B0-----:R-:W2:Y:S04]  /*a670*/  LDL.LU R22, [R1+0x1ec] ;  /* 0x0001ec0001167983 */ /* 0x001ea80000300800 */
[----:B------:R-:W3:Y:S04]  /*a680*/  LDL.LU R21, [R1+0xd4] ;  /* 0x0000d40001157983 */ /* 0x000ee80000300800 */
[----:B---3--:R0:W-:Y:S04]  /*a690*/  STL [R1+0x4d0], R21 ;  /* 0x0004d01501007387 */ /* 0x0081e80000100800 */
[----:B0-----:R-:W3:Y:S04]  /*a6a0*/  LDL.LU R21, [R1+0x164] ;  /* 0x0001640001157983 */ /* 0x001ee80000300800 */
[----:B------:R-:W4:Y:S04]  /*a6b0*/  LDL.LU R20, [R1+0xb4] ;  /* 0x0000b40001147983 */ /* 0x000f280000300800 */
[----:B----4-:R0:W-:Y:S04]  /*a6c0*/  STL [R1+0x4cc], R20 ;  /* 0x0004cc1401007387 */ /* 0x0101e80000100800 */
[----:B0-----:R-:W4:Y:S04]  /*a6d0*/  LDL.LU R20, [R1+0xe4] ;  /* 0x0000e40001147983 */ /* 0x001f280000300800 */
[----:B------:R-:W2:Y:S04]  /*a6e0*/  LDL.LU R7, [R1+0x1c0] ;  /* 0x0001c00001077983 */ /* 0x000ea80000300800 */
[----:B--2---:R0:W-:Y:S04]  /*a6f0*/  STL [R1+0x4c8], R7 ;  /* 0x0004c80701007387 */ /* 0x0041e80000100800 */
[----:B0-----:R-:W2:Y:S04]  /*a700*/  LDL.LU R7, [R1+0xc4] ;  /* 0x0000c40001077983 */ /* 0x001ea80000300800 */
        /* <DEDUP_REMOVED lines=42> */
[----:B------:R-:W2:Y:S01]  /*a9b0*/  LDL.LU R0, [R1+0x184] ;  /* 0x0001840001007983 */ /* 0x000ea20000300800 */
[----:B------:R-:W-:-:S03]  /*a9c0*/  F2FP.BF16.F32.PACK_AB R23, R22, R23 ;  /* 0x000000171617723e */ /* 0x000fc600000010ff */
[----:B--2---:R0:W-:Y:S04]  /*a9d0*/  STL [R1+0x48c], R0 ;  /* 0x00048c0001007387 */ /* 0x0041e80000100800 */
[----:B0-----:R-:W2:Y:S04]  /*a9e0*/  LDL.LU R0, [R1+0x2e4] ;  /* 0x0002e40001007983 */ /* 0x001ea80000300800 */
        /* <DEDUP_REMOVED lines=38> */
[----:B------:R0:W-:Y:S04]  /*ac50*/  STL [R1], R23 ;  /* 0x0000001701007387 */ /* 0x0001e80000100800 */
[----:B0-----:R-:W2:Y:S02]  /*ac60*/  LDL.LU R23, [R1+0x4d8] ;  /* 0x0004d80001177983 */ /* 0x001ea40000300800 */
[----:B--2---:R-:W-:-:S02]  /*ac70*/  F2FP.BF16.F32.PACK_AB R23, R22, R23 ;  /* 0x000000171617723e */ /* 0x004fc400000010ff */
[----:B------:R-:W3:Y:S02]  /*ac80*/  LDL.LU R22, [R1+0x4d4] ;  /* 0x0004d40001167983 */ /* 0x000ee40000300800 */
[----:B---3--:R-:W-:Y:S02]  /*ac90*/  F2FP.BF16.F32.PACK_AB R22, R21, R22 ;  /* 0x000000161516723e */ /* 0x008fe400000010ff */
[----:B------:R-:W4:Y:S02]  /*aca0*/  LDL.LU R21, [R1+0x4d0] ;  /* 0x0004d00001157983 */ /* 0x000f240000300800 */
[----:B----4-:R-:W-:Y:S02]  /*acb0*/  F2FP.BF16.F32.PACK_AB R21, R20, R21 ;  /* 0x000000151415723e */ /* 0x010fe400000010ff */
[----:B------:R-:W2:Y:S02]  /*acc0*/  LDL.LU R20, [R1+0x4cc] ;  /* 0x0004cc0001147983 */ /* 0x000ea40000300800 */
[----:B--2---:R-:W-:-:S02]  /*acd0*/  F2FP.BF16.F32.PACK_AB R20, R7, R20 ;  /* 0x000000140714723e */ /* 0x004fc400000010ff */
[----:B------:R-:W2:Y:S02]  /*ace0*/  LDL.LU R7, [R1+0x4c8] ;  /* 0x0004c80001077983 */ /* 0x000ea40000300800 */
[----:B--2---:R-:W-:Y:S02]  /*acf0*/  F2FP.BF16.F32.PACK_AB R7, R6, R7 ;  /* 0x000000070607723e */ /* 0x004fe400000010ff */
[----:B------:R-:W2:Y:S02]  /*ad00*/  LDL.LU R6, [R1+0x4c4] ;  /* 0x0004c40001067983 */ /* 0x000ea40000300800 */
[----:B--2---:R-:W-:Y:S02]  /*ad10*/  F2FP.BF16.F32.PACK_AB R6, R5, R6 ;  /* 0x000000060506723e */ /* 0x004fe400000010ff */
        /* <DEDUP_REMOVED lines=26> */
[----:B------:R-:W2:Y:S01]  /*aec0*/  LDL.LU R0, [R1+0x48c] ;  /* 0x00048c0001007983 */ /* 0x000ea20000300800 */
[----:B------:R-:W-:Y:S02]  /*aed0*/  F2FP.BF16.F32.PACK_AB R25, R25, R24 ;  /* 0x000000181919723e */ /* 0x000fe400000010ff */
[----:B------:R-:W-:Y:S02]  /*aee0*/  F2FP.BF16.F32.PACK_AB R27, R29, R27 ;  /* 0x0000001b1d1b723e */ /* 0x000fe400000010ff */
[----:B------:R-:W-:Y:S02]  /*aef0*/  F2FP.BF16.F32.PACK_AB R26, R28, R26 ;  /* 0x0000001a1c1a723e */ /* 0x000fe400000010ff */
[----:B------:R-:W-:Y:S02]  /*af00*/  F2FP.BF16.F32.PACK_AB R24, R2, R3 ;  /* 0x000000030218723e */ /* 0x000fe400000010ff */
[----:B--2---:R-:W-:-:S07]  /*af10*/  F2FP.BF16.F32.PACK_AB R16, R0, R16 ;  /* 0x000000100010723e */ /* 0x004fce00000010ff */
.L_x_1:
[----:B0-----:R-:W2:Y:S01]  /*af20*/  LDL.LU R0, [R1+0x440] ;  /* 0x0004400001007983 */ /* 0x001ea20000300800 */
[----:B------:R-:W0:Y:S01]  /*af30*/  LDCU UR4, c[0x0][0x3b4] ;  /* 0x00007680ff0477ac */ /* 0x000e220008000800 */
[----:B------:R-:W1:Y:S01]  /*af40*/  S2R R2, SR_TID.X ;  /* 0x0000000000027919 */ /* 0x000e620000002100 */
[----:B------:R-:W3:Y:S01]  /*af50*/  LDCU.64 UR10, c[0x0][0x398] ;  /* 0x00007300ff0a77ac */ /* 0x000ee20008000a00 */
[----:B------:R-:W4:Y:S01]  /*af60*/  LDCU.64 UR6, c[0x0][0x390] ;  /* 0x00007200ff0677ac */ /* 0x000f220008000a00 */
[----:B------:R-:W5:Y:S01]  /*af70*/  LDCU UR12, c[0x0][0x39c] ;  /* 0x00007380ff0c77ac */ /* 0x000f620008000800 */
[----:B------:R-:W0:Y:S01]  /*af80*/  LDCU UR13, c[0x0][0x39c] ;  /* 0x00007380ff0d77ac */ /* 0x000e220008000800 */
[----:B------:R-:W0:Y:S01]  /*af90*/  LDCU UR14, c[0x0][0x39c] ;  /* 0x00007380ff0e77ac */ /* 0x000e220008000800 */
[----:B------:R-:W0:Y:S01]  /*afa0*/  LDCU UR15, c[0x0][0x39c] ;  /* 0x00007380ff0f77ac */ /* 0x000e220008000800 */
[----:B------:R-:W0:Y:S01]  /*afb0*/  LDCU UR16, c[0x0][0x39c] ;  /* 0x00007380ff1077ac */ /* 0x000e220008000800 */
[----:B-1----:R-:W-:-:S02]  /*afc0*/  IMAD.SHL.U32 R3, R2, 0x20, RZ ;  /* 0x0000002002037824 */ /* 0x002fc400078e00ff */
[C---:B------:R-:W-:Y:S02]  /*afd0*/  IMAD.SHL.U32 R29, R2.reuse, 0x4, RZ ;  /* 0x00000004021d7824 */ /* 0x040fe400078e00ff */
[----:B------:R-:W-:-:S05]  /*afe0*/  IMAD.SHL.U32 R28, R2, 0x1000, RZ ;  /* 0x00001000021c7824 */ /* 0x000fca00078e00ff */
[----:B------:R-:W-:Y:S01]  /*aff0*/  LOP3.LUT R28, R28, 0x18000, RZ, 0xc0, !PT ;  /* 0x000180001c1c7812 */ /* 0x000fe200078ec0ff */
[----:B------:R-:W-:Y:S01]  /*b000*/  BAR.SYNC.DEFER_BLOCKING 0x0 ;  /* 0x0000000000007b1d */ /* 0x000fe20000010000 */
[----:B--2---:R-:W-:-:S04]  /*b010*/  LOP3.LUT R0, R0, 0x7000, RZ, 0xc0, !PT ;  /* 0x0000700000007812 */ /* 0x004fc800078ec0ff */
[----:B------:R-:W-:Y:S02]  /*b020*/  LOP3.LUT R0, R0, 0x60, R3, 0xf8, !PT ;  /* 0x0000006000007812 */ /* 0x000fe400078ef803 */
[----:B------:R-:W-:Y:S02]  /*b030*/  LOP3.LUT R3, R2, 0x100, RZ, 0xc0, !PT ;  /* 0x0000010002037812 */ /* 0x000fe400078ec0ff */
[----:B------:R-:W-:Y:S01]  /*b040*/  LOP3.LUT R0, R0, 0x70, R29, 0x78, !PT ;  /* 0x0000007000007812 */ /* 0x000fe200078e781d */
[----:B------:R-:W-:Y:S02]  /*b050*/  IMAD.SHL.U32 R29, R2, 0x4000, RZ ;  /* 0x00004000021d7824 */ /* 0x000fe400078e00ff */
[----:B------:R-:W2:Y:S01]  /*b060*/  LDL.LU R2, [R1+0x468] ;  /* 0x0004680001027983 */ /* 0x000ea20000300800 */
[----:B------:R-:W-:Y:S02]  /*b070*/  IADD3 R0, PT, PT, R0, UR5, R28 ;  /* 0x0000000500007c10 */ /* 0x000fe4000fffe01c */
[----:B------:R-:W-:-:S03]  /*b080*/  SHF.R.U32.HI R28, RZ, 0x3, R3 ;  /* 0x00000003ff1c7819 */ /* 0x000fc60000011603 */
[----:B------:R-:W-:-:S05]  /*b090*/  IMAD.IADD R0, R3, 0x1, R0 ;  /* 0x0000000103007824 */ /* 0x000fca00078e0200 */
[----:B------:R1:W-:Y:S04]  /*b0a0*/  STS.128 [R0+0x800], R16 ;  /* 0x0008001000007388 */ /* 0x0003e80000000c00 */
[----:B------:R-:W-:Y:S01]  /*b0b0*/  STS.128 [R0], R24 ;  /* 0x0000001800007388 */ /* 0x000fe20000000c00 */
[----:B--2---:R-:W-:-:S04]  /*b0c0*/  LOP3.LUT R2, R29, 0x18ff0, R2, 0xc8, !PT ;  /* 0x00018ff01d027812 */ /* 0x004fc800078ec802 */
[----:B------:R-:W-:-:S05]  /*b0d0*/  LOP3.LUT R2, R2, R28, RZ, 0x3c, !PT ;  /* 0x0000001c02027212 */ /* 0x000fca00078e3cff */
[----:B------:R-:W-:Y:S04]  /*b0e0*/  STL [R1+0x70], R2 ;  /* 0x0000700201007387 */ /* 0x000fe80000100800 */
[----:B-1----:R-:W2:Y:S04]  /*b0f0*/  LDL.LU R16, [R1+0x150] ;  /* 0x0001500001107983 */ /* 0x002ea80000300800 */
[----:B------:R-:W2:Y:S04]  /*b100*/  LDL.LU R17, [R1+0x154] ;  /* 0x0001540001117983 */ /* 0x000ea80000300800 */
[----:B------:R-:W2:Y:S04]  /*b110*/  LDL.LU R18, [R1+0x158] ;  /* 0x0001580001127983 */ /* 0x000ea80000300800 */
[----:B------:R-:W2:Y:S04]  /*b120*/  LDL.LU R19, [R1+0x15c] ;  /* 0x00015c0001137983 */ /* 0x000ea80000300800 */
[----:B--2---:R-:W-:Y:S04]  /*b130*/  STL.64 [R1+0x548], R18 ;  /* 0x0005481201007387 */ /* 0x004fe80000100a00 */
[----:B------:R1:W-:Y:S04]  /*b140*/  STL.64 [R1+0x540], R16 ;  /* 0x0005401001007387 */ /* 0x0003e80000100a00 */
        /* <DEDUP_REMOVED lines=10> */
[----:B------:R-:W3:Y:S04]  /*b1f0*/  LDL.LU R24, [R1] ;  /* 0x0000000001187983 */ /* 0x000ee80000300800 */
[----:B------:R-:W3:Y:S04]  /*b200*/  LDL.LU R25, [R1+0x4] ;  /* 0x0000040001197983 */ /* 0x000ee80000300800 */
[----:B------:R-:W3:Y:S04]  /*b210*/  LDL.LU R26, [R1+0x8] ;  /* 0x00000800011a7983 */ /* 0x000ee80000300800 */
[----:B------:R-:W3:Y:S04]  /*b220*/  LDL.LU R27, [R1+0xc] ;  /* 0x00000c00011b7983 */ /* 0x000ee80000300800 */
[----:B--2---:R-:W-:Y:S04]  /*b230*/  STL.64 [R1+0x568], R18 ;  /* 0x0005681201007387 */ /* 0x004fe80000100a00 */
[----:B------:R1:W-:Y:S04]  /*b240*/  STL.64 [R1+0x560], R16 ;  /* 0x0005601001007387 */ /* 0x0003e80000100a00 */
[----:B-1----:R-:W2:Y:S04]  /*b250*/  LDL.LU R16, [R1+0x20] ;  /* 0x0000200001107983 */ /* 0x002ea80000300800 */
[----:B------:R-:W2:Y:S04]  /*b260*/  LDL.LU R17, [R1+0x24] ;  /* 0x0000240001117983 */ /* 0x000ea80000300800 */
[----:B------:R-:W2:Y:S04]  /*b270*/  LDL.LU R18, [R1+0x28] ;  /* 0x0000280001127983 */ /* 0x000ea80000300800 */
[----:B------:R-:W2:Y:S04]  /*b280*/  LDL.LU R19, [R1+0x2c] ;  /* 0x00002c0001137983 */ /* 0x000ea80000300800 */
[----:B------:R-:W-:Y:S04]  /*b290*/  STS.128 [R0+0x80], R12 ;  /* 0x0000800c00007388 */ /* 0x000fe80000000c00 */
[----:B------:R-:W-:Y:S04]  /*b2a0*/  STS.128 [R0+0x880], R8 ;  /* 0x0008800800007388 */ /* 0x000fe80000000c00 */
[----:B--2---:R-:W-:Y:S04]  /*b2b0*/  STL.64 [R1+0x578], R18 ;  /* 0x0005781201007387 */ /* 0x004fe80000100a00 */
[----:B------:R1:W-:Y:S04]  /*b2c0*/  STL.64 [R1+0x570], R16 ;  /* 0x0005701001007387 */ /* 0x0003e80000100a00 */
[----:B-1----:R-:W2:Y:S04]  /*b2d0*/  LDL.LU R16, [R1+0x10] ;  /* 0x0000100001107983 */ /* 0x002ea80000300800 */
[----:B------:R-:W2:Y:S04]  /*b2e0*/  LDL.LU R17, [R1+0x14] ;  /* 0x0000140001117983 */ /* 0x000ea80000300800 */
[----:B------:R-:W2:Y:S04]  /*b2f0*/  LDL.LU R18, [R1+0x18] ;  /* 0x0000180001127983 */ /* 0x000ea80000300800 */
[----:B------:R-:W2:Y:S04]  /*b300*/  LDL.LU R19, [R1+0x1c] ;  /* 0x00001c0001137983 */ /* 0x000ea80000300800 */
[----:B------:R-:W4:Y:S04]  /*b310*/  LDL.LU R12, [R1+0x130] ;  /* 0x00013000010c7983 */ /* 0x000f280000300800 */
[----:B------:R-:W4:Y:S04]  /*b320*/  LDL.LU R13, [R1+0x134] ;  /* 0x00013400010d7983 */ /* 0x000f280000300800 */
[----:B------:R-:W4:Y:S04]  /*b330*/  LDL.LU R14, [R1+0x138] ;  /* 0x00013800010e7983 */ /* 0x000f280000300800 */
[----:B------:R-:W4:Y:S04]  /*b340*/  LDL.LU R15, [R1+0x13c] ;  /* 0x00013c00010f7983 */ /* 0x000f280000300800 */
[----:B------:R-:W0:Y:S04]  /*b350*/  LDL.LU R2, [R1+0x45c] ;  /* 0x00045c0001027983 */ /* 0x000e280000300800 */
[----:B------:R-:W4:Y:S04]  /*b360*/  LDL.LU R8, [R1+0x30] ;  /* 0x0000300001087983 */ /* 0x000f280000300800 */
[----:B------:R-:W4:Y:S04]  /*b370*/  LDL.LU R9, [R1+0x34] ;  /* 0x0000340001097983 */ /* 0x000f280000300800 */
[----:B------:R-:W4:Y:S04]  /*b380*/  LDL.LU R10, [R1+0x38] ;  /* 0x00003800010a7983 */ /* 0x000f280000300800 */
[----:B------:R-:W4:Y:S04]  /*b390*/  LDL.LU R11, [R1+0x3c] ;  /* 0x00003c00010b7983 */ /* 0x000f280000300800 */
[----:B------:R1:W-:Y:S04]  /*b3a0*/  STS.128 [R0+0x200], R4 ;  /* 0x0002000400007388 */ /* 0x0003e80000000c00 */
[----:B------:R5:W-:Y:S04]  /*b3b0*/  STS.128 [R0+0xa00], R20 ;  /* 0x000a001400007388 */ /* 0x000be80000000c00 */
[----:B---3--:R3:W-:Y:S04]  /*b3c0*/  STS.128 [R0+0x280], R24 ;  /* 0x0002801800007388 */ /* 0x0087e80000000c00 */
[----:B-1----:R-:W4:Y:S04]  /*b3d0*/  LDL.LU R4, [R1+0x100] ;  /* 0x0001000001047983 */ /* 0x002f280000300800 */
[----:B------:R-:W4:Y:S04]  /*b3e0*/  LDL.LU R5, [R1+0x104] ;  /* 0x0001040001057983 */ /* 0x000f280000300800 */
[----:B------:R-:W4:Y:S04]  /*b3f0*/  LDL.LU R6, [R1+0x108] ;  /* 0x0001080001067983 */ /* 0x000f280000300800 */
[----:B------:R-:W4:Y:S04]  /*b400*/  LDL.LU R7, [R1+0x10c] ;  /* 0x00010c0001077983 */ /* 0x000f280000300800 */
[----:B-----5:R-:W5:Y:S04]  /*b410*/  LDL.LU R20, [R1+0x60] ;  /* 0x0000600001147983 */ /* 0x020f680000300800 */
[----:B------:R-:W5:Y:S04]  /*b420*/  LDL.LU R21, [R1+0x64] ;  /* 0x0000640001157983 */ /* 0x000f680000300800 */
[----:B------:R-:W5:Y:S04]  /*b430*/  LDL.LU R22, [R1+0x68] ;  /* 0x0000680001167983 */ /* 0x000f680000300800 */
[----:B------:R-:W5:Y:S04]  /*b440*/  LDL.LU R23, [R1+0x6c] ;  /* 0x00006c0001177983 */ /* 0x000f680000300800 */
[----:B---3--:R-:W3:Y:S04]  /*b450*/  LDL.LU R24, [R1+0x30c] ;  /* 0x00030c0001187983 */ /* 0x008ee80000300800 */
[----:B--2---:R1:W-:Y:S04]  /*b460*/  STS.128 [R0+0xa80], R16 ;  /* 0x000a801000007388 */ /* 0x0043e80000000c00 */
[----:B-1----:R-:W2:Y:S04]  /*b470*/  LDL.LU.64 R18, [R1+0x578] ;  /* 0x0005780001127983 */ /* 0x002ea80000300a00 */
[----:B------:R-:W2:Y:S04]  /*b480*/  LDL.LU.64 R16, [R1+0x570] ;  /* 0x0005700001107983 */ /* 0x000ea80000300a00 */
[----:B--2---:R1:W-:Y:S04]  /*b490*/  STS.128 [R0+0x400], R16 ;  /* 0x0004001000007388 */ /* 0x0043e80000000c00 */
[----:B-1----:R-:W2:Y:S04]  /*b4a0*/  LDL.LU.64 R18, [R1+0x568] ;  /* 0x0005680001127983 */ /* 0x002ea80000300a00 */
[----:B------:R-:W2:Y:S01]  /*b4b0*/  LDL.LU.64 R16, [R1+0x560] ;  /* 0x0005600001107983 */ /* 0x000ea20000300a00 */
[----:B------:R-:W1:Y:S03]  /*b4c0*/  S2R R29, SR_TID.X ;  /* 0x00000000001d7919 */ /* 0x000e660000002100 */
[----:B----4-:R4:W-:Y:S04]  /*b4d0*/  STS.128 [R0+0xc00], R8 ;  /* 0x000c000800007388 */ /* 0x0109e80000000c00 */
[----:B-----5:R-:W-:Y:S04]  /*b4e0*/  STS.128 [R0+0x600], R20 ;  /* 0x0006001400007388 */ /* 0x020fe80000000c00 */
[----:B------:R-:W-:Y:S04]  /*b4f0*/  STS.128 [R0+0xe00], R4 ;  /* 0x000e000400007388 */ /* 0x000fe80000000c00 */
[----:B------:R-:W-:Y:S01]  /*b500*/  STS.128 [R0+0x680], R12 ;  /* 0x0006800c00007388 */ /* 0x000fe20000000c00 */
[----:B----4-:R-:W4:Y:S03]  /*b510*/  LDC R8, c[0x0][0x3b8] ;  /* 0x0000ee00ff087b82 */ /* 0x010f260000000800 */
[----:B--2---:R2:W-:Y:S04]  /*b520*/  STS.128 [R0+0x480], R16 ;  /* 0x0004801000007388 */ /* 0x0045e80000000c00 */
[----:B--2---:R-:W2:Y:S04]  /*b530*/  LDL.LU.64 R18, [R1+0x558] ;  /* 0x0005580001127983 */ /* 0x004ea80000300a00 */
[----:B------:R-:W2:Y:S04]  /*b540*/  LDL.LU.64 R16, [R1+0x550] ;  /* 0x0005500001107983 */ /* 0x000ea80000300a00 */
[----:B--2---:R2:W-:Y:S04]  /*b550*/  STS.128 [R0+0xc80], R16 ;  /* 0x000c801000007388 */ /* 0x0045e80000000c00 */
[----:B--2---:R-:W2:Y:S04]  /*b560*/  LDL.LU.64 R18, [R1+0x548] ;  /* 0x0005480001127983 */ /* 0x004ea80000300a00 */
[----:B------:R-:W2:Y:S01]  /*b570*/  LDL.LU.64 R16, [R1+0x540] ;  /* 0x0005400001107983 */ /* 0x000ea20000300a00 */
[C---:B0-----:R-:W-:Y:S01]  /*b580*/  IMAD R3, R2.reuse, UR4, RZ ;  /* 0x0000000402037c24 */ /* 0x041fe2000f8e02ff */
[----:B-1----:R-:W-:Y:S01]  /*b590*/  SHF.R.U32.HI R29, RZ, 0x7, R29 ;  /* 0x00000007ff1d7819 */ /* 0x002fe2000001161d */
[----:B------:R-:W0:Y:S01]  /*b5a0*/  LDCU UR4, c[0x0][0x39c] ;  /* 0x00007380ff0477ac */ /* 0x000e220008000800 */
[----:B------:R-:W5:Y:S01]  /*b5b0*/  LDL R25, [R1+0x70] ;  /* 0x0000700001197983 */ /* 0x000f620000100800 */
[----:B------:R-:W-:-:S02]  /*b5c0*/  ISETP.GE.AND P0, PT, R2, UR10, PT ;  /* 0x0000000a02007c0c */ /* 0x000fc4000bf06270 */
[----:B------:R-:W-:Y:S01]  /*b5d0*/  SGXT.U32 R29, R29, 0x2 ;  /* 0x000000021d1d781a */ /* 0x000fe20000000000 */
[----:B------:R-:W1:Y:S01]  /*b5e0*/  LDCU UR10, c[0x0][0x39c] ;  /* 0x00007380ff0a77ac */ /* 0x000e620008000800 */
[----:B------:R-:W-:Y:S02]  /*b5f0*/  LEA R2, P1, R3, UR6, 0x1 ;  /* 0x0000000603027c11 */ /* 0x000fe4000f8208ff */
[C-C-:B---3--:R-:W-:Y:S01]  /*b600*/  LOP3.LUT R6, R24.reuse, 0x14, R29.reuse, 0xfe, !PT ;  /* 0x0000001418067812 */ /* 0x148fe200078efe1d */
[----:B------:R-:W3:Y:S01]  /*b610*/  LDCU UR6, c[0x0][0x39c] ;  /* 0x00007380ff0677ac */ /* 0x000ee20008000800 */
[C-C-:B------:R-:W-:Y:S02]  /*b620*/  LOP3.LUT R10, R24.reuse, 0x18, R29.reuse, 0xfe, !PT ;  /* 0x00000018180a7812 */ /* 0x140fe400078efe1d */
[----:B------:R-:W-:Y:S01]  /*b630*/  LOP3.LUT R22, R24, 0x10, R29, 0xfe, !PT ;  /* 0x0000001018167812 */ /* 0x000fe200078efe1d */
[----:B------:R0:W-:Y:S04]  /*b640*/  STL [R1+0x4], R6 ;  /* 0x0000040601007387 */ /* 0x0001e80000100800 */
[----:B------:R0:W-:Y:S01]  /*b650*/  STL [R1+0x8], R10 ;  /* 0x0000080a01007387 */ /* 0x0001e20000100800 */
[----:B----4-:R-:W-:Y:S01]  /*b660*/  IMAD R5, R22, R8, RZ ;  /* 0x0000000816057224 */ /* 0x010fe200078e02ff */
[----:B------:R-:W-:-:S02]  /*b670*/  LOP3.LUT R14, R24, R29, RZ, 0xfc, !PT ;  /* 0x0000001d180e7212 */ /* 0x000fc400078efcff */
[--C-:B------:R-:W-:Y:S02]  /*b680*/  LOP3.LUT R9, R24, 0x4, R29.reuse, 0xfe, !PT ;  /* 0x0000000418097812 */ /* 0x100fe400078efe1d */
[C---:B------:R-:W-:Y:S01]  /*b690*/  ISETP.LT.AND P5, PT, R14.reuse, UR11, !P0 ;  /* 0x0000000b0e007c0c */ /* 0x040fe2000c7a1270 */
[-C--:B------:R-:W-:Y:S01]  /*b6a0*/  IMAD R14, R14, R8.reuse, RZ ;  /* 0x000000080e0e7224 */ /* 0x080fe200078e02ff */
[--C-:B------:R-:W-:Y:S01]  /*b6b0*/  LOP3.LUT R4, R24, 0x8, R29.reuse, 0xfe, !PT ;  /* 0x0000000818047812 */ /* 0x100fe200078efe1d */
[-C--:B------:R-:W-:Y:S01]  /*b6c0*/  IMAD R13, R6, R8.reuse, RZ ;  /* 0x00000008060d7224 */ /* 0x080fe200078e02ff */
[C---:B------:R-:W-:Y:S01]  /*b6d0*/  ISETP.LT.AND P6, PT, R9.reuse, UR12, !P0 ;  /* 0x0000000c09007c0c */ /* 0x040fe2000c7c1270 */
[-C--:B------:R-:W-:Y:S01]  /*b6e0*/  IMAD R9, R9, R8.reuse, RZ ;  /* 0x0000000809097224 */ /* 0x080fe200078e02ff */
[--C-:B------:R-:W-:Y:S02]  /*b6f0*/  LOP3.LUT R12, R24, 0xc, R29.reuse, 0xfe, !PT ;  /* 0x0000000c180c7812 */ /* 0x100fe400078efe1d */
[C---:B------:R-:W-:Y:S01]  /*b700*/  ISETP.LT.AND P4, PT, R4.reuse, UR13, !P0 ;  /* 0x0000000d04007c0c */ /* 0x040fe2000c781270 */
[----:B------:R-:W-:Y:S01]  /*b710*/  IMAD R4, R4, R8, RZ ;  /* 0x0000000804047224 */ /* 0x000fe200078e02ff */
[----:B0-----:R-:W-:Y:S01]  /*b720*/  LEA R6, P2, R14, R2, 0x1 ;  /* 0x000000020e067211 */ /* 0x001fe200078408ff */
[----:B------:R-:W-:Y:S01]  /*b730*/  IMAD R15, R10, R8, RZ ;  /* 0x000000080a0f7224 */ /* 0x000fe200078e02ff */
[----:B------:R-:W-:Y:S01]  /*b740*/  LEA R10, P3, R9, R2, 0x1 ;  /* 0x00000002090a7211 */ /* 0x000fe200078608ff */
[----:B--2---:R0:W-:Y:S02]  /*b750*/  STS.128 [R0+0xe80], R16 ;  /* 0x000e801000007388 */ /* 0x0041e40000000c00 */
[----:B0-----:R-:W-:Y:S01]  /*b760*/  LEA.HI.X.SX32 R0, R3, UR7, 0x1, P1 ;  /* 0x0000000703007c11 */ /* 0x001fe200088f0eff */
[----:B------:R-:W0:Y:S01]  /*b770*/  LDCU UR7, c[0x0][0x39c] ;  /* 0x00007380ff0777ac */ /* 0x000e220008000800 */
[----:B------:R-:W-:-:S05]  /*b780*/  LOP3.LUT R3, R24, 0x1c, R29, 0xfe, !PT ;  /* 0x0000001c18037812 */ /* 0x000fca00078efe1d */
[----:B------:R2:W-:Y:S04]  /*b790*/  STL [R1+0xc], R3 ;  /* 0x00000c0301007387 */ /* 0x0005e80000100800 */
[----:B------:R-:W-:Y:S01]  /*b7a0*/  STL [R1+0x538], R22 ;  /* 0x0005381601007387 */ /* 0x000fe20000100800 */
[----:B------:R-:W-:Y:S06]  /*b7b0*/  BAR.SYNC.DEFER_BLOCKING 0x0 ;  /* 0x0000000000007b1d */ /* 0x000fec0000010000 */
[----:B-----5:R-:W4:Y:S01]  /*b7c0*/  LDS.128 R20, [R25+UR5] ;  /* 0x0000000519147984 */ /* 0x020f220008000c00 */
[----:B------:R-:W-:Y:S01]  /*b7d0*/  IMAD R17, R3, R8, RZ ;  /* 0x0000000803117224 */ /* 0x000fe200078e02ff */
[----:B--2---:R-:W-:-:S02]  /*b7e0*/  LOP3.LUT R3, R25, 0x40, RZ, 0x3c, !PT ;  /* 0x0000004019037812 */ /* 0x004fc400078e3cff */
[C---:B------:R-:W-:Y:S01]  /*b7f0*/  ISETP.LT.AND P1, PT, R12.reuse, UR14, !P0 ;  /* 0x0000000e0c007c0c */ /* 0x040fe2000c721270 */
[----:B------:R-:W-:Y:S01]  /*b800*/  IMAD R12, R12, R8, RZ ;  /* 0x000000080c0c7224 */ /* 0x000fe200078e02ff */
[----:B------:R-:W-:Y:S02]  /*b810*/  LEA.HI.X.SX32 R7, R14, R0, 0x1, P2 ;  /* 0x000000000e077211 */ /* 0x000fe400010f0eff */
[----:B------:R-:W-:Y:S01]  /*b820*/  LEA R8, P2, R4, R2, 0x1 ;  /* 0x0000000204087211 */ /* 0x000fe200078408ff */
[----:B----4-:R-:W-:Y:S04]  /*b830*/  STL.64 [R1+0xd0], R20 ;  /* 0x0000d01401007387 */ /* 0x010fe80000100a00 */
[----:B------:R-:W-:Y:S04]  /*b840*/  STL.64 [R1+0xd8], R22 ;  /* 0x0000d81601007387 */ /* 0x000fe80000100a00 */
[----:B------:R-:W2:Y:S01]  /*b850*/  LDS.128 R20, [R3+UR5] ;  /* 0x0000000503147984 */ /* 0x000ea20008000c00 */
[----:B------:R-:W-:-:S02]  /*b860*/  LEA.HI.X.SX32 R11, R9, R0, 0x1, P3 ;  /* 0x00000000090b7211 */ /* 0x000fc400018f0eff */
[----:B------:R-:W-:Y:S02]  /*b870*/  LEA.HI.X.SX32 R9, R4, R0, 0x1, P2 ;  /* 0x0000000004097211 */ /* 0x000fe400010f0eff */
[C---:B------:R-:W-:Y:S01]  /*b880*/  LEA R4, P2, R5.reuse, R2, 0x1 ;  /* 0x0000000205047211 */ /* 0x040fe200078408ff */
[----:B------:R-:W-:Y:S03]  /*b890*/  STL.64 [R1+0x510], R10 ;  /* 0x0005100a01007387 */ /* 0x000fe60000100a00 */
[----:B------:R-:W-:Y:S01]  /*b8a0*/  LEA.HI.X.SX32 R5, R5, R0, 0x1, P2 ;  /* 0x0000000005057211 */ /* 0x000fe200010f0eff */
[----:B------:R4:W-:Y:S01]  /*b8b0*/  STL.64 [R1+0x508], R8 ;  /* 0x0005080801007387 */ /* 0x0009e20000100a00 */
[C---:B------:R-:W-:Y:S01]  /*b8c0*/  LEA R18, P3, R12.reuse, R2, 0x1 ;  /* 0x000000020c127211 */ /* 0x040fe200078608ff */
[----:B----4-:R-:W4:Y:S02]  /*b8d0*/  LDC R8, c[0x0][0x3b8] ;  /* 0x0000ee00ff087b82 */ /* 0x010f240000000800 */
[----:B--2---:R-:W-:Y:S04]  /*b8e0*/  STL.64 [R1+0xc0], R20 ;  /* 0x0000c01401007387 */ /* 0x004fe80000100a00 */
[----:B------:R2:W-:Y:S04]  /*b8f0*/  STL.64 [R1+0xc8], R22 ;  /* 0x0000c81601007387 */ /* 0x0005e80000100a00 */
[----:B--2---:R-:W2:Y:S04]  /*b900*/  LDL.LU R22, [R1+0x538] ;  /* 0x0005380001167983 */ /* 0x004ea80000300800 */
[----:B------:R-:W-:Y:S04]  /*b910*/  STL [R1+0x4f0], R5 ;  /* 0x0004f00501007387 */ /* 0x000fe80000100800 */
[----:B------:R-:W-:Y:S04]  /*b920*/  STL.64 [R1+0x530], R6 ;  /* 0x0005300601007387 */ /* 0x000fe80000100a00 */
[----:B------:R-:W-:Y:S04]  /*b930*/  STL [R1+0x52c], R4 ;  /* 0x00052c0401007387 */ /* 0x000fe80000100800 */
[----:B------:R-:W5:Y:S01]  /*b940*/  LDS.128 R4, [R25+UR5+0x1000] ;  /* 0x0010000519047984 */ /* 0x000f620008000c00 */
[----:B------:R-:W-:-:S02]  /*b950*/  LEA.HI.X.SX32 R19, R12, R0, 0x1, P3 ;  /* 0x000000000c137211 */ /* 0x000fc400018f0eff */
[C---:B------:R-:W-:Y:S01]  /*b960*/  LEA R12, P3, R13.reuse, R2, 0x1 ;  /* 0x000000020d0c7211 */ /* 0x040fe200078608ff */
[----:B-----5:R-:W-:Y:S04]  /*b970*/  STL.64 [R1+0xb0], R4 ;  /* 0x0000b00401007387 */ /* 0x020fe80000100a00 */
[----:B------:R-:W-:Y:S04]  /*b980*/  STL.64 [R1+0xb8], R6 ;  /* 0x0000b80601007387 */ /* 0x000fe80000100a00 */
[----:B------:R-:W5:Y:S01]  /*b990*/  LDS.128 R4, [R3+UR5+0x1000] ;  /* 0x0010000503047984 */ /* 0x000f620008000c00 */
[----:B------:R-:W-:-:S05]  /*b9a0*/  LEA.HI.X.SX32 R13, R13, R0, 0x1, P3 ;  /* 0x000000000d0d7211 */ /* 0x000fca00018f0eff */
[----:B------:R-:W-:Y:S04]  /*b9b0*/  STL [R1+0x4d8], R13 ;  /* 0x0004d80d01007387 */ /* 0x000fe80000100800 */
[----:B-----5:R5:W-:Y:S04]  /*b9c0*/  STL.64 [R1+0xa0], R4 ;  /* 0x0000a00401007387 */ /* 0x020be80000100a00 */
[----:B------:R0:W-:Y:S01]  /*b9d0*/  STL.64 [R1+0xa8], R6 ;  /* 0x0000a80601007387 */ /* 0x0001e20000100a00 */
[----:B-----5:R-:W-:-:S03]  /*b9e0*/  IMAD.MOV.U32 R5, RZ, RZ, R4 ;  /* 0x000000ffff057224 */ /* 0x020fc600078e0004 */
[----:B0-----:R-:W5:Y:S04]  /*b9f0*/  LDL.LU.64 R6, [R1+0x530] ;  /* 0x0005300001067983 */ /* 0x001f680000300a00 */
[----:B------:R-:W2:Y:S01]  /*ba00*/  LDL.LU R4, [R1+0x52c] ;  /* 0x00052c0001047983 */ /* 0x000ea20000300800 */
[----:B----4-:R-:W-:Y:S01]  /*ba10*/  IMAD R21, R8, 0x20, R14 ;  /* 0x0000002008157824 */ /* 0x010fe200078e020e */
[-C--:B------:R-:W-:Y:S02]  /*ba20*/  LEA R14, P2, R15, R2.reuse, 0x1 ;  /* 0x000000020f0e7211 */ /* 0x080fe400078408ff */
[----:B------:R-:W-:Y:S02]  /*ba30*/  LEA R16, P3, R17, R2, 0x1 ;  /* 0x0000000211107211 */ /* 0x000fe400078608ff */
[----:B------:R-:W-:-:S02]  /*ba40*/  LEA.HI.X.SX32 R15, R15, R0, 0x1, P2 ;  /* 0x000000000f0f7211 */ /* 0x000fc400010f0eff */
[----:B------:R-:W-:Y:S02]  /*ba50*/  LEA R10, P2, R21, R2, 0x1 ;  /* 0x00000002150a7211 */ /* 0x000fe400078408ff */
[-C--:B------:R-:W-:Y:S02]  /*ba60*/  LEA.HI.X.SX32 R17, R17, R0.reuse, 0x1, P3 ;  /* 0x0000000011117211 */ /* 0x080fe400018f0eff */
[----:B------:R-:W-:Y:S01]  /*ba70*/  LEA.HI.X.SX32 R11, R21, R0, 0x1, P2 ;  /* 0x00000000150b7211 */ /* 0x000fe200010f0eff */
[----:B------:R-:W-:-:S04]  /*ba80*/  IMAD R23, R8, 0x4, R21 ;  /* 0x0000000408177824 */ /* 0x000fc800078e0215 */
[----:B------:R-:W-:Y:S01]  /*ba90*/  IMAD R20, R8, 0x4, R23 ;  /* 0x0000000408147824 */ /* 0x000fe200078e0217 */
[----:B------:R-:W-:-:S04]  /*baa0*/  LEA R28, P3, R23, R2, 0x1 ;  /* 0x00000002171c7211 */ /* 0x000fc800078608ff */
[C---:B------:R-:W-:Y:S02]  /*bab0*/  LEA R26, P2, R20.reuse, R2, 0x1 ;  /* 0x00000002141a7211 */ /* 0x040fe400078408ff */
[-C--:B------:R-:W-:Y:S02]  /*bac0*/  LEA.HI.X.SX32 R29, R23, R0.reuse, 0x1, P3 ;  /* 0x00000000171d7211 */ /* 0x080fe400018f0eff */
[----:B------:R-:W-:Y:S01]  /*bad0*/  LEA.HI.X.SX32 R27, R20, R0, 0x1, P2 ;  /* 0x00000000141b7211 */ /* 0x000fe200010f0eff */
[----:B-----5:R0:W-:Y:S04]  /*bae0*/  STL.64 [R1+0x520], R6 ;  /* 0x0005200601007387 */ /* 0x0201e80000100a00 */
[----:B--2---:R-:W-:Y:S01]  /*baf0*/  STL.64 [R1+0x518], R4 ;  /* 0x0005180401007387 */ /* 0x004fe20000100a00 */
[----:B0-----:R-:W-:-:S05]  /*bb00*/  IMAD.MOV.U32 R7, RZ, RZ, R22 ;  /* 0x000000ffff077224 */ /* 0x001fca00078e0016 */
[----:B------:R-:W-:Y:S04]  /*bb10*/  STL [R1+0x528], R7 ;  /* 0x0005280701007387 */ /* 0x000fe80000100800 */
[----:B------:R-:W0:Y:S04]  /*bb20*/  LDS.128 R4, [R25+UR5+0x2000] ;  /* 0x0020000519047984 */ /* 0x000e280008000c00 */
[----:B------:R-:W-:Y:S04]  /*bb30*/  STL [R1+0x4d4], R17 ;  /* 0x0004d41101007387 */ /* 0x000fe80000100800 */
[----:B------:R-:W2:Y:S04]  /*bb40*/  LDL.LU R9, [R1+0x4] ;  /* 0x0000040001097983 */ /* 0x000ea80000300800 */
[----:B------:R4:W-:Y:S04]  /*bb50*/  STL.64 [R1+0x10], R10 ;  /* 0x0000100a01007387 */ /* 0x0009e80000100a00 */
[----:B----4-:R-:W4:Y:S04]  /*bb60*/  LDL R10, [R1+0xd0] ;  /* 0x0000d000010a7983 */ /* 0x010f280000100800 */
[----:B------:R-:W5:Y:S04]  /*bb70*/  LDL.LU R11, [R1+0x8] ;  /* 0x00000800010b7983 */ /* 0x000f680000300800 */
[----:B0-----:R-:W-:Y:S01]  /*bb80*/  STL.64 [R1+0x90], R4 ;  /* 0x0000900401007387 */ /* 0x001fe20000100a00 */
[----:B------:R-:W-:-:S03]  /*bb90*/  IMAD.MOV.U32 R13, RZ, RZ, R4 ;  /* 0x000000ffff0d7224 */ /* 0x000fc600078e0004 */
[----:B------:R-:W-:Y:S04]  /*bba0*/  STL.64 [R1+0x98], R6 ;  /* 0x0000980601007387 */ /* 0x000fe80000100a00 */
[----:B------:R-:W0:Y:S01]  /*bbb0*/  LDS.128 R4, [R3+UR5+0x2000] ;  /* 0x0020000503047984 */ /* 0x000e220008000c00 */
[----:B------:R-:W-:-:S03]  /*bbc0*/  IMAD R22, R8, 0x4, R20 ;  /* 0x0000000408167824 */ /* 0x000fc600078e0214 */
[----:B------:R1:W-:Y:S01]  /*bbd0*/  STL.64 [R1+0x4e8], R14 ;  /* 0x0004e80e01007387 */ /* 0x0003e20000100a00 */
[----:B------:R-:W-:-:S04]  /*bbe0*/  IMAD R21, R8, 0x4, R22 ;  /* 0x0000000408157824 */ /* 0x000fc800078e0216 */
[----:B------:R-:W-:Y:S01]  /*bbf0*/  IMAD R8, R8, 0x4, R21 ;  /* 0x0000000408087824 */ /* 0x000fe200078e0215 */
[----:B-1----:R-:W2:Y:S04]  /*bc00*/  LDL R15, [R1+0xb0] ;  /* 0x0000b000010f7983 */ /* 0x002ea80000100800 */
[----:B------:R1:W-:Y:S02]  /*bc10*/  STL.64 [R1+0x4e0], R12 ;  /* 0x0004e00c01007387 */ /* 0x0003e40000100a00 */
[----:B-1----:R-:W-:Y:S01]  /*bc20*/  IMAD.MOV.U32 R12, RZ, RZ, R24 ;  /* 0x000000ffff0c7224 */ /* 0x002fe200078e0018 */
[C---:B------:R-:W-:Y:S01]  /*bc30*/  LEA R24, P3, R22.reuse, R2, 0x1 ;  /* 0x0000000216187211 */ /* 0x040fe200078608ff */
[----:B------:R-:W3:Y:S03]  /*bc40*/  LDL.LU R13, [R1+0xc] ;  /* 0x00000c00010d7983 */ /* 0x000ee60000300800 */
[----:B------:R-:W-:Y:S01]  /*bc50*/  LEA.HI.X.SX32 R25, R22, R0, 0x1, P3 ;  /* 0x0000000016197211 */ /* 0x000fe200018f0eff */
[----:B------:R1:W-:Y:S04]  /*bc60*/  STL [R1+0x4d0], R29 ;  /* 0x0004d01d01007387 */ /* 0x0003e80000100800 */
[----:B-1----:R-:W2:Y:S04]  /*bc70*/  LDL.LU R29, [R1+0x70] ;  /* 0x00007000011d7983 */ /* 0x002ea80000300800 */
[----:B------:R1:W-:Y:S04]  /*bc80*/  STL.64 [R1+0x500], R26 ;  /* 0x0005001a01007387 */ /* 0x0003e80000100a00 */
[----:B------:R-:W-:Y:S04]  /*bc90*/  STL [R1+0x18], R8 ;  /* 0x0000180801007387 */ /* 0x000fe80000100800 */
[----:B-1----:R-:W2:Y:S04]  /*bca0*/  LDL R27, [R1+0xc0] ;  /* 0x0000c000011b7983 */ /* 0x002ea80000100800 */
[----:B------:R-:W-:Y:S04]  /*bcb0*/  STL.64 [R1+0x4f8], R24 ;  /* 0x0004f81801007387 */ /* 0x000fe80000100a00 */
[----:B0-----:R-:W-:Y:S04]  /*bcc0*/  STL.64 [R1+0x80], R4 ;  /* 0x0000800401007387 */ /* 0x001fe80000100a00 */
[----:B------:R0:W-:Y:S04]  /*bcd0*/  STL.64 [R1+0x88], R6 ;  /* 0x0000880601007387 */ /* 0x0001e80000100a00 */
[----:B0-----:R-:W2:Y:S01]  /*bce0*/  LDL.LU R7, [R1+0x528] ;  /* 0x0005280001077983 */ /* 0x001ea20000300800 */
[----:B------:R-:W-:Y:S01]  /*bcf0*/  LEA R20, P2, R21, R2, 0x1 ;  /* 0x0000000215147211 */ /* 0x000fe200078408ff */
[----:B------:R-:W-:-:S03]  /*bd00*/  IMAD.MOV.U32 R17, RZ, RZ, R4 ;  /* 0x000000ffff117224 */ /* 0x000fc600078e0004 */
[----:B------:R-:W-:Y:S02]  /*bd10*/  LEA.HI.X.SX32 R21, R21, R0, 0x1, P2 ;  /* 0x0000000015157211 */ /* 0x000fe400010f0eff */
[----:B--2---:R-:W-:Y:S02]  /*bd20*/  ISETP.LT.AND P2, PT, R7, UR15, !P0 ;  /* 0x0000000f07007c0c */ /* 0x004fe4000c741270 */
[----:B------:R-:W0:Y:S04]  /*bd30*/  LDS.128 R4, [R29+UR5+0x3000] ;  /* 0x003000051d047984 */ /* 0x000e280008000c00 */
[----:B0-----:R-:W-:Y:S04]  /*bd40*/  STL.64 [R1+0x60], R4 ;  /* 0x0000600401007387 */ /* 0x001fe80000100a00 */
[----:B------:R0:W-:Y:S04]  /*bd50*/  STL.64 [R1+0x68], R6 ;  /* 0x0000680601007387 */ /* 0x0001e80000100a00 */
[----:B0-----:R-:W4:Y:S01]  /*bd60*/  LDL.LU.64 R6, [R1+0x520] ;  /* 0x0005200001067983 */ /* 0x001f220000300a00 */
[----:B------:R-:W-:-:S03]  /*bd70*/  LEA R22, P3, R8, R2, 0x1 ;  /* 0x0000000208167211 */ /* 0x000fc600078608ff */
[----:B------:R-:W2:Y:S01]  /*bd80*/  LDL.LU.64 R4, [R1+0x518] ;  /* 0x0005180001047983 */ /* 0x000ea20000300a00 */
[----:B------:R-:W-:Y:S02]  /*bd90*/  LEA.HI.X.SX32 R23, R8, R0, 0x1, P3 ;  /* 0x0000000008177211 */ /* 0x000fe400018f0eff */
[----:B------:R-:W-:Y:S01]  /*bda0*/  ISETP.LT.AND P3, PT, R9, UR16, !P0 ;  /* 0x0000001009007c0c */ /* 0x000fe2000c761270 */
[----:B----4-:R-:W-:Y:S01]  /*bdb0*/  @P5 STG.E.U16 desc[UR8][R6.64], R10 ;  /* 0x0000000a06005986 */ /* 0x010fe2000c101508 */
[----:B-----5:R-:W-:Y:S01]  /*bdc0*/  ISETP.LT.AND P5, PT, R11, UR4, !P0 ;  /* 0x000000040b007c0c */ /* 0x020fe2000c7a1270 */
[----:B------:R-:W0:Y:S02]  /*bdd0*/  LDCU UR4, c[0x0][0x39c] ;  /* 0x00007380ff0477ac */ /* 0x000e240008000800 */
[----:B------:R-:W1:Y:S04]  /*bde0*/  LDS.128 R8, [R3+UR5+0x3000] ;  /* 0x0030000503087984 */ /* 0x000e680008000c00 */
[----:B-1----:R-:W-:Y:S04]  /*bdf0*/  STL.64 [R1+0x50], R8 ;  /* 0x0000500801007387 */ /* 0x002fe80000100a00 */
[----:B------:R1:W-:Y:S04]  /*be00*/  STL.64 [R1+0x58], R10 ;  /* 0x0000580a01007387 */ /* 0x0003e80000100a00 */
[----:B-1----:R-:W4:Y:S04]  /*be10*/  LDL.LU.64 R10, [R1+0x510] ;  /* 0x00051000010a7983 */ /* 0x002f280000300a00 */
[----:B------:R-:W5:Y:S01]  /*be20*/  LDL.LU.64 R8, [R1+0x508] ;  /* 0x0005080001087983 */ /* 0x000f620000300a00 */
[----:B------:R-:W1:Y:S02]  /*be30*/  S2R R14, SR_TID.X ;  /* 0x00000000000e7919 */ /* 0x000e640000002100 */
[----:B-1----:R-:W-:-:S04]  /*be40*/  SHF.R.U32.HI R14, RZ, 0x7, R14 ;  /* 0x00000007ff0e7819 */ /* 0x002fc8000001160e */
[----:B------:R-:W-:Y:S01]  /*be50*/  SGXT.U32 R14, R14, 0x2 ;  /* 0x000000020e0e781a */ /* 0x000fe20000000000 */
[----:B----4-:R-:W-:Y:S04]  /*be60*/  @P6 STG.E.U16 desc[UR8][R10.64], R27 ;  /* 0x0000001b0a006986 */ /* 0x010fe8000c101508 */
[----:B------:R-:W1:Y:S04]  /*be70*/  LDS.128 R24, [R29+UR5+0x4000] ;  /* 0x004000051d187984 */ /* 0x000e680008000c00 */
[----:B-----5:R4:W-:Y:S02]  /*be80*/  @P4 STG.E.U16 desc[UR8][R8.64], R15 ;  /* 0x0000000f08004986 */ /* 0x0209e4000c101508 */
[----:B----4-:R-:W4:Y:S02]  /*be90*/  S2R R15, SR_TID.X ;  /* 0x00000000000f7919 */ /* 0x010f240000002100 */
[----:B-1----:R-:W-:Y:S04]  /*bea0*/  STL.64 [R1+0x40], R24 ;  /* 0x0000401801007387 */ /* 0x002fe80000100a00 */
[----:B------:R-:W-:Y:S04]  /*beb0*/  STL.64 [R1+0x48], R26 ;  /* 0x0000481a01007387 */ /* 0x000fe80000100a00 */
[----:B------:R-:W1:Y:S01]  /*bec0*/  LDS.128 R24, [R3+UR5+0x4000] ;  /* 0x0040000503187984 */ /* 0x000e620008000c00 */
[----:B------:R-:W-:-:S05]  /*bed0*/  IMAD.MOV.U32 R11, RZ, RZ, R12 ;  /* 0x000000ffff0b7224 */ /* 0x000fca00078e000c */
[--C-:B------:R-:W-:Y:S01]  /*bee0*/  LOP3.LUT R6, R11, 0x20, R14.reuse, 0xfe, !PT ;  /* 0x000000200b067812 */ /* 0x100fe200078efe0e */
[----:B--2---:R4:W-:Y:S01]  /*bef0*/  @P1 STG.E.U16 desc[UR8][R18.64], R5 ;  /* 0x0000000512001986 */ /* 0x0049e2000c101508 */
[----:B---3--:R-:W-:Y:S01]  /*bf00*/  ISETP.LT.AND P6, PT, R13, UR6, !P0 ;  /* 0x000000060d007c0c */ /* 0x008fe2000c7c1270 */
[----:B------:R-:W2:Y:S01]  /*bf10*/  LDCU UR6, c[0x0][0x39c] ;  /* 0x00007380ff0677ac */ /* 0x000ea20008000800 */
[----:B------:R-:W-:Y:S02]  /*bf20*/  ISETP.LT.AND P4, PT, R6, UR7, !P0 ;  /* 0x0000000706007c0c */ /* 0x000fe4000c781270 */
[----:B------:R-:W-:Y:S01]  /*bf30*/  LOP3.LUT R6, R11, 0x24, R14, 0xfe, !PT ;  /* 0x000000240b067812 */ /* 0x000fe200078efe0e */
[----:B------:R-:W3:Y:S01]  /*bf40*/  LDCU UR7, c[0x0][0x39c] ;  /* 0x00007380ff0777ac */ /* 0x000ee20008000800 */
[----:B----4-:R-:W-:Y:S02]  /*bf50*/  SHF.R.U32.HI R19, RZ, 0x7, R15 ;  /* 0x00000007ff137819 */ /* 0x010fe4000001160f */
[----:B------:R-:W-:Y:S04]  /*bf60*/  LDS.128 R12, [R3+UR5+0x5000] ;  /* 0x00500005030c7984 */ /* 0x000fe80008000c00 */
[----:B-1----:R-:W-:Y:S04]  /*bf70*/  STL.64 [R1+0x20], R24 ;  /* 0x0000201801007387 */ /* 0x002fe80000100a00 */
[----:B------:R-:W-:Y:S04]  /*bf80*/  STL.64 [R1+0x28], R26 ;  /* 0x0000281a01007387 */ /* 0x000fe80000100a00 */
[----:B------:R-:W1:Y:S04]  /*bf90*/  LDS.128 R24, [R29+UR5+0x5000] ;  /* 0x005000051d187984 */ /* 0x000e680008000c00 */
[----:B-1----:R-:W-:Y:S04]  /*bfa0*/  STL.64 [R1+0x30], R24 ;  /* 0x0000301801007387 */ /* 0x002fe80000100a00 */
[----:B------:R1:W-:Y:S04]  /*bfb0*/  STL.64 [R1+0x38], R26 ;  /* 0x0000381a01007387 */ /* 0x0003e80000100a00 */
[----:B-1----:R-:W4:Y:S04]  /*bfc0*/  LDL.LU.64 R26, [R1+0x500] ;  /* 0x00050000011a7983 */ /* 0x002f280000300a00 */
[----:B------:R-:W5:Y:S04]  /*bfd0*/  LDL.LU.64 R24, [R1+0x4f8] ;  /* 0x0004f80001187983 */ /* 0x000f680000300a00 */
[----:B------:R-:W2:Y:S04]  /*bfe0*/  LDL.LU R5, [R1+0x4f0] ;  /* 0x0004f00001057983 */ /* 0x000ea80000300800 */
[----:B------:R-:W-:Y:S04]  /*bff0*/  STL.64 [R1], R12 ;  /* 0x0000000c01007387 */ /* 0x000fe80000100a00 */
[----:B------:R1:W-:Y:S04]  /*c000*/  STL.64 [R1+0x8], R14 ;  /* 0x0000080e01007387 */ /* 0x0003e80000100a00 */
[----:B-1----:R-:W2:Y:S04]  /*c010*/  LDL.LU.64 R14, [R1+0x4e8] ;  /* 0x0004e800010e7983 */ /* 0x002ea80000300a00 */
[----:B------:R-:W2:Y:S01]  /*c020*/  LDL.LU.64 R12, [R1+0x4e0] ;  /* 0x0004e000010c7983 */ /* 0x000ea20000300a00 */
[----:B------:R-:W-:-:S02]  /*c030*/  SGXT.U32 R19, R19, 0x2 ;  /* 0x000000021313781a */ /* 0x000fc40000000000 */
[----:B0-----:R-:W-:Y:S01]  /*c040*/  ISETP.LT.AND P1, PT, R6, UR4, !P0 ;  /* 0x0000000406007c0c */ /* 0x001fe2000c721270 */
[----:B------:R-:W0:Y:S01]  /*c050*/  LDCU UR4, c[0x0][0x39c] ;  /* 0x00007380ff0477ac */ /* 0x000e220008000800 */
[----:B------:R-:W-:Y:S01]  /*c060*/  LOP3.LUT R6, R11, 0x28, R19, 0xfe, !PT ;  /* 0x000000280b067812 */ /* 0x000fe200078efe13 */
[----:B--2---:R1:W-:Y:S04]  /*c070*/  @P2 STG.E.U16 desc[UR8][R4.64], R13 ;  /* 0x0000000d04002986 */ /* 0x0043e8000c101508 */
[----:B-1----:R-:W2:Y:S01]  /*c080*/  LDL.LU R13, [R1+0x4d8] ;  /* 0x0004d800010d7983 */ /* 0x002ea20000300800 */
[----:B------:R-:W-:Y:S01]  /*c090*/  ISETP.LT.AND P2, PT, R6, UR6, !P0 ;  /* 0x0000000606007c0c */ /* 0x000fe2000c741270 */
[----:B------:R-:W1:Y:S02]  /*c0a0*/  LDCU UR6, c[0x0][0x39c] ;  /* 0x00007380ff0677ac */ /* 0x000e640008000800 */
[----:B------:R-:W0:Y:S04]  /*c0b0*/  LDS.128 R4, [R29+UR5+0x6000] ;  /* 0x006000051d047984 */ /* 0x000e280008000c00 */
[----:B0-----:R0:W-:Y:S02]  /*c0c0*/  STL [R1+0x4c0], R5 ;  /* 0x0004c00501007387 */ /* 0x0011e40000100800 */
[----:B0-----:R-:W-:-:S02]  /*c0d0*/  IMAD.MOV.U32 R5, RZ, RZ, R11 ;  /* 0x000000ffff057224 */ /* 0x001fc400078e000b */
[----:B------:R-:W0:Y:S04]  /*c0e0*/  LDS.128 R8, [R3+UR5+0x6000] ;  /* 0x0060000503087984 */ /* 0x000e280008000c00 */
[----:B------:R1:W-:Y:S01]  /*c0f0*/  STL [R1+0x4b8], R6 ;  /* 0x0004b80601007387 */ /* 0x0003e20000100800 */
[----:B------:R-:W-:-:S03]  /*c100*/  LOP3.LUT R18, R5, 0x2c, R19, 0xfe, !PT ;  /* 0x0000002c05127812 */ /* 0x000fc600078efe13 */
[----:B-1----:R-:W4:Y:S04]  /*c110*/  LDL.LU R6, [R1+0x50] ;  /* 0x0000500001067983 */ /* 0x002f280000300800 */
[----:B------:R1:W-:Y:S04]  /*c120*/  STL [R1+0x498], R7 ;  /* 0x0004980701007387 */ /* 0x0003e80000100800 */
[----:B-1----:R-:W4:Y:S04]  /*c130*/  LDL.LU R7, [R1+0x60] ;  /* 0x0000600001077983 */ /* 0x002f280000300800 */
[----:B0-----:R0:W-:Y:S04]  /*c140*/  STL [R1+0x4c4], R9 ;  /* 0x0004c40901007387 */ /* 0x0011e80000100800 */
[----:B0-----:R-:W5:Y:S04]  /*c150*/  LDL.LU R9, [R1+0x30] ;  /* 0x0000300001097983 */ /* 0x001f680000300800 */
[----:B------:R-:W-:Y:S04]  /*c160*/  STL [R1+0x4b4], R10 ;  /* 0x0004b40a01007387 */ /* 0x000fe80000100800 */
[----:B------:R0:W-:Y:S02]  /*c170*/  STL [R1+0x494], R11 ;  /* 0x0004940b01007387 */ /* 0x0001e40000100800 */
[----:B0-----:R-:W-:-:S02]  /*c180*/  IMAD.MOV.U32 R11, RZ, RZ, R5 ;  /* 0x000000ffff0b7224 */ /* 0x001fc400078e0005 */
[----:B------:R-:W5:Y:S04]  /*c190*/  LDL.LU R5, [R1] ;  /* 0x0000000001057983 */ /* 0x000f680000300800 */
[----:B--2---:R0:W-:Y:S04]  /*c1a0*/  @P3 STG.E.U16 desc[UR8][R12.64], R17 ;  /* 0x000000110c003986 */ /* 0x0041e8000c101508 */
[----:B0-----:R-:W2:Y:S01]  /*c1b0*/  LDL.LU R17, [R1+0x4d4] ;  /* 0x0004d40001117983 */ /* 0x001ea20000300800 */
[C-C-:B------:R-:W-:Y:S02]  /*c1c0*/  LOP3.LUT R12, R11.reuse, 0x30, R19.reuse, 0xfe, !PT ;  /* 0x000000300b0c7812 */ /* 0x140fe400078efe13 */
[----:B---3--:R-:W-:Y:S01]  /*c1d0*/  ISETP.LT.AND P3, PT, R18, UR7, !P0 ;  /* 0x0000000712007c0c */ /* 0x008fe2000c761270 */
[----:B------:R-:W0:Y:S01]  /*c1e0*/  S2R R10, SR_TID.X ;  /* 0x00000000000a7919 */ /* 0x000e220000002100 */
[----:B------:R-:W-:Y:S01]  /*c1f0*/  LOP3.LUT R18, R11, 0x34, R19, 0xfe, !PT ;  /* 0x000000340b127812 */ /* 0x000fe200078efe13 */
[----:B------:R-:W1:Y:S01]  /*c200*/  LDCU UR7, c[0x0][0x39c] ;  /* 0x00007380ff0777ac */ /* 0x000e620008000800 */
[----:B----4-:R-:W-:Y:S01]  /*c210*/  @P5 STG.E.U16 desc[UR8][R14.64], R7 ;  /* 0x000000070e005986 */ /* 0x010fe2000c101508 */
[----:B------:R-:W-:Y:S01]  /*c220*/  ISETP.LT.AND P5, PT, R12, UR10, !P0 ;  /* 0x0000000a0c007c0c */ /* 0x000fe2000c7a1270 */
[----:B------:R-:W3:Y:S02]  /*c230*/  LDCU UR10, c[0x0][0x39c] ;  /* 0x00007380ff0a77ac */ /* 0x000ee40008000800 */
[----:B------:R4:W0:Y:S04]  /*c240*/  LDS.128 R12, [R29+UR5+0x7000] ;  /* 0x007000051d0c7984 */ /* 0x0008280008000c00 */
[----:B----4-:R-:W4:Y:S04]  /*c250*/  LDL.LU R29, [R1+0x4d0] ;  /* 0x0004d000011d7983 */ /* 0x010f280000300800 */
[----:B0-----:R0:W-:Y:S04]  /*c260*/  STL [R1+0x4c8], R13 ;  /* 0x0004c80d01007387 */ /* 0x0011e80000100800 */
[----:B0-----:R-:W4:Y:S04]  /*c270*/  LDL.LU R13, [R1+0x20] ;  /* 0x00002000010d7983 */ /* 0x001f280000300800 */
[----:B------:R0:W-:Y:S04]  /*c280*/  STL [R1+0x4b0], R14 ;  /* 0x0004b00e01007387 */ /* 0x0001e80000100800 */
[----:B0-----:R-:W3:Y:S04]  /*c290*/  LDL.LU R14, [R1+0x18] ;  /* 0x00001800010e7983 */ /* 0x001ee80000300800 */
[----:B------:R0:W-:Y:S04]  /*c2a0*/  STL [R1+0x490], R15 ;  /* 0x0004900f01007387 */ /* 0x0001e80000100800 */
[----:B--2---:R-:W-:Y:S01]  /*c2b0*/  @P6 STG.E.U16 desc[UR8][R16.64], R6 ;  /* 0x0000000610006986 */ /* 0x004fe2000c101508 */
[----:B------:R-:W-:Y:S01]  /*c2c0*/  ISETP.LT.AND P6, PT, R18, UR4, !P0 ;  /* 0x0000000412007c0c */ /* 0x000fe2000c7c1270 */
[----:B------:R-:W2:Y:S02]  /*c2d0*/  LDCU UR4, c[0x0][0x39c] ;  /* 0x00007380ff0477ac */ /* 0x000ea40008000800 */
[----:B------:R-:W1:Y:S01]  /*c2e0*/  LDS.128 R16, [R3+UR5+0x7000] ;  /* 0x0070000503107984 */ /* 0x000e620008000c00 */
[----:B0-----:R-:W-:Y:S01]  /*c2f0*/  SHF.R.U32.HI R15, RZ, 0x7, R10 ;  /* 0x00000007ff0f7819 */ /* 0x001fe2000001160a */
[----:B------:R-:W0:Y:S02]  /*c300*/  LDCU UR5, c[0x0][0x39c] ;  /* 0x00007380ff0577ac */ /* 0x000e240008000800 */
[----:B-1----:R1:W-:Y:S04]  /*c310*/  STL [R1+0x4cc], R17 ;  /* 0x0004cc1101007387 */ /* 0x0023e80000100800 */
[----:B-1----:R-:W2:Y:S04]  /*c320*/  LDL.LU R17, [R1+0x40] ;  /* 0x0000400001117983 */ /* 0x002ea80000300800 */
[----:B------:R-:W-:Y:S04]  /*c330*/  STL [R1+0x4ac], R18 ;  /* 0x0004ac1201007387 */ /* 0x000fe80000100800 */
[----:B------:R1:W-:Y:S04]  /*c340*/  STL [R1+0x48c], R19 ;  /* 0x00048c1301007387 */ /* 0x0003e80000100800 */
[----:B-1----:R-:W2:Y:S01]  /*c350*/  LDL.LU.64 R18, [R1+0x10] ;  /* 0x0000100001127983 */ /* 0x002ea20000300a00 */
[----:B------:R-:W-:-:S04]  /*c360*/  SGXT.U32 R15, R15, 0x2 ;  /* 0x000000020f0f781a */ /* 0x000fc80000000000 */
[C-C-:B------:R-:W-:Y:S02]  /*c370*/  LOP3.LUT R10, R11.reuse, 0x38, R15.reuse, 0xfe, !PT ;  /* 0x000000380b0a7812 */ /* 0x140fe400078efe0f */
[--C-:B------:R-:W-:Y:S01]  /*c380*/  LOP3.LUT R3, R11, 0x3c, R15.reuse, 0xfe, !PT ;  /* 0x0000003c0b037812 */ /* 0x100fe200078efe0f */
[----:B--2---:R-:W-:Y:S01]  /*c390*/  @P4 STG.E.U16 desc[UR8][R18.64], R17 ;  /* 0x0000001112004986 */ /* 0x004fe2000c101508 */
[----:B------:R-:W-:Y:S01]  /*c3a0*/  ISETP.LT.AND P4, PT, R10, UR6, !P0 ;  /* 0x000000060a007c0c */ /* 0x000fe2000c781270 */
[----:B------:R-:W1:Y:S01]  /*c3b0*/  LDCU UR6, c[0x0][0x39c] ;  /* 0x00007380ff0677ac */ /* 0x000e620008000800 */
[----:B------:R-:W2:Y:S01]  /*c3c0*/  S2R R10, SR_TID.X ;  /* 0x00000000000a7919 */ /* 0x000ea20000002100 */
[----:B----4-:R4:W-:Y:S04]  /*c3d0*/  @P1 STG.E.U16 desc[UR8][R28.64], R13 ;  /* 0x0000000d1c001986 */ /* 0x0109e8000c101508 */
[----:B-----5:R2:W-:Y:S01]  /*c3e0*/  @P2 STG.E.U16 desc[UR8][R26.64], R9 ;  /* 0x000000091a002986 */ /* 0x0205e2000c101508 */
[----:B------:R-:W-:Y:S01]  /*c3f0*/  ISETP.LT.AND P1, PT, R3, UR7, !P0 ;  /* 0x0000000703007c0c */ /* 0x000fe2000c721270 */
[----:B------:R-:W5:Y:S01]  /*c400*/  LDCU UR7, c[0x0][0x39c] ;  /* 0x00007380ff0777ac */ /* 0x000f620008000800 */
[----:B------:R-:W-:Y:S01]  /*c410*/  LOP3.LUT R3, R11, 0x40, R15, 0xfe, !PT ;  /* 0x000000400b037812 */ /* 0x000fe200078efe0f */
[----:B----4-:R-:W4:Y:S01]  /*c420*/  LDL.LU R29, [R1+0xd0] ;  /* 0x0000d000011d7983 */ /* 0x010f220000300800 */
[----:B--2---:R-:W-:-:S02]  /*c430*/  SHF.R.U32.HI R27, RZ, 0x7, R10 ;  /* 0x00000007ff1b7819 */ /* 0x004fc4000001160a */
[----:B------:R-:W2:Y:S01]  /*c440*/  LDC R10, c[0x0][0x3b8] ;  /* 0x0000ee00ff0a7b82 */ /* 0x000ea20000000800 */
[----:B---3--:R-:W-:Y:S01]  /*c450*/  ISETP.LT.AND P2, PT, R3, UR10, !P0 ;  /* 0x0000000a03007c0c */ /* 0x008fe2000c741270 */
[----:B------:R3:W-:Y:S01]  /*c460*/  @P3 STG.E.U16 desc[UR8][R24.64], R5 ;  /* 0x0000000518003986 */ /* 0x0007e2000c101508 */
[----:B------:R-:W-:Y:S01]  /*c470*/  SGXT.U32 R27, R27, 0x2 ;  /* 0x000000021b1b781a */ /* 0x000fe20000000000 */
[----:B------:R-:W0:Y:S01]  /*c480*/  LDCU UR10, c[0x0][0x39c] ;  /* 0x00007380ff0a77ac */ /* 0x000e220008000800 */
[C---:B--2---:R-:W-:Y:S02]  /*c490*/  IMAD R3, R10.reuse, 0x4, R14 ;  /* 0x000000040a037824 */ /* 0x044fe400078e020e */
[----:B------:R-:W2:Y:S02]  /*c4a0*/  LDL.LU R14, [R1+0xc0] ;  /* 0x0000c000010e7983 */ /* 0x000ea40000300800 */
[----:B---3--:R-:W-:Y:S02]  /*c4b0*/  IMAD R24, R10, 0x4, R3 ;  /* 0x000000040a187824 */ /* 0x008fe400078e0203 */
[----:B------:R3:W-:Y:S04]  /*c4c0*/  @P5 STG.E.U16 desc[UR8][R20.64], R4 ;  /* 0x0000000414005986 */ /* 0x0007e8000c101508 */
[----:B------:R-:W5:Y:S04]  /*c4d0*/  LDL.LU R19, [R1+0xb0] ;  /* 0x0000b00001137983 */ /* 0x000f680000300800 */
[----:B------:R0:W-:Y:S01]  /*c4e0*/  @P6 STG.E.U16 desc[UR8][R22.64], R8 ;  /* 0x0000000816006986 */ /* 0x0001e2000c101508 */
[----:B---3--:R-:W-:-:S03]  /*c4f0*/  LEA R20, P5, R3, R2, 0x1 ;  /* 0x0000000203147211 */ /* 0x008fc600078a08ff */
[----:B------:R-:W3:Y:S01]  /*c500*/  LDL.LU R18, [R1+0xa0] ;  /* 0x0000a00001127983 */ /* 0x000ee20000300800 */
[----:B------:R-:W-:-:S03]  /*c510*/  LEA.HI.X.SX32 R21, R3, R0, 0x1, P5 ;  /* 0x0000000003157211 */ /* 0x000fc600028f0eff */
[----:B------:R-:W3:Y:S01]  /*c520*/  LDL.LU R15, [R1+0x90] ;  /* 0x00009000010f7983 */ /* 0x000ee20000300800 */
[----:B0-----:R-:W-:Y:S02]  /*c530*/  LOP3.LUT R23, R11, 0x48, R27, 0xfe, !PT ;  /* 0x000000480b177812 */ /* 0x001fe400078efe1b */
[C---:B------:R-:W-:Y:S01]  /*c540*/  LEA R22, P6, R24.reuse, R2, 0x1 ;  /* 0x0000000218167211 */ /* 0x040fe200078c08ff */
[----:B------:R0:W-:Y:S01]  /*c550*/  @P4 STG.E.U16 desc[UR8][R20.64], R12 ;  /* 0x0000000c14004986 */ /* 0x0001e2000c101508 */
[----:B------:R-:W-:Y:S01]  /*c560*/  ISETP.LT.AND P5, PT, R23, UR5, !P0 ;  /* 0x0000000517007c0c */ /* 0x000fe2000c7a1270 */
[----:B------:R-:W1:Y:S01]  /*c570*/  LDCU UR5, c[0x0][0x39c] ;  /* 0x00007380ff0577ac */ /* 0x000e620008000800 */
[----:B------:R-:W-:-:S05]  /*c580*/  LEA.HI.X.SX32 R23, R24, R0, 0x1, P6 ;  /* 0x0000000018177211 */ /* 0x000fca00030f0eff */
[----:B------:R1:W-:Y:S01]  /*c590*/  @P1 STG.E.U16 desc[UR8][R22.64], R16 ;  /* 0x0000001016001986 */ /* 0x0003e2000c101508 */
[----:B0-----:R-:W-:-:S05]  /*c5a0*/  IMAD R20, R10, 0x4, R24 ;  /* 0x000000040a147824 */ /* 0x001fca00078e0218 */
[----:B-1----:R-:W-:-:S04]  /*c5b0*/  LEA R22, P1, R20, R2, 0x1 ;  /* 0x0000000214167211 */ /* 0x002fc800078208ff */
[----:B------:R-:W-:Y:S02]  /*c5c0*/  LEA.HI.X.SX32 R23, R20, R0, 0x1, P1 ;  /* 0x0000000014177211 */ /* 0x000fe400008f0eff */
[----:B----4-:R-:W-:-:S05]  /*c5d0*/  PRMT R4, R29, 0x7632, R4 ;  /* 0x000076321d047816 */ /* 0x010fca0000000004 */
[----:B------:R2:W-:Y:S02]  /*c5e0*/  @P2 STG.E.U16 desc[UR8][R22.64], R4 ;  /* 0x0000000416002986 */ /* 0x0005e4000c101508 */
[----:B--2---:R-:W-:Y:S02]  /*c5f0*/  PRMT R4, R14, 0x7632, R4 ;  /* 0x000076320e047816 */ /* 0x004fe40000000004 */
[----:B------:R-:W2:Y:S01]  /*c600*/  LDL.LU R14, [R1+0x80] ;  /* 0x00008000010e7983 */ /* 0x000ea20000300800 */
[C-C-:B------:R-:W-:Y:S02]  /*c610*/  LOP3.LUT R26, R11.reuse, 0x44, R27.reuse, 0xfe, !PT ;  /* 0x000000440b1a7812 */ /* 0x140fe400078efe1b */
[--C-:B------:R-:W-:Y:S01]  /*c620*/  LOP3.LUT R3, R11, 0x4c, R27.reuse, 0xfe, !PT ;  /* 0x0000004c0b037812 */ /* 0x100fe200078efe1b */
[----:B------:R-:W4:Y:S01]  /*c630*/  LDL.LU R28, [R1+0xd4] ;  /* 0x0000d400011c7983 */ /* 0x000f220000300800 */
[----:B------:R-:W-:Y:S01]  /*c640*/  ISETP.LT.AND P3, PT, R26, UR4, !P0 ;  /* 0x000000041a007c0c */ /* 0x000fe2000c761270 */
[----:B------:R-:W0:Y:S01]  /*c650*/  LDCU UR4, c[0x0][0x39c] ;  /* 0x00007380ff0477ac */ /* 0x000e220008000800 */
[----:B------:R-:W-:Y:S01]  /*c660*/  ISETP.LT.AND P6, PT, R3, UR6, !P0 ;  /* 0x0000000603007c0c */ /* 0x000fe2000c7c1270 */
[----:B------:R-:W4:Y:S01]  /*c670*/  LDL.LU R29, [R1+0xc4] ;  /* 0x0000c400011d7983 */ /* 0x000f220000300800 */
[C-C-:B------:R-:W-:Y:S01]  /*c680*/  LOP3.LUT R21, R11.reuse, 0x50, R27.reuse, 0xfe, !PT ;  /* 0x000000500b157812 */ /* 0x140fe200078efe1b */
[----:B------:R-:W1:Y:S01]  /*c690*/  LDCU UR6, c[0x0][0x39c] ;  /* 0x00007380ff0677ac */ /* 0x000e620008000800 */
[----:B------:R-:W-:Y:S01]  /*c6a0*/  IMAD R3, R10, 0x4, R20 ;  /* 0x000000040a037824 */ /* 0x000fe200078e0214 */
[----:B------:R-:W-:-:S03]  /*c6b0*/  LOP3.LUT R22, R11, 0x54, R27, 0xfe, !PT ;  /* 0x000000540b167812 */ /* 0x000fc600078efe1b */
[----:B------:R-:W-:Y:S01]  /*c6c0*/  IMAD R24, R10, 0x4, R3 ;  /* 0x000000040a187824 */ /* 0x000fe200078e0203 */
[----:B------:R-:W-:Y:S02]  /*c6d0*/  LEA R20, P4, R3, R2, 0x1 ;  /* 0x0000000203147211 */ /* 0x000fe400078808ff */
[----:B0-----:R-:W-:Y:S01]  /*c6e0*/  ISETP.LT.AND P1, PT, R21, UR4, !P0 ;  /* 0x0000000415007c0c */ /* 0x001fe2000c721270 */
[----:B------:R-:W0:Y:S01]  /*c6f0*/  LDCU UR4, c[0x0][0x39c] ;  /* 0x00007380ff0477ac */ /* 0x000e220008000800 */
[----:B------:R-:W-:Y:S02]  /*c700*/  LEA.HI.X.SX32 R21, R3, R0, 0x1, P4 ;  /* 0x0000000003157211 */ /* 0x000fe400020f0eff */
[----:B------:R-:W-:Y:S01]  /*c710*/  ISETP.LT.AND P2, PT, R22, UR5, !P0 ;  /* 0x0000000516007c0c */ /* 0x000fe2000c741270 */
[----:B------:R-:W0:Y:S01]  /*c720*/  LDCU UR5, c[0x0][0x39c] ;  /* 0x00007380ff0577ac */ /* 0x000e220008000800 */
[----:B------:R-:W-:Y:S02]  /*c730*/  LOP3.LUT R3, R11, 0x58, R27, 0xfe, !PT ;  /* 0x000000580b037812 */ /* 0x000fe400078efe1b */
[C---:B------:R-:W-:Y:S01]  /*c740*/  LEA R22, P4, R24.reuse, R2, 0x1 ;  /* 0x0000000218167211 */ /* 0x040fe200078808ff */
[----:B------:R5:W-:Y:S01]  /*c750*/  @P3 STG.E.U16 desc[UR8][R20.64], R4 ;  /* 0x0000000414003986 */ /* 0x000be2000c101508 */
[----:B-1----:R-:W-:Y:S01]  /*c760*/  ISETP.LT.AND P3, PT, R3, UR6, !P0 ;  /* 0x0000000603007c0c */ /* 0x002fe2000c761270 */
[----:B------:R-:W1:Y:S01]  /*c770*/  LDCU UR6, c[0x0][0x39c] ;  /* 0x00007380ff0677ac */ /* 0x000e620008000800 */
[----:B------:R-:W-:-:S02]  /*c780*/  LEA.HI.X.SX32 R23, R24, R0, 0x1, P4 ;  /* 0x0000000018177211 */ /* 0x000fc400020f0eff */
[----:B------:R-:W-:Y:S02]  /*c790*/  LOP3.LUT R3, R11, 0x5c, R27, 0xfe, !PT ;  /* 0x0000005c0b037812 */ /* 0x000fe400078efe1b */
[----:B-----5:R-:W-:Y:S01]  /*c7a0*/  PRMT R4, R19, 0x7632, R4 ;  /* 0x0000763213047816 */ /* 0x020fe20000000004 */
[C---:B------:R-:W-:Y:S01]  /*c7b0*/  IMAD R21, R10.reuse, 0x4, R24 ;  /* 0x000000040a157824 */ /* 0x040fe200078e0218 */
[----:B0-----:R-:W-:Y:S01]  /*c7c0*/  ISETP.LT.AND P4, PT, R3, UR4, !P0 ;  /* 0x0000000403007c0c */ /* 0x001fe2000c781270 */
[----:B------:R-:W0:Y:S01]  /*c7d0*/  LDCU UR4, c[0x0][0x39c] ;  /* 0x00007380ff0477ac */ /* 0x000e220008000800 */
[----:B---3--:R-:W-:Y:S01]  /*c7e0*/  PRMT R8, R15, 0x7632, R8 ;  /* 0x000076320f087816 */ /* 0x008fe20000000008 */
[----:B------:R3:W-:Y:S01]  /*c7f0*/  @P5 STG.E.U16 desc[UR8][R22.64], R4 ;  /* 0x0000000416005986 */ /* 0x0007e2000c101508 */
[C---:B------:R-:W-:Y:S01]  /*c800*/  LEA R20, P5, R21.reuse, R2, 0x1 ;  /* 0x0000000215147211 */ /* 0x040fe200078a08ff */
[----:B------:R-:W-:Y:S02]  /*c810*/  IMAD R3, R10, 0x4, R21 ;  /* 0x000000040a037824 */ /* 0x000fe400078e0215 */
[----:B------:R-:W5:Y:S01]  /*c820*/  LDL.LU R19, [R1+0xb4] ;  /* 0x0000b40001137983 */ /* 0x000f620000300800 */
[----:B------:R-:W-:-:S02]  /*c830*/  LEA.HI.X.SX32 R21, R21, R0, 0x1, P5 ;  /* 0x0000000015157211 */ /* 0x000fc400028f0eff */
[C---:B---3--:R-:W-:Y:S02]  /*c840*/  LEA R22, P5, R3.reuse, R2, 0x1 ;  /* 0x0000000203167211 */ /* 0x048fe400078a08ff */
[----:B------:R-:W-:Y:S02]  /*c850*/  PRMT R4, R18, 0x7632, R4 ;  /* 0x0000763212047816 */ /* 0x000fe40000000004 */
[----:B------:R-:W-:Y:S01]  /*c860*/  LEA.HI.X.SX32 R23, R3, R0, 0x1, P5 ;  /* 0x0000000003177211 */ /* 0x000fe200028f0eff */
[----:B------:R-:W-:Y:S01]  /*c870*/  IMAD R3, R10, 0x4, R3 ;  /* 0x000000040a037824 */ /* 0x000fe200078e0203 */
[----:B------:R-:W-:Y:S01]  /*c880*/  LOP3.LUT R24, R11, 0x60, R27, 0xfe, !PT ;  /* 0x000000600b187812 */ /* 0x000fe200078efe1b */
[----:B------:R-:W-:Y:S04]  /*c890*/  @P6 STG.E.U16 desc[UR8][R20.64], R4 ;  /* 0x0000000414006986 */ /* 0x000fe8000c101508 */
[----:B------:R3:W-:Y:S01]  /*c8a0*/  @P1 STG.E.U16 desc[UR8][R22.64], R8 ;  /* 0x0000000816001986 */ /* 0x0007e2000c101508 */
[----:B------:R-:W-:Y:S01]  /*c8b0*/  ISETP.LT.AND P5, PT, R24, UR5, !P0 ;  /* 0x0000000518007c0c */ /* 0x000fe2000c7a1270 */
[----:B------:R-:W0:Y:S02]  /*c8c0*/  LDCU UR5, c[0x0][0x39c] ;  /* 0x00007380ff0577ac */ /* 0x000e240008000800 */
[----:B------:R-:W4:Y:S01]  /*c8d0*/  LDL.LU R18, [R1+0xa4] ;  /* 0x0000a40001127983 */ /* 0x000f220000300800 */
[----:B---3--:R-:W-:Y:S01]  /*c8e0*/  LEA R22, P1, R3, R2, 0x1 ;  /* 0x0000000203167211 */ /* 0x008fe200078208ff */
[----:B------:R-:W-:Y:S01]  /*c8f0*/  IMAD R21, R10, 0x4, R3 ;  /* 0x000000040a157824 */ /* 0x000fe200078e0203 */
[----:B------:R-:W-:Y:S01]  /*c900*/  LOP3.LUT R20, R11, 0x64, R27, 0xfe, !PT ;  /* 0x000000640b147812 */ /* 0x000fe200078efe1b */
[----:B------:R-:W3:Y:S01]  /*c910*/  LDL.LU R15, [R1+0x94] ;  /* 0x00009400010f7983 */ /* 0x000ee20000300800 */
[----:B------:R-:W-:-:S02]  /*c920*/  LEA.HI.X.SX32 R23, R3, R0, 0x1, P1 ;  /* 0x0000000003177211 */ /* 0x000fc400008f0eff */
[--C-:B------:R-:W-:Y:S02]  /*c930*/  LOP3.LUT R3, R11, 0x68, R27.reuse, 0xfe, !PT ;  /* 0x000000680b037812 */ /* 0x100fe400078efe1b */
[----:B0-----:R-:W-:Y:S01]  /*c940*/  ISETP.LT.AND P1, PT, R20, UR4, !P0 ;  /* 0x0000000414007c0c */ /* 0x001fe2000c721270 */
[----:B------:R-:W0:Y:S01]  /*c950*/  LDCU UR4, c[0x0][0x39c] ;  /* 0x00007380ff0477ac */ /* 0x000e220008000800 */
[----:B------:R-:W-:Y:S02]  /*c960*/  LEA R20, P6, R21, R2, 0x1 ;  /* 0x0000000215147211 */ /* 0x000fe400078c08ff */
[----:B------:R-:W-:Y:S02]  /*c970*/  LOP3.LUT R24, R11, 0x6c, R27, 0xfe, !PT ;  /* 0x0000006c0b187812 */ /* 0x000fe400078efe1b */
[----:B------:R-:W-:Y:S02]  /*c980*/  PRMT R8, R5, 0x7632, R8 ;  /* 0x0000763205087816 */ /* 0x000fe40000000008 */
[----:B--2---:R-:W-:-:S02]  /*c990*/  PRMT R4, R14, 0x7632, R4 ;  /* 0x000076320e047816 */ /* 0x004fc40000000004 */
[----:B------:R-:W2:Y:S04]  /*c9a0*/  LDL.LU R14, [R1+0x84] ;  /* 0x00008400010e7983 */ /* 0x000ea80000300800 */
[----:B------:R0:W-:Y:S01]  /*c9b0*/  @P2 STG.E.U16 desc[UR8][R22.64], R4 ;  /* 0x0000000416002986 */ /* 0x0001e2000c101508 */
[----:B-1----:R-:W-:Y:S01]  /*c9c0*/  ISETP.LT.AND P2, PT, R3, UR6, !P0 ;  /* 0x0000000603007c0c */ /* 0x002fe2000c741270 */
[----:B------:R-:W-:Y:S01]  /*c9d0*/  IMAD R3, R10, 0x4, R21 ;  /* 0x000000040a037824 */ /* 0x000fe200078e0215 */
[----:B------:R-:W-:Y:S01]  /*c9e0*/  LEA.HI.X.SX32 R21, R21, R0, 0x1, P6 ;  /* 0x0000000015157211 */ /* 0x000fe200030f0eff */
[----:B------:R-:W1:Y:S01]  /*c9f0*/  LDCU UR6, c[0x0][0x39c] ;  /* 0x00007380ff0677ac */ /* 0x000e620008000800 */
[----:B0-----:R-:W-:Y:S02]  /*ca00*/  PRMT R4, R7, 0x7632, R4 ;  /* 0x0000763207047816 */ /* 0x001fe40000000004 */
[C---:B------:R-:W-:Y:S01]  /*ca10*/  LEA R22, P6, R3.reuse, R2, 0x1 ;  /* 0x0000000203167211 */ /* 0x040fe200078c08ff */
[----:B------:R-:W2:Y:S03]  /*ca20*/  LDL.LU R7, [R1+0x64] ;  /* 0x0000640001077983 */ /* 0x000ea60000300800 */
[----:B------:R-:W-:Y:S01]  /*ca30*/  LEA.HI.X.SX32 R23, R3, R0, 0x1, P6 ;  /* 0x0000000003177211 */ /* 0x000fe200030f0eff */
[----:B------:R0:W-:Y:S01]  /*ca40*/  @P3 STG.E.U16 desc[UR8][R20.64], R4 ;  /* 0x0000000414003986 */ /* 0x0001e2000c101508 */
[----:B------:R-:W-:Y:S01]  /*ca50*/  ISETP.LT.AND P3, PT, R24, UR5, !P0 ;  /* 0x0000000518007c0c */ /* 0x000fe2000c761270 */
[----:B------:R-:W1:Y:S01]  /*ca60*/  LDCU UR5, c[0x0][0x39c] ;  /* 0x00007380ff0577ac */ /* 0x000e620008000800 */
[----:B0-----:R-:W-:Y:S01]  /*ca70*/  PRMT R4, R6, 0x7632, R4 ;  /* 0x0000763206047816 */ /* 0x001fe20000000004 */
[C---:B------:R-:W-:Y:S01]  /*ca80*/  IMAD R20, R10.reuse, 0x4, R3 ;  /* 0x000000040a147824 */ /* 0x040fe200078e0203 */
[----:B------:R-:W-:Y:S01]  /*ca90*/  LOP3.LUT R21, R11, 0x70, R27, 0xfe, !PT ;  /* 0x000000700b157812 */ /* 0x000fe200078efe1b */
[----:B------:R-:W2:Y:S04]  /*caa0*/  LDL.LU R6, [R1+0x54] ;  /* 0x0000540001067983 */ /* 0x000ea80000300800 */
[----:B------:R0:W-:Y:S01]  /*cab0*/  @P4 STG.E.U16 desc[UR8][R22.64], R4 ;  /* 0x0000000416004986 */ /* 0x0001e2000c101508 */
[----:B------:R-:W-:Y:S01]  /*cac0*/  IMAD R3, R10, 0x4, R20 ;  /* 0x000000040a037824 */ /* 0x000fe200078e0214 */
[----:B0-----:R-:W-:-:S02]  /*cad0*/  LEA R22, P4, R20, R2, 0x1 ;  /* 0x0000000214167211 */ /* 0x001fc400078808ff */
[----:B------:R-:W-:Y:S02]  /*cae0*/  PRMT R4, R17, 0x7632, R4 ;  /* 0x0000763211047816 */ /* 0x000fe40000000004 */
[----:B------:R-:W-:Y:S01]  /*caf0*/  LEA.HI.X.SX32 R23, R20, R0, 0x1, P4 ;  /* 0x0000000014177211 */ /* 0x000fe200020f0eff */
[----:B------:R-:W-:Y:S01]  /*cb00*/  IMAD R24, R10, 0x4, R3 ;  /* 0x000000040a187824 */ /* 0x000fe200078e0203 */
[----:B------:R-:W-:Y:S01]  /*cb10*/  ISETP.LT.AND P4, PT, R21, UR4, !P0 ;  /* 0x0000000415007c0c */ /* 0x000fe2000c781270 */
[----:B------:R-:W0:Y:S01]  /*cb20*/  LDCU UR4, c[0x0][0x39c] ;  /* 0x00007380ff0477ac */ /* 0x000e220008000800 */
[C---:B------:R-:W-:Y:S01]  /*cb30*/  LEA R20, P6, R3.reuse, R2, 0x1 ;  /* 0x0000000203147211 */ /* 0x040fe200078c08ff */
[----:B------:R1:W-:Y:S03]  /*cb40*/  @P5 STG.E.U16 desc[UR8][R22.64], R4 ;  /* 0x0000000416005986 */ /* 0x0003e6000c101508 */
[----:B------:R-:W-:Y:S01]  /*cb50*/  LEA.HI.X.SX32 R21, R3, R0, 0x1, P6 ;  /* 0x0000000003157211 */ /* 0x000fe200030f0eff */
[----:B------:R-:W2:Y:S01]  /*cb60*/  LDL.LU R17, [R1+0x4cc] ;  /* 0x0004cc0001117983 */ /* 0x000ea20000300800 */
[----:B------:R-:W-:-:S02]  /*cb70*/  LOP3.LUT R3, R11, 0x78, R27, 0xfe, !PT ;  /* 0x000000780b037812 */ /* 0x000fc400078efe1b */
[--C-:B-1----:R-:W-:Y:S02]  /*cb80*/  LOP3.LUT R22, R11, 0x74, R27.reuse, 0xfe, !PT ;  /* 0x000000740b167812 */ /* 0x102fe400078efe1b */
[----:B------:R-:W-:Y:S02]  /*cb90*/  PRMT R4, R13, 0x7632, R4 ;  /* 0x000076320d047816 */ /* 0x000fe40000000004 */
[----:B------:R-:W-:Y:S01]  /*cba0*/  ISETP.LT.AND P5, PT, R22, UR5, !P0 ;  /* 0x0000000516007c0c */ /* 0x000fe2000c7a1270 */
[----:B------:R-:W1:Y:S01]  /*cbb0*/  LDCU UR5, c[0x0][0x39c] ;  /* 0x00007380ff0577ac */ /* 0x000e620008000800 */
[C---:B------:R-:W-:Y:S01]  /*cbc0*/  LEA R22, P6, R24.reuse, R2, 0x1 ;  /* 0x0000000218167211 */ /* 0x040fe200078c08ff */
[----:B------:R0:W-:Y:S01]  /*cbd0*/  @P1 STG.E.U16 desc[UR8][R20.64], R4 ;  /* 0x0000000414001986 */ /* 0x0001e2000c101508 */
[----:B------:R-:W-:Y:S01]  /*cbe0*/  ISETP.LT.AND P1, PT, R3, UR6, !P0 ;  /* 0x0000000603007c0c */ /* 0x000fe2000c721270 */
[----:B------:R-:W1:Y:S01]  /*cbf0*/  LDCU UR6, c[0x0][0x39c] ;  /* 0x00007380ff0677ac */ /* 0x000e620008000800 */
[----:B------:R-:W-:Y:S01]  /*cc00*/  LEA.HI.X.SX32 R23, R24, R0, 0x1, P6 ;  /* 0x0000000018177211 */ /* 0x000fe200030f0eff */
[----:B------:R-:W-:Y:S01]  /*cc10*/  IMAD R24, R10, 0x4, R24 ;  /* 0x000000040a187824 */ /* 0x000fe200078e0218 */
[----:B------:R-:W-:Y:S01]  /*cc20*/  LOP3.LUT R3, R11, 0x7c, R27, 0xfe, !PT ;  /* 0x0000007c0b037812 */ /* 0x000fe200078efe1b */
[----:B------:R-:W2:Y:S01]  /*cc30*/  LDL.LU R13, [R1+0x4c8] ;  /* 0x0004c800010d7983 */ /* 0x000ea20000300800 */
[----:B0-----:R-:W-:-:S02]  /*cc40*/  PRMT R4, R9, 0x7632, R4 ;  /* 0x0000763209047816 */ /* 0x001fc40000000004 */
[----:B------:R-:W-:Y:S01]  /*cc50*/  ISETP.LT.AND P6, PT, R3, UR4, !P0 ;  /* 0x0000000403007c0c */ /* 0x000fe2000c7c1270 */
[----:B------:R-:W-:Y:S01]  /*cc60*/  IMAD R3, R10, 0x4, R24 ;  /* 0x000000040a037824 */ /* 0x000fe200078e0218 */
[----:B------:R-:W0:Y:S01]  /*cc70*/  LDCU UR4, c[0x0][0x39c] ;  /* 0x00007380ff0477ac */ /* 0x000e220008000800 */
[----:B------:R1:W-:Y:S01]  /*cc80*/  @P2 STG.E.U16 desc[UR8][R22.64], R4 ;  /* 0x0000000416002986 */ /* 0x0003e2000c101508 */
[----:B------:R-:W-:-:S03]  /*cc90*/  PRMT R12, R4, 0x7632, R12 ;  /* 0x00007632040c7816 */ /* 0x000fc6000000000c */
[----:B------:R-:W2:Y:S04]  /*cca0*/  LDL.LU R9, [R1+0x4c4] ;  /* 0x0004c40001097983 */ /* 0x000ea80000300800 */
[----:B------:R-:W2:Y:S01]  /*ccb0*/  LDL.LU R5, [R1+0x4c0] ;  /* 0x0004c00001057983 */ /* 0x000ea20000300800 */
[----:B-1----:R-:W-:-:S03]  /*ccc0*/  LEA R22, P2, R24, R2, 0x1 ;  /* 0x0000000218167211 */ /* 0x002fc600078408ff */
[----:B------:R-:W2:Y:S01]  /*ccd0*/  LDL R26, [R1+0x34] ;  /* 0x00003400011a7983 */ /* 0x000ea20000100800 */
[----:B------:R-:W-:-:S03]  /*cce0*/  LEA.HI.X.SX32 R23, R24, R0, 0x1, P2 ;  /* 0x0000000018177211 */ /* 0x000fc600010f0eff */
[----:B------:R-:W2:Y:S01]  /*ccf0*/  LDL R25, [R1+0x4] ;  /* 0x0000040001197983 */ /* 0x000ea20000100800 */
[----:B------:R-:W-:Y:S02]  /*cd00*/  LEA R20, P2, R3, R2, 0x1 ;  /* 0x0000000203147211 */ /* 0x000fe400078408ff */
[----:B------:R-:W-:Y:S01]  /*cd10*/  LOP3.LUT R4, R11, 0x80, R27, 0xfe, !PT ;  /* 0x000000800b047812 */ /* 0x000fe200078efe1b */
[----:B------:R-:W2:Y:S01]  /*cd20*/  LDL R24, [R1+0x24] ;  /* 0x0000240001187983 */ /* 0x000ea20000100800 */
[----:B------:R-:W-:Y:S01]  /*cd30*/  LEA.HI.X.SX32 R21, R3, R0, 0x1, P2 ;  /* 0x0000000003157211 */ /* 0x000fe200010f0eff */
[----:B------:R-:W-:Y:S02]  /*cd40*/  IMAD R3, R10, 0x4, R3 ;  /* 0x000000040a037824 */ /* 0x000fe400078e0203 */
[----:B------:R1:W-:Y:S01]  /*cd50*/  @P3 STG.E.U16 desc[UR8][R22.64], R8 ;  /* 0x0000000816003986 */ /* 0x0003e2000c101508 */
[----:B------:R-:W-:Y:S01]  /*cd60*/  ISETP.LT.AND P2, PT, R4, UR5, !P0 ;  /* 0x0000000504007c0c */ /* 0x000fe2000c741270 */
[----:B------:R-:W-:Y:S01]  /*cd70*/  IMAD R4, R10, 0x4, R3 ;  /* 0x000000040a047824 */ /* 0x000fe200078e0203 */
[----:B------:R-:W0:Y:S01]  /*cd80*/  LDCU UR5, c[0x0][0x39c] ;  /* 0x00007380ff0577ac */ /* 0x000e220008000800 */
[----:B------:R3:W-:Y:S01]  /*cd90*/  @P4 STG.E.U16 desc[UR8][R20.64], R12 ;  /* 0x0000000c14004986 */ /* 0x0007e2000c101508 */
[----:B-1----:R-:W-:-:S02]  /*cda0*/  LOP3.LUT R22, R11, 0x84, R27, 0xfe, !PT ;  /* 0x000000840b167812 */ /* 0x002fc400078efe1b */
[----:B---3--:R-:W-:-:S04]  /*cdb0*/  LEA R20, P3, R3, R2, 0x1 ;  /* 0x0000000203147211 */ /* 0x008fc800078608ff */
[----:B------:R-:W-:Y:S02]  /*cdc0*/  LEA.HI.X.SX32 R21, R3, R0, 0x1, P3 ;  /* 0x0000000003157211 */ /* 0x000fe400018f0eff */
[----:B0-----:R-:W-:Y:S01]  /*cdd0*/  ISETP.LT.AND P3, PT, R22, UR4, !P0 ;  /* 0x0000000416007c0c */ /* 0x001fe2000c761270 */
[----:B------:R-:W0:Y:S01]  /*cde0*/  LDCU UR4, c[0x0][0x39c] ;  /* 0x00007380ff0477ac */ /* 0x000e220008000800 */
[----:B------:R-:W-:Y:S02]  /*cdf0*/  LEA R22, P4, R4, R2, 0x1 ;  /* 0x0000000204167211 */ /* 0x000fe400078808ff */
[----:B------:R-:W-:Y:S02]  /*ce00*/  PRMT R8, R8, 0x7632, R8 ;  /* 0x0000763208087816 */ /* 0x000fe40000000008 */
[----:B------:R-:W-:Y:S02]  /*ce10*/  LEA.HI.X.SX32 R23, R4, R0, 0x1, P4 ;  /* 0x0000000004177211 */ /* 0x000fe400020f0eff */
[----:B------:R-:W-:Y:S01]  /*ce20*/  PRMT R12, R12, 0x7632, R12 ;  /* 0x000076320c0c7816 */ /* 0x000fe2000000000c */
[----:B------:R-:W-:Y:S04]  /*ce30*/  @P5 STG.E.U16 desc[UR8][R20.64], R8 ;  /* 0x0000000814005986 */ /* 0x000fe8000c101508 */
[----:B------:R1:W-:Y:S04]  /*ce40*/  @P1 STG.E.U16 desc[UR8][R22.64], R12 ;  /* 0x0000000c16001986 */ /* 0x0003e8000c101508 */
[----:B-1----:R-:W3:Y:S01]  /*ce50*/  LDL R12, [R1+0x44] ;  /* 0x00004400010c7983 */ /* 0x002ee20000100800 */
[----:B------:R-:W-:Y:S01]  /*ce60*/  LOP3.LUT R3, R11, 0x88, R27, 0xfe, !PT ;  /* 0x000000880b037812 */ /* 0x000fe200078efe1b */
[----:B------:R-:W-:-:S03]  /*ce70*/  IMAD R4, R10, 0x4, R4 ;  /* 0x000000040a047824 */ /* 0x000fc600078e0204 */
[----:B------:R-:W-:Y:S01]  /*ce80*/  ISETP.LT.AND P5, PT, R3, UR6, !P0 ;  /* 0x0000000603007c0c */ /* 0x000fe2000c7a1270 */
[----:B------:R-:W1:Y:S01]  /*ce90*/  LDCU UR6, c[0x0][0x39c] ;  /* 0x00007380ff0677ac */ /* 0x000e620008000800 */
[----:B------:R-:W-:Y:S01]  /*cea0*/  LEA R22, P4, R4, R2, 0x1 ;  /* 0x0000000204167211 */ /* 0x000fe200078808ff */
[----:B------:R-:W-:Y:S01]  /*ceb0*/  IMAD R8, R10, 0x4, R4 ;  /* 0x000000040a087824 */ /* 0x000fe200078e0204 */
[----:B------:R-:W-:Y:S02]  /*cec0*/  LOP3.LUT R3, R11, 0x8c, R27, 0xfe, !PT ;  /* 0x0000008c0b037812 */ /* 0x000fe400078efe1b */
[----:B------:R-:W-:Y:S02]  /*ced0*/  PRMT R16, R16, 0x7632, R16 ;  /* 0x0000763210107816 */ /* 0x000fe40000000010 */
[----:B------:R-:W-:Y:S01]  /*cee0*/  LEA.HI.X.SX32 R23, R4, R0, 0x1, P4 ;  /* 0x0000000004177211 */ /* 0x000fe200020f0eff */
[----:B------:R-:W-:Y:S01]  /*cef0*/  IMAD R4, R10, 0x4, R8 ;  /* 0x000000040a047824 */ /* 0x000fe200078e0208 */
[----:B------:R-:W-:Y:S01]  /*cf00*/  ISETP.LT.AND P1, PT, R3, UR5, !P0 ;  /* 0x0000000503007c0c */ /* 0x000fe2000c721270 */
[----:B------:R-:W1:Y:S01]  /*cf10*/  LDCU UR5, c[0x0][0x39c] ;  /* 0x00007380ff0577ac */ /* 0x000e620008000800 */
[----:B------:R-:W-:-:S02]  /*cf20*/  LEA R20, P4, R8, R2, 0x1 ;  /* 0x0000000208147211 */ /* 0x000fc400078808ff */
[--C-:B------:R-:W-:Y:S01]  /*cf30*/  LOP3.LUT R3, R11, 0x90, R27.reuse, 0xfe, !PT ;  /* 0x000000900b037812 */ /* 0x100fe200078efe1b */
[----:B------:R5:W-:Y:S01]  /*cf40*/  @P6 STG.E.U16 desc[UR8][R22.64], R16 ;  /* 0x0000001016006986 */ /* 0x000be2000c101508 */
[----:B------:R-:W-:Y:S02]  /*cf50*/  LEA.HI.X.SX32 R21, R8, R0, 0x1, P4 ;  /* 0x0000000008157211 */ /* 0x000fe400020f0eff */
[----:B0-----:R-:W-:Y:S01]  /*cf60*/  ISETP.LT.AND P4, PT, R3, UR4, !P0 ;  /* 0x0000000403007c0c */ /* 0x001fe2000c781270 */
[----:B------:R-:W0:Y:S01]  /*cf70*/  LDCU UR4, c[0x0][0x39c] ;  /* 0x00007380ff0477ac */ /* 0x000e220008000800 */
[--C-:B------:R-:W-:Y:S01]  /*cf80*/  LOP3.LUT R3, R11, 0x94, R27.reuse, 0xfe, !PT ;  /* 0x000000940b037812 */ /* 0x100fe200078efe1b */
[----:B----4-:R-:W-:Y:S01]  /*cf90*/  @P2 STG.E.U16 desc[UR8][R20.64], R28 ;  /* 0x0000001c14002986 */ /* 0x010fe2000c101508 */
[C---:B-----5:R-:W-:Y:S02]  /*cfa0*/  LEA R22, P6, R4.reuse, R2, 0x1 ;  /* 0x0000000204167211 */ /* 0x060fe400078c08ff */
[----:B-1----:R-:W-:Y:S01]  /*cfb0*/  ISETP.LT.AND P2, PT, R3, UR6, !P0 ;  /* 0x0000000603007c0c */ /* 0x002fe2000c741270 */
[----:B------:R-:W1:Y:S01]  /*cfc0*/  LDCU UR6, c[0x0][0x39c] ;  /* 0x00007380ff0677ac */ /* 0x000e620008000800 */
[----:B------:R-:W-:Y:S01]  /*cfd0*/  LEA.HI.X.SX32 R23, R4, R0, 0x1, P6 ;  /* 0x0000000004177211 */ /* 0x000fe200030f0eff */
[----:B------:R-:W-:Y:S01]  /*cfe0*/  IMAD R4, R10, 0x4, R4 ;  /* 0x000000040a047824 */ /* 0x000fe200078e0204 */
[----:B------:R-:W-:-:S03]  /*cff0*/  LOP3.LUT R3, R11, 0x98, R27, 0xfe, !PT ;  /* 0x000000980b037812 */ /* 0x000fc600078efe1b */
[----:B------:R4:W-:Y:S01]  /*d000*/  @P3 STG.E.U16 desc[UR8][R22.64], R29 ;  /* 0x0000001d16003986 */ /* 0x0009e2000c101508 */
[----:B------:R-:W-:Y:S01]  /*d010*/  IMAD R8, R10, 0x4, R4 ;  /* 0x000000040a087824 */ /* 0x000fe200078e0204 */
[----:B------:R-:W-:Y:S01]  /*d020*/  ISETP.LT.AND P3, PT, R3, UR5, !P0 ;  /* 0x0000000503007c0c */ /* 0x000fe2000c761270 */
[----:B------:R-:W5:Y:S01]  /*d030*/  LDCU UR5, c[0x0][0x39c] ;  /* 0x00007380ff0577ac */ /* 0x000f620008000800 */
[----:B------:R-:W-:Y:S02]  /*d040*/  LOP3.LUT R3, R11, 0x9c, R27, 0xfe, !PT ;  /* 0x0000009c0b037812 */ /* 0x000fe400078efe1b */
[----:B----4-:R-:W-:-:S04]  /*d050*/  LEA R22, P6, R4, R2, 0x1 ;  /* 0x0000000204167211 */ /* 0x010fc800078c08ff */
[----:B------:R-:W-:Y:S01]  /*d060*/  LEA.HI.X.SX32 R23, R4, R0, 0x1, P6 ;  /* 0x0000000004177211 */ /* 0x000fe200030f0eff */
[----:B------:R-:W-:Y:S01]  /*d070*/  IMAD R4, R10, 0x4, R8 ;  /* 0x000000040a047824 */ /* 0x000fe200078e0208 */
[----:B------:R-:W-:-:S03]  /*d080*/  LEA R20, P6, R8, R2, 0x1 ;  /* 0x0000000208147211 */ /* 0x000fc600078c08ff */
[----:B------:R4:W-:Y:S01]  /*d090*/  @P5 STG.E.U16 desc[UR8][R22.64], R19 ;  /* 0x0000001316005986 */ /* 0x0009e2000c101508 */
[----:B------:R-:W-:Y:S02]  /*d0a0*/  LEA.HI.X.SX32 R21, R8, R0, 0x1, P6 ;  /* 0x0000000008157211 */ /* 0x000fe400030f0eff */
[----:B0-----:R-:W-:Y:S01]  /*d0b0*/  ISETP.LT.AND P5, PT, R3, UR4, !P0 ;  /* 0x0000000403007c0c */ /* 0x001fe2000c7a1270 */
[----:B------:R-:W0:Y:S01]  /*d0c0*/  LDCU UR4, c[0x0][0x39c] ;  /* 0x00007380ff0477ac */ /* 0x000e220008000800 */
[--C-:B------:R-:W-:Y:S01]  /*d0d0*/  LOP3.LUT R3, R11, 0xa0, R27.reuse, 0xfe, !PT ;  /* 0x000000a00b037812 */ /* 0x100fe200078efe1b */
[----:B------:R-:W-:Y:S01]  /*d0e0*/  @P1 STG.E.U16 desc[UR8][R20.64], R18 ;  /* 0x0000001214001986 */ /* 0x000fe2000c101508 */
[----:B----4-:R-:W-:Y:S02]  /*d0f0*/  LEA R22, P6, R4, R2, 0x1 ;  /* 0x0000000204167211 */ /* 0x010fe400078c08ff */
[----:B-1----:R-:W-:Y:S01]  /*d100*/  ISETP.LT.AND P1, PT, R3, UR6, !P0 ;  /* 0x0000000603007c0c */ /* 0x002fe2000c721270 */
[----:B------:R-:W-:Y:S01]  /*d110*/  IMAD R3, R10, 0x4, R4 ;  /* 0x000000040a037824 */ /* 0x000fe200078e0204 */
[----:B------:R-:W-:Y:S01]  /*d120*/  LEA.HI.X.SX32 R23, R4, R0, 0x1, P6 ;  /* 0x0000000004177211 */ /* 0x000fe200030f0eff */
[----:B------:R-:W1:Y:S01]  /*d130*/  LDCU UR6, c[0x0][0x39c] ;  /* 0x00007380ff0677ac */ /* 0x000e620008000800 */
[----:B------:R-:W-:Y:S01]  /*d140*/  LOP3.LUT R8, R11, 0xa4, R27, 0xfe, !PT ;  /* 0x000000a40b087812 */ /* 0x000fe200078efe1b */
[----:B------:R-:W-:-:S02]  /*d150*/  IMAD R4, R10, 0x4, R3 ;  /* 0x000000040a047824 */ /* 0x000fc400078e0203 */
[----:B------:R4:W-:Y:S01]  /*d160*/  @P4 STG.E.U16 desc[UR8][R22.64], R15 ;  /* 0x0000000f16004986 */ /* 0x0009e2000c101508 */
[----:B-----5:R-:W-:Y:S01]  /*d170*/  ISETP.LT.AND P4, PT, R8, UR5, !P0 ;  /* 0x0000000508007c0c */ /* 0x020fe2000c781270 */
[----:B------:R-:W5:Y:S01]  /*d180*/  LDCU UR5, c[0x0][0x39c] ;  /* 0x00007380ff0577ac */ /* 0x000f620008000800 */
[----:B----4-:R-:W-:-:S04]  /*d190*/  LEA R22, P6, R3, R2, 0x1 ;  /* 0x0000000203167211 */ /* 0x010fc800078c08ff */
[----:B------:R-:W-:Y:S01]  /*d1a0*/  LEA.HI.X.SX32 R23, R3, R0, 0x1, P6 ;  /* 0x0000000003177211 */ /* 0x000fe200030f0eff */
[----:B------:R-:W-:Y:S01]  /*d1b0*/  IMAD R3, R10, 0x4, R4 ;  /* 0x000000040a037824 */ /* 0x000fe200078e0204 */
[C---:B------:R-:W-:Y:S02]  /*d1c0*/  LEA R20, P6, R4.reuse, R2, 0x1 ;  /* 0x0000000204147211 */ /* 0x040fe400078c08ff */
[C---:B------:R-:W-:Y:S02]  /*d1d0*/  LOP3.LUT R8, R11.reuse, 0xa8, R27, 0xfe, !PT ;  /* 0x000000a80b087812 */ /* 0x040fe400078efe1b */
[----:B------:R-:W-:Y:S01]  /*d1e0*/  LEA.HI.X.SX32 R21, R4, R0, 0x1, P6 ;  /* 0x0000000004157211 */ /* 0x000fe200030f0eff */
[----:B------:R-:W-:Y:S01]  /*d1f0*/  IMAD R4, R10, 0x4, R3 ;  /* 0x000000040a047824 */ /* 0x000fe200078e0203 */
[----:B--2---:R2:W-:Y:S01]  /*d200*/  @P2 STG.E.U16 desc[UR8][R22.64], R14 ;  /* 0x0000000e16002986 */ /* 0x0045e2000c101508 */
[----:B0-----:R-:W-:Y:S01]  /*d210*/  ISETP.LT.AND P2, PT, R8, UR4, !P0 ;  /* 0x0000000408007c0c */ /* 0x001fe2000c741270 */
[----:B------:R-:W0:Y:S01]  /*d220*/  LDCU UR4, c[0x0][0x39c] ;  /* 0x00007380ff0477ac */ /* 0x000e220008000800 */
[----:B------:R-:W-:-:S02]  /*d230*/  LOP3.LUT R8, R11, 0xac, R27, 0xfe, !PT ;  /* 0x000000ac0b087812 */ /* 0x000fc400078efe1b */
[----:B--2---:R-:W-:-:S04]  /*d240*/  LEA R22, P6, R3, R2, 0x1 ;  /* 0x0000000203167211 */ /* 0x004fc800078c08ff */
[----:B------:R-:W-:Y:S01]  /*d250*/  LEA.HI.X.SX32 R23, R3, R0, 0x1, P6 ;  /* 0x0000000003177211 */ /* 0x000fe200030f0eff */
[----:B------:R2:W-:Y:S01]  /*d260*/  @P3 STG.E.U16 desc[UR8][R20.64], R7 ;  /* 0x0000000714003986 */ /* 0x0005e2000c101508 */
[----:B------:R-:W-:Y:S02]  /*d270*/  LOP3.LUT R3, R11, 0xb0, R27, 0xfe, !PT ;  /* 0x000000b00b037812 */ /* 0x000fe400078efe1b */
[----:B-1----:R-:W-:Y:S01]  /*d280*/  ISETP.LT.AND P3, PT, R8, UR6, !P0 ;  /* 0x0000000608007c0c */ /* 0x002fe2000c761270 */
[----:B------:R-:W1:Y:S01]  /*d290*/  LDCU UR6, c[0x0][0x39c] ;  /* 0x00007380ff0677ac */ /* 0x000e620008000800 */
[----:B--2---:R-:W-:-:S04]  /*d2a0*/  LEA R20, P6, R4, R2, 0x1 ;  /* 0x0000000204147211 */ /* 0x004fc800078c08ff */
[----:B------:R-:W-:Y:S01]  /*d2b0*/  LEA.HI.X.SX32 R21, R4, R0, 0x1, P6 ;  /* 0x0000000004157211 */ /* 0x000fe200030f0eff */
[C---:B------:R-:W-:Y:S01]  /*d2c0*/  IMAD R4, R10.reuse, 0x4, R4 ;  /* 0x000000040a047824 */ /* 0x040fe200078e0204 */
[----:B------:R2:W-:Y:S01]  /*d2d0*/  @P5 STG.E.U16 desc[UR8][R22.64], R6 ;  /* 0x0000000616005986 */ /* 0x0005e2000c101508 */
[----:B-----5:R-:W-:Y:S02]  /*d2e0*/  ISETP.LT.AND P5, PT, R3, UR5, !P0 ;  /* 0x0000000503007c0c */ /* 0x020fe4000c7a1270 */
[----:B------:R-:W-:Y:S01]  /*d2f0*/  IMAD R3, R10, 0x4, R4 ;  /* 0x000000040a037824 */ /* 0x000fe200078e0204 */
[----:B------:R-:W4:Y:S01]  /*d300*/  LDCU UR5, c[0x0][0x39c] ;  /* 0x00007380ff0577ac */ /* 0x000f220008000800 */
[----:B------:R-:W-:-:S03]  /*d310*/  LOP3.LUT R8, R11, 0xb4, R27, 0xfe, !PT ;  /* 0x000000b40b087812 */ /* 0x000fc600078efe1b */
[----:B--2---:R-:W-:-:S04]  /*d320*/  LEA R22, P6, R3, R2, 0x1 ;  /* 0x0000000203167211 */ /* 0x004fc800078c08ff */
[----:B------:R-:W-:Y:S01]  /*d330*/  LEA.HI.X.SX32 R23, R3, R0, 0x1, P6 ;  /* 0x0000000003177211 */ /* 0x000fe200030f0eff */
[----:B------:R-:W-:Y:S04]  /*d340*/  STL [R1+0x4bc], R9 ;  /* 0x0004bc0901007387 */ /* 0x000fe80000100800 */
[----:B---3--:R2:W-:Y:S02]  /*d350*/  @P1 STG.E.U16 desc[UR8][R20.64], R12 ;  /* 0x0000000c14001986 */ /* 0x0085e4000c101508 */
[----:B--2---:R-:W-:-:S04]  /*d360*/  LEA R20, P1, R4, R2, 0x1 ;  /* 0x0000000204147211 */ /* 0x004fc800078208ff */
[----:B------:R-:W-:Y:S02]  /*d370*/  LEA.HI.X.SX32 R21, R4, R0, 0x1, P1 ;  /* 0x0000000004157211 */ /* 0x000fe400008f0eff */
[----:B0-----:R-:W-:Y:S01]  /*d380*/  ISETP.LT.AND P1, PT, R8, UR4, !P0 ;  /* 0x0000000408007c0c */ /* 0x001fe2000c721270 */
[C---:B------:R-:W-:Y:S01]  /*d390*/  IMAD R8, R10.reuse, 0x4, R3 ;  /* 0x000000040a087824 */ /* 0x040fe200078e0203 */
[C-C-:B------:R-:W-:Y:S01]  /*d3a0*/  LOP3.LUT R4, R11.reuse, 0xb8, R27.reuse, 0xfe, !PT ;  /* 0x000000b80b047812 */ /* 0x140fe200078efe1b */
[----:B------:R-:W0:Y:S01]  /*d3b0*/  LDCU UR4, c[0x0][0x39c] ;  /* 0x00007380ff0477ac */ /* 0x000e220008000800 */
[----:B------:R-:W-:Y:S01]  /*d3c0*/  @P4 STG.E.U16 desc[UR8][R20.64], R24 ;  /* 0x0000001814004986 */ /* 0x000fe2000c101508 */
[----:B------:R-:W-:Y:S01]  /*d3d0*/  IMAD R3, R10, 0x4, R8 ;  /* 0x000000040a037824 */ /* 0x000fe200078e0208 */
[----:B-1----:R-:W-:Y:S01]  /*d3e0*/  ISETP.LT.AND P4, PT, R4, UR6, !P0 ;  /* 0x0000000604007c0c */ /* 0x002fe2000c781270 */
[----:B------:R-:W1:Y:S01]  /*d3f0*/  LDCU UR6, c[0x0][0x39c] ;  /* 0x00007380ff0677ac */ /* 0x000e620008000800 */
[----:B------:R2:W-:Y:S01]  /*d400*/  @P2 STG.E.U16 desc[UR8][R22.64], R26 ;  /* 0x0000001a16002986 */ /* 0x0005e2000c101508 */
[----:B------:R-:W-:-:S02]  /*d410*/  LOP3.LUT R4, R11, 0xbc, R27, 0xfe, !PT ;  /* 0x000000bc0b047812 */ /* 0x000fc400078efe1b */
[CC--:B--2---:R-:W-:Y:S02]  /*d420*/  LEA R22, P2, R8.reuse, R2.reuse, 0x1 ;  /* 0x0000000208167211 */ /* 0x0c4fe400078408ff */
[C---:B------:R-:W-:Y:S02]  /*d430*/  LEA R20, P6, R3.reuse, R2, 0x1 ;  /* 0x0000000203147211 */ /* 0x040fe400078c08ff */
[-C--:B------:R-:W-:Y:S02]  /*d440*/  LEA.HI.X.SX32 R23, R8, R0.reuse, 0x1, P2 ;  /* 0x0000000008177211 */ /* 0x080fe400010f0eff */
[----:B----4-:R-:W-:Y:S01]  /*d450*/  ISETP.LT.AND P2, PT, R4, UR5, !P0 ;  /* 0x0000000504007c0c */ /* 0x010fe2000c741270 */
[C---:B------:R-:W-:Y:S01]  /*d460*/  IMAD R4, R10.reuse, 0x4, R3 ;  /* 0x000000040a047824 */ /* 0x040fe200078e0203 */
[----:B------:R-:W-:Y:S01]  /*d470*/  LEA.HI.X.SX32 R21, R3, R0, 0x1, P6 ;  /* 0x0000000003157211 */ /* 0x000fe200030f0eff */
[----:B------:R2:W-:Y:S01]  /*d480*/  @P3 STG.E.U16 desc[UR8][R22.64], R25 ;  /* 0x0000001916003986 */ /* 0x0005e2000c101508 */
[----:B------:R-:W-:Y:S01]  /*d490*/  LOP3.LUT R8, R11, 0xc0, R27, 0xfe, !PT ;  /* 0x000000c00b087812 */ /* 0x000fe200078efe1b */
[----:B------:R-:W-:Y:S01]  /*d4a0*/  IMAD R3, R10, 0x4, R4 ;  /* 0x000000040a037824 */ /* 0x000fe200078e0204 */
[----:B------:R-:W3:Y:S02]  /*d4b0*/  LDCU UR5, c[0x0][0x39c] ;  /* 0x00007380ff0577ac */ /* 0x000ee40008000800 */
[----:B0-----:R-:W-:-:S02]  /*d4c0*/  ISETP.LT.AND P3, PT, R8, UR4, !P0 ;  /* 0x0000000408007c0c */ /* 0x001fc4000c761270 */
[----:B------:R-:W-:Y:S01]  /*d4d0*/  LOP3.LUT R8, R11, 0xc4, R27, 0xfe, !PT ;  /* 0x000000c40b087812 */ /* 0x000fe200078efe1b */
[----:B------:R-:W0:Y:S01]  /*d4e0*/  LDCU UR4, c[0x0][0x39c] ;  /* 0x00007380ff0477ac */ /* 0x000e220008000800 */
[----:B--2---:R-:W-:-:S04]  /*d4f0*/  LEA R22, P6, R4, R2, 0x1 ;  /* 0x0000000204167211 */ /* 0x004fc800078c08ff */
[----:B------:R-:W-:Y:S02]  /*d500*/  LEA.HI.X.SX32 R23, R4, R0, 0x1, P6 ;  /* 0x0000000004177211 */ /* 0x000fe400030f0eff */
[----:B------:R-:W-:Y:S02]  /*d510*/  LOP3.LUT R4, R11, 0xc8, R27, 0xfe, !PT ;  /* 0x000000c80b047812 */ /* 0x000fe400078efe1b */
[----:B------:R-:W2:Y:S01]  /*d520*/  S2R R27, SR_TID.X ;  /* 0x00000000001b7919 */ /* 0x000ea20000002100 */
[----:B------:R4:W-:Y:S04]  /*d530*/  @P5 STG.E.U16 desc[UR8][R20.64], R5 ;  /* 0x0000000514005986 */ /* 0x0009e8000c101508 */
[----:B------:R2:W-:Y:S01]  /*d540*/  @P1 STG.E.U16 desc[UR8][R22.64], R9 ;  /* 0x0000000916001986 */ /* 0x0005e2000c101508 */
[----:B---3--:R-:W-:Y:S01]  /*d550*/  ISETP.LT.AND P1, PT, R4, UR5, !P0 ;  /* 0x0000000504007c0c */ /* 0x008fe2000c721270 */
[----:B------:R-:W-:Y:S01]  /*d560*/  IMAD R4, R10, 0x4, R3 ;  /* 0x000000040a047824 */ /* 0x000fe200078e0203 */
[----:B------:R-:W3:Y:S01]  /*d570*/  LDCU UR5, c[0x0][0x39c] ;  /* 0x00007380ff0577ac */ /* 0x000ee20008000800 */
[----:B----4-:R-:W-:-:S04]  /*d580*/  LEA R20, P6, R3, R2, 0x1 ;  /* 0x0000000203147211 */ /* 0x010fc800078c08ff */
[----:B------:R-:W-:Y:S01]  /*d590*/  LEA.HI.X.SX32 R21, R3, R0, 0x1, P6 ;  /* 0x0000000003157211 */ /* 0x000fe200030f0eff */
[----:B------:R-:W-:Y:S01]  /*d5a0*/  IMAD R3, R10, 0x4, R4 ;  /* 0x000000040a037824 */ /* 0x000fe200078e0204 */
[----:B-1----:R-:W-:Y:S01]  /*d5b0*/  ISETP.LT.AND P5, PT, R8, UR6, !P0 ;  /* 0x0000000608007c0c */ /* 0x002fe2000c7a1270 */
[----:B------:R-:W1:Y:S02]  /*d5c0*/  LDCU UR6, c[0x0][0x39c] ;  /* 0x00007380ff0677ac */ /* 0x000e640008000800 */
[----:B------:R4:W-:Y:S01]  /*d5d0*/  @P4 STG.E.U16 desc[UR8][R20.64], R13 ;  /* 0x0000000d14004986 */ /* 0x0009e2000c101508 */
[----:B--2---:R-:W-:-:S04]  /*d5e0*/  SHF.R.U32.HI R9, RZ, 0x7, R27 ;  /* 0x00000007ff097819 */ /* 0x004fc8000001161b */
[----:B------:R-:W-:Y:S02]  /*d5f0*/  SGXT.U32 R9, R9, 0x2 ;  /* 0x000000020909781a */ /* 0x000fe40000000000 */
[C---:B----4-:R-:W-:Y:S02]  /*d600*/  LEA R20, P6, R4.reuse, R2, 0x1 ;  /* 0x0000000204147211 */ /* 0x050fe400078c08ff */
[----:B------:R-:W-:Y:S02]  /*d610*/  LOP3.LUT R8, R11, 0xcc, R9, 0xfe, !PT ;  /* 0x000000cc0b087812 */ /* 0x000fe400078efe09 */
[----:B------:R-:W-:Y:S02]  /*d620*/  LEA.HI.X.SX32 R21, R4, R0, 0x1, P6 ;  /* 0x0000000004157211 */ /* 0x000fe400030f0eff */
[----:B0-----:R-:W-:Y:S01]  /*d630*/  ISETP.LT.AND P4, PT, R8, UR4, !P0 ;  /* 0x0000000408007c0c */ /* 0x001fe2000c781270 */
[----:B------:R-:W0:Y:S01]  /*d640*/  LDCU UR4, c[0x0][0x39c] ;  /* 0x00007380ff0477ac */ /* 0x000e220008000800 */
[----:B------:R-:W-:Y:S01]  /*d650*/  LEA R22, P6, R3, R2, 0x1 ;  /* 0x0000000203167211 */ /* 0x000fe200078c08ff */
[----:B------:R-:W-:Y:S01]  /*d660*/  IMAD R8, R10, 0x4, R3 ;  /* 0x000000040a087824 */ /* 0x000fe200078e0203 */
[----:B------:R-:W-:-:S02]  /*d670*/  PRMT R5, R28, 0x7632, R5 ;  /* 0x000076321c057816 */ /* 0x000fc40000000005 */
[----:B------:R-:W-:Y:S02]  /*d680*/  LEA.HI.X.SX32 R23, R3, R0, 0x1, P6 ;  /* 0x0000000003177211 */ /* 0x000fe400030f0eff */
[C-C-:B------:R-:W-:Y:S01]  /*d690*/  LOP3.LUT R4, R11.reuse, 0xd0, R9.reuse, 0xfe, !PT ;  /* 0x000000d00b047812 */ /* 0x140fe200078efe09 */
[----:B------:R-:W-:Y:S01]  /*d6a0*/  @P2 STG.E.U16 desc[UR8][R20.64], R17 ;  /* 0x0000001114002986 */ /* 0x000fe2000c101508 */
[----:B------:R-:W-:Y:S02]  /*d6b0*/  IMAD R3, R10, 0x4, R8 ;  /* 0x000000040a037824 */ /* 0x000fe400078e0208 */
[----:B---3--:R-:W-:Y:S01]  /*d6c0*/  ISETP.LT.AND P2, PT, R4, UR5, !P0 ;  /* 0x0000000504007c0c */ /* 0x008fe2000c741270 */
[----:B------:R2:W-:Y:S01]  /*d6d0*/  @P3 STG.E.U16 desc[UR8][R22.64], R5 ;  /* 0x0000000516003986 */ /* 0x0005e2000c101508 */
[----:B------:R-:W3:Y:S01]  /*d6e0*/  LDCU UR5, c[0x0][0x39c] ;  /* 0x00007380ff0577ac */ /* 0x000ee20008000800 */
[----:B------:R-:W-:Y:S02]  /*d6f0*/  LOP3.LUT R4, R11, 0xd4, R9, 0xfe, !PT ;  /* 0x000000d40b047812 */ /* 0x000fe400078efe09 */
[----:B--2---:R-:W-:-:S02]  /*d700*/  LEA R22, P3, R8, R2, 0x1 ;  /* 0x0000000208167211 */ /* 0x004fc400078608ff */
[----:B------:R-:W-:Y:S02]  /*d710*/  PRMT R5, R29, 0x7632, R5 ;  /* 0x000076321d057816 */ /* 0x000fe40000000005 */
[----:B------:R-:W-:Y:S01]  /*d720*/  LEA.HI.X.SX32 R23, R8, R0, 0x1, P3 ;  /* 0x0000000008177211 */ /* 0x000fe200018f0eff */
[----:B------:R-:W-:Y:S01]  /*d730*/  IMAD R8, R10, 0x4, R3 ;  /* 0x000000040a087824 */ /* 0x000fe200078e0203 */
[----:B------:R-:W-:Y:S02]  /*d740*/  LEA R20, P6, R3, R2, 0x1 ;  /* 0x0000000203147211 */ /* 0x000fe400078c08ff */
[----:B0-----:R-:W-:Y:S01]  /*d750*/  ISETP.LT.AND P3, PT, R4, UR4, !P0 ;  /* 0x0000000404007c0c */ /* 0x001fe2000c761270 */
[----:B------:R0:W-:Y:S01]  /*d760*/  @P5 STG.E.U16 desc[UR8][R22.64], R5 ;  /* 0x0000000516005986 */ /* 0x0001e2000c101508 */
[--C-:B------:R-:W-:Y:S01]  /*d770*/  LOP3.LUT R4, R11, 0xd8, R9.reuse, 0xfe, !PT ;  /* 0x000000d80b047812 */ /* 0x100fe200078efe09 */
[----:B------:R-:W2:Y:S01]  /*d780*/  LDCU UR4, c[0x0][0x39c] ;  /* 0x00007380ff0477ac */ /* 0x000ea20008000800 */
[----:B------:R-:W-:Y:S01]  /*d790*/  LEA.HI.X.SX32 R21, R3, R0, 0x1, P6 ;  /* 0x0000000003157211 */ /* 0x000fe200030f0eff */
[----:B------:R-:W-:Y:S01]  /*d7a0*/  IMAD R3, R10, 0x4, R8 ;  /* 0x000000040a037824 */ /* 0x000fe200078e0208 */
[----:B-1----:R-:W-:Y:S01]  /*d7b0*/  ISETP.LT.AND P5, PT, R4, UR6, !P0 ;  /* 0x0000000604007c0c */ /* 0x002fe2000c7a1270 */
[----:B------:R-:W1:Y:S01]  /*d7c0*/  LDCU UR6, c[0x0][0x39c] ;  /* 0x00007380ff0677ac */ /* 0x000e620008000800 */
[----:B------:R-:W-:-:S02]  /*d7d0*/  LOP3.LUT R4, R11, 0xdc, R9, 0xfe, !PT ;  /* 0x000000dc0b047812 */ /* 0x000fc400078efe09 */
[----:B0-----:R-:W-:Y:S02]  /*d7e0*/  PRMT R5, R19, 0x7632, R5 ;  /* 0x0000763213057816 */ /* 0x001fe40000000005 */
[----:B------:R-:W-:-:S03]  /*d7f0*/  LEA R22, P6, R8, R2, 0x1 ;  /* 0x0000000208167211 */ /* 0x000fc600078c08ff */
[----:B------:R0:W-:Y:S01]  /*d800*/  @P1 STG.E.U16 desc[UR8][R20.64], R5 ;  /* 0x0000000514001986 */ /* 0x0001e2000c101508 */
[----:B------:R-:W-:Y:S02]  /*d810*/  LEA.HI.X.SX32 R23, R8, R0, 0x1, P6 ;  /* 0x0000000008177211 */ /* 0x000fe400030f0eff */
[----:B---3--:R-:W-:Y:S01]  /*d820*/  ISETP.LT.AND P1, PT, R4, UR5, !P0 ;  /* 0x0000000504007c0c */ /* 0x008fe2000c721270 */
[----:B------:R-:W-:Y:S01]  /*d830*/  IMAD R4, R10, 0x4, R3 ;  /* 0x000000040a047824 */ /* 0x000fe200078e0203 */
[----:B0-----:R-:W-:Y:S01]  /*d840*/  PRMT R5, R18, 0x7632, R5 ;  /* 0x0000763212057816 */ /* 0x001fe20000000005 */
[----:B------:R-:W0:Y:S01]  /*d850*/  LDCU UR5, c[0x0][0x39c] ;  /* 0x00007380ff0577ac */ /* 0x000e220008000800 */
[----:B------:R-:W-:-:S04]  /*d860*/  LEA R20, P6, R3, R2, 0x1 ;  /* 0x0000000203147211 */ /* 0x000fc800078c08ff */
[----:B------:R-:W-:Y:S02]  /*d870*/  LEA.HI.X.SX32 R21, R3, R0, 0x1, P6 ;  /* 0x0000000003157211 */ /* 0x000fe400030f0eff */
[----:B------:R-:W-:Y:S01]  /*d880*/  PRMT R3, R15, 0x7632, R3 ;  /* 0x000076320f037816 */ /* 0x000fe20000000003 */
[----:B------:R3:W-:Y:S04]  /*d890*/  @P4 STG.E.U16 desc[UR8][R22.64], R5 ;  /* 0x0000000516004986 */ /* 0x0007e8000c101508 */
[----:B------:R4:W-:Y:S01]  /*d8a0*/  @P2 STG.E.U16 desc[UR8][R20.64], R3 ;  /* 0x0000000314002986 */ /* 0x0009e2000c101508 */
[----:B---3--:R-:W-:Y:S02]  /*d8b0*/  LEA R22, P4, R4, R2, 0x1 ;  /* 0x0000000204167211 */ /* 0x008fe400078808ff */
[----:B------:R-:W-:Y:S01]  /*d8c0*/  PRMT R5, R14, 0x7632, R5 ;  /* 0x000076320e057816 */ /* 0x000fe20000000005 */
[----:B----4-:R-:W-:Y:S01]  /*d8d0*/  IMAD R3, R10, 0x4, R4 ;  /* 0x000000040a037824 */ /* 0x010fe200078e0204 */
[----:B------:R-:W-:-:S04]  /*d8e0*/  LEA.HI.X.SX32 R23, R4, R0, 0x1, P4 ;  /* 0x0000000004177211 */ /* 0x000fc800020f0eff */
[----:B------:R-:W-:Y:S01]  /*d8f0*/  LEA R20, P2, R3, R2, 0x1 ;  /* 0x0000000203147211 */ /* 0x000fe200078408ff */
[----:B------:R3:W-:Y:S01]  /*d900*/  @P3 STG.E.U16 desc[UR8][R22.64], R5 ;  /* 0x0000000516003986 */ /* 0x0007e2000c101508 */
[----:B------:R-:W-:Y:S01]  /*d910*/  IMAD R4, R10, 0x4, R3 ;  /* 0x000000040a047824 */ /* 0x000fe200078e0203 */
[----:B------:R-:W-:Y:S02]  /*d920*/  LOP3.LUT R10, R11, 0x118, R9, 0xfe, !PT ;  /* 0x000001180b0a7812 */ /* 0x000fe400078efe09 */
[----:B------:R-:W-:Y:S02]  /*d930*/  LEA.HI.X.SX32 R21, R3, R0, 0x1, P2 ;  /* 0x0000000003157211 */ /* 0x000fe400010f0eff */
[----:B------:R-:W-:Y:S02]  /*d940*/  PRMT R3, R7, 0x7632, R3 ;  /* 0x0000763207037816 */ /* 0x000fe40000000003 */
[----:B------:R-:W-:Y:S02]  /*d950*/  LOP3.LUT R7, R11, 0x11c, R9, 0xfe, !PT ;  /* 0x0000011c0b077812 */ /* 0x000fe400078efe09 */
[----:B---3--:R-:W-:-:S02]  /*d960*/  PRMT R5, R6, 0x7632, R5 ;  /* 0x0000763206057816 */ /* 0x008fc40000000005 */
[----:B------:R-:W-:-:S05]  /*d970*/  LOP3.LUT R6, R11, 0x114, R9, 0xfe, !PT ;  /* 0x000001140b067812 */ /* 0x000fca00078efe09 */
[----:B------:R3:W-:Y:S04]  /*d980*/  STL [R1], R6 ;  /* 0x0000000601007387 */ /* 0x0007e80000100800 */
[----:B------:R4:W-:Y:S04]  /*d990*/  STL [R1+0x10], R10 ;  /* 0x0000100a01007387 */ /* 0x0009e80000100800 */
[----:B------:R5:W-:Y:S01]  /*d9a0*/  STL [R1+0x14], R7 ;  /* 0x0000140701007387 */ /* 0x000be20000100800 */
[C-C-:B---3--:R-:W-:Y:S02]  /*d9b0*/  LOP3.LUT R6, R11.reuse, 0x120, R9.reuse, 0xfe, !PT ;  /* 0x000001200b067812 */ /* 0x148fe400078efe09 */
[----:B----4-:R-:W-:-:S03]  /*d9c0*/  LOP3.LUT R10, R11, 0x124, R9, 0xfe, !PT ;  /* 0x000001240b0a7812 */ /* 0x010fc600078efe09 */
[----:B------:R3:W-:Y:S01]  /*d9d0*/  STL [R1+0x18], R6 ;  /* 0x0000180601007387 */ /* 0x0007e20000100800 */
[----:B-----5:R-:W-:-:S03]  /*d9e0*/  LOP3.LUT R7, R11, 0x128, R9, 0xfe, !PT ;  /* 0x000001280b077812 */ /* 0x020fc600078efe09 */
[----:B------:R4:W-:Y:S04]  /*d9f0*/  STL [R1+0x1c], R10 ;  /* 0x00001c0a01007387 */ /* 0x0009e80000100800 */
[----:B------:R5:W-:Y:S01]  /*da00*/  STL [R1+0x20], R7 ;  /* 0x0000200701007387 */ /* 0x000be20000100800 */
[C-C-:B---3--:R-:W-:Y:S02]  /*da10*/  LOP3.LUT R6, R11.reuse, 0x12c, R9.reuse, 0xfe, !PT ;  /* 0x0000012c0b067812 */ /* 0x148fe400078efe09 */
[----:B----4-:R-:W-:-:S03]  /*da20*/  LOP3.LUT R10, R11, 0x130, R9, 0xfe, !PT ;  /* 0x000001300b0a7812 */ /* 0x010fc600078efe09 */
[----:B------:R-:W-:Y:S01]  /*da30*/  STL [R1+0x30], R6 ;  /* 0x0000300601007387 */ /* 0x000fe20000100800 */
[----:B-----5:R-:W-:-:S03]  /*da40*/  LOP3.LUT R7, R11, 0x134, R9, 0xfe, !PT ;  /* 0x000001340b077812 */ /* 0x020fc600078efe09 */
[----:B------:R-:W-:Y:S01]  /*da50*/  STL [R1+0x40], R10 ;  /* 0x0000400a01007387 */ /* 0x000fe20000100800 */
[----:B------:R-:W-:-:S03]  /*da60*/  LOP3.LUT R15, R11, 0x148, R9, 0xfe, !PT ;  /* 0x000001480b0f7812 */ /* 0x000fc600078efe09 */
[----:B------:R3:W-:Y:S01]  /*da70*/  STL [R1+0x50], R7 ;  /* 0x0000500701007387 */ /* 0x0007e20000100800 */
[----:B------:R-:W-:-:S03]  /*da80*/  LOP3.LUT R19, R11, 0x150, R9, 0xfe, !PT ;  /* 0x000001500b137812 */ /* 0x000fc600078efe09 */
[----:B------:R4:W-:Y:S01]  /*da90*/  STL [R1+0x74], R15 ;  /* 0x0000740f01007387 */ /* 0x0009e20000100800 */
[C-C-:B---3--:R-:W-:Y:S02]  /*daa0*/  LOP3.LUT R7, R11.reuse, 0x14c, R9.reuse, 0xfe, !PT ;  /* 0x0000014c0b077812 */ /* 0x148fe400078efe09 */
[----:B----4-:R-:W-:-:S03]  /*dab0*/  LOP3.LUT R15, R11, 0x154, R9, 0xfe, !PT ;  /* 0x000001540b0f7812 */ /* 0x010fc600078efe09 */
[----:B------:R3:W-:Y:S04]  /*dac0*/  STL [R1+0x78], R7 ;  /* 0x0000780701007387 */ /* 0x0007e80000100800 */
[----:B------:R4:W-:Y:S01]  /*dad0*/  STL [R1+0x7c], R19 ;  /* 0x00007c1301007387 */ /* 0x0009e20000100800 */
[----:B---3--:R-:W-:-:S03]  /*dae0*/  LOP3.LUT R7, R11, 0x158, R9, 0xfe, !PT ;  /* 0x000001580b077812 */ /* 0x008fc600078efe09 */
[----:B------:R3:W-:Y:S01]  /*daf0*/  STL [R1+0x80], R15 ;  /* 0x0000800f01007387 */ /* 0x0007e20000100800 */
[----:B----4-:R-:W-:-:S03]  /*db00*/  LOP3.LUT R19, R11, 0x15c, R9, 0xfe, !PT ;  /* 0x0000015c0b137812 */ /* 0x010fc600078efe09 */
[----:B------:R4:W-:Y:S01]  /*db10*/  STL [R1+0x84], R7 ;  /* 0x0000840701007387 */ /* 0x0009e20000100800 */
[----:B---3--:R-:W-:-:S03]  /*db20*/  LOP3.LUT R15, R11, 0x160, R9, 0xfe, !PT ;  /* 0x000001600b0f7812 */ /* 0x008fc600078efe09 */
[----:B------:R3:W-:Y:S01]  /*db30*/  STL [R1+0x90], R19 ;  /* 0x0000901301007387 */ /* 0x0007e20000100800 */
[----:B----4-:R-:W-:-:S03]  /*db40*/  LOP3.LUT R7, R11, 0x164, R9, 0xfe, !PT ;  /* 0x000001640b077812 */ /* 0x010fc600078efe09 */
        /* <DEDUP_REMOVED lines=36> */
[----:B------:R-:W-:Y:S01]  /*dd90*/  STL [R1+0x104], R15 ;  /* 0x0001040f01007387 */ /* 0x000fe20000100800 */
[----:B------:R-:W-:-:S03]  /*dda0*/  LEA R22, P3, R4, R2, 0x1 ;  /* 0x0000000204167211 */ /* 0x000fc600078608ff */
[----:B------:R4:W-:Y:S01]  /*ddb0*/  STL [R1+0x108], R7 ;  /* 0x0001080701007387 */ /* 0x0009e20000100800 */
[C-C-:B---3--:R-:W-:Y:S02]  /*ddc0*/  LOP3.LUT R19, R11.reuse, 0x1b0, R9.reuse, 0xfe, !PT ;  /* 0x000001b00b137812 */ /* 0x148fe400078efe09 */
[----:B------:R-:W-:Y:S02]  /*ddd0*/  LEA.HI.X.SX32 R23, R4, R0, 0x1, P3 ;  /* 0x0000000004177211 */ /* 0x000fe400018f0eff */
[C-C-:B----4-:R-:W-:Y:S01]  /*dde0*/  LOP3.LUT R7, R11.reuse, 0x1b8, R9.reuse, 0xfe, !PT ;  /* 0x000001b80b077812 */ /* 0x150fe200078efe09 */
[----:B------:R-:W-:Y:S01]  /*ddf0*/  STL [R1+0x10c], R19 ;  /* 0x00010c1301007387 */ /* 0x000fe20000100800 */
[----:B------:R-:W-:-:S03]  /*de00*/  LOP3.LUT R15, R11, 0x1b4, R9, 0xfe, !PT ;  /* 0x000001b40b0f7812 */ /* 0x000fc600078efe09 */
[----:B------:R3:W-:Y:S01]  /*de10*/  STL [R1+0x49c], R7 ;  /* 0x00049c0701007387 */ /* 0x0007e20000100800 */
[----:B------:R-:W-:-:S03]  /*de20*/  LOP3.LUT R16, R11, 0xec, R9, 0xfe, !PT ;  /* 0x000000ec0b107812 */ /* 0x000fc600078efe09 */
[----:B------:R4:W-:Y:S01]  /*de30*/  @P5 STG.E.U16 desc[UR8][R20.64], R3 ;  /* 0x0000000314005986 */ /* 0x0009e2000c101508 */
[C---:B------:R-:W-:Y:S01]  /*de40*/  LOP3.LUT R12, R11.reuse, 0xf0, R9, 0xfe, !PT ;  /* 0x000000f00b0c7812 */ /* 0x040fe200078efe09 */
[----:B---3--:R-:W-:Y:S02]  /*de50*/  IMAD.MOV.U32 R7, RZ, RZ, R11 ;  /* 0x000000ffff077224 */ /* 0x008fe400078e000b */
[----:B------:R3:W-:Y:S01]  /*de60*/  @P1 STG.E.U16 desc[UR8][R22.64], R5 ;  /* 0x0000000516001986 */ /* 0x0007e2000c101508 */
[C-C-:B------:R-:W-:Y:S02]  /*de70*/  LOP3.LUT R8, R11.reuse, 0xf4, R9.reuse, 0xfe, !PT ;  /* 0x000000f40b087812 */ /* 0x140fe400078efe09 */
[C-C-:B------:R-:W-:Y:S02]  /*de80*/  LOP3.LUT R24, R11.reuse, 0xfc, R9.reuse, 0xfe, !PT ;  /* 0x000000fc0b187812 */ /* 0x140fe400078efe09 */
[C-C-:B----4-:R-:W-:Y:S02]  /*de90*/  LOP3.LUT R20, R11.reuse, 0x1fc, R9.reuse, 0xfe, !PT ;  /* 0x000001fc0b147812 */ /* 0x150fe400078efe09 */
[----:B------:R-:W-:-:S02]  /*dea0*/  LOP3.LUT R21, R11, 0xe8, R9, 0xfe, !PT ;  /* 0x000000e80b157812 */ /* 0x000fc400078efe09 */
[C-C-:B------:R-:W-:Y:S02]  /*deb0*/  LOP3.LUT R3, R11.reuse, 0xf8, R9.reuse, 0xfe, !PT ;  /* 0x000000f80b037812 */ /* 0x140fe400078efe09 */
[C-C-:B------:R-:W-:Y:S02]  /*dec0*/  LOP3.LUT R25, R11.reuse, 0x100, R9.reuse, 0xfe, !PT ;  /* 0x000001000b197812 */ /* 0x140fe400078efe09 */
[C-C-:B---3--:R-:W-:Y:S02]  /*ded0*/  LOP3.LUT R23, R11.reuse, 0xe0, R9.reuse, 0xfe, !PT ;  /* 0x000000e00b177812 */ /* 0x148fe400078efe09 */
[C-C-:B------:R-:W-:Y:S02]  /*dee0*/  LOP3.LUT R22, R11.reuse, 0xe4, R9.reuse, 0xfe, !PT ;  /* 0x000000e40b167812 */ /* 0x140fe400078efe09 */
[C-C-:B------:R-:W-:Y:S02]  /*def0*/  LOP3.LUT R26, R11.reuse, 0x104, R9.reuse, 0xfe, !PT ;  /* 0x000001040b1a7812 */ /* 0x140fe400078efe09 */
[----:B------:R-:W-:-:S02]  /*df00*/  LOP3.LUT R27, R11, 0x108, R9, 0xfe, !PT ;  /* 0x000001080b1b7812 */ /* 0x000fc400078efe09 */
[C-C-:B------:R-:W-:Y:S02]  /*df10*/  LOP3.LUT R28, R11.reuse, 0x10c, R9.reuse, 0xfe, !PT ;  /* 0x0000010c0b1c7812 */ /* 0x140fe400078efe09 */
[C-C-:B------:R-:W-:Y:S02]  /*df20*/  LOP3.LUT R29, R11.reuse, 0x110, R9.reuse, 0xfe, !PT ;  /* 0x000001100b1d7812 */ /* 0x140fe400078efe09 */
[C-C-:B------:R-:W-:Y:S02]  /*df30*/  LOP3.LUT R6, R11.reuse, 0x138, R9.reuse, 0xfe, !PT ;  /* 0x000001380b067812 */ /* 0x140fe400078efe09 */
[C-C-:B------:R-:W-:Y:S02]  /*df40*/  LOP3.LUT R10, R11.reuse, 0x13c, R9.reuse, 0xfe, !PT ;  /* 0x0000013c0b0a7812 */ /* 0x140fe400078efe09 */
[C-C-:B------:R-:W-:Y:S02]  /*df50*/  LOP3.LUT R14, R11.reuse, 0x140, R9.reuse, 0xfe, !PT ;  /* 0x000001400b0e7812 */ /* 0x140fe400078efe09 */
[----:B------:R-:W-:-:S02]  /*df60*/  LOP3.LUT R18, R11, 0x144, R9, 0xfe, !PT ;  /* 0x000001440b127812 */ /* 0x000fc400078efe09 */
[C-C-:B------:R-:W-:Y:S01]  /*df70*/  LOP3.LUT R11, R7.reuse, 0x1bc, R9.reuse, 0xfe, !PT ;  /* 0x000001bc070b7812 */ /* 0x140fe200078efe09 */
[----:B------:R3:W-:Y:S01]  /*df80*/  STL [R1+0x110], R15 ;  /* 0x0001100f01007387 */ /* 0x0007e20000100800 */
[----:B------:R-:W-:-:S03]  /*df90*/  LOP3.LUT R19, R7, 0x1c4, R9, 0xfe, !PT ;  /* 0x000001c407137812 */ /* 0x000fc600078efe09 */
[----:B------:R4:W-:Y:S01]  /*dfa0*/  STL [R1+0x4a0], R11 ;  /* 0x0004a00b01007387 */ /* 0x0009e20000100800 */
[C-C-:B---3--:R-:W-:Y:S02]  /*dfb0*/  LOP3.LUT R15, R7.reuse, 0x1c0, R9.reuse, 0xfe, !PT ;  /* 0x000001c0070f7812 */ /* 0x148fe400078efe09 */
[----:B----4-:R-:W-:-:S03]  /*dfc0*/  LOP3.LUT R11, R7, 0x1c8, R9, 0xfe, !PT ;  /* 0x000001c8070b7812 */ /* 0x010fc600078efe09 */
[----:B------:R3:W-:Y:S04]  /*dfd0*/  STL [R1+0x4a4], R15 ;  /* 0x0004a40f01007387 */ /* 0x0007e80000100800 */
[----:B------:R4:W-:Y:S04]  /*dfe0*/  STL [R1+0x4a8], R19 ;  /* 0x0004a81301007387 */ /* 0x0009e80000100800 */
[----:B------:R5:W-:Y:S01]  /*dff0*/  STL [R1+0x124], R11 ;  /* 0x0001240b01007387 */ /* 0x000be20000100800 */
[C-C-:B---3--:R-:W-:Y:S02]  /*e000*/  LOP3.LUT R15, R7.reuse, 0x1cc, R9.reuse, 0xfe, !PT ;  /* 0x000001cc070f7812 */ /* 0x148fe400078efe09 */
[----:B----4-:R-:W-:-:S03]  /*e010*/  LOP3.LUT R19, R7, 0x1d0, R9, 0xfe, !PT ;  /* 0x000001d007137812 */ /* 0x010fc600078efe09 */
[----:B------:R3:W-:Y:S01]  /*e020*/  STL [R1+0x128], R15 ;  /* 0x0001280f01007387 */ /* 0x0007e20000100800 */
[----:B-----5:R-:W-:-:S03]  /*e030*/  LOP3.LUT R11, R7, 0x1d4, R9, 0xfe, !PT ;  /* 0x000001d4070b7812 */ /* 0x020fc600078efe09 */
[----:B------:R4:W-:Y:S01]  /*e040*/  STL [R1+0x12c], R19 ;  /* 0x00012c1301007387 */ /* 0x0009e20000100800 */
[----:B---3--:R-:W-:-:S03]  /*e050*/  LOP3.LUT R15, R7, 0x1d8, R9, 0xfe, !PT ;  /* 0x000001d8070f7812 */ /* 0x008fc600078efe09 */
[----:B----4-:R-:W3:Y:S04]  /*e060*/  LDL.LU R19, [R1+0x24] ;  /* 0x0000240001137983 */ /* 0x010ee80000300800 */
[----:B------:R4:W-:Y:S04]  /*e070*/  STL [R1+0x130], R11 ;  /* 0x0001300b01007387 */ /* 0x0009e80000100800 */
[----:B------:R5:W-:Y:S01]  /*e080*/  STL [R1+0x134], R15 ;  /* 0x0001340f01007387 */ /* 0x000be20000100800 */
[C-C-:B----4-:R-:W-:Y:S02]  /*e090*/  LOP3.LUT R11, R7.reuse, 0x1dc, R9.reuse, 0xfe, !PT ;  /* 0x000001dc070b7812 */ /* 0x150fe400078efe09 */
[----:B-----5:R-:W-:-:S03]  /*e0a0*/  LOP3.LUT R15, R7, 0x1e0, R9, 0xfe, !PT ;  /* 0x000001e0070f7812 */ /* 0x020fc600078efe09 */
        /* <DEDUP_REMOVED lines=11> */
[----:B------:R-:W-:Y:S01]  /*e160*/  LOP3.LUT R7, R7, 0x1f8, R9, 0xfe, !PT ;  /* 0x000001f807077812 */ /* 0x000fe200078efe09 */
[----:B-----5:R-:W4:Y:S01]  /*e170*/  LDL.LU R15, [R1+0x34] ;  /* 0x00003400010f7983 */ /* 0x020f220000300800 */
[----:B--2---:R-:W-:Y:S01]  /*e180*/  ISETP.LT.AND P6, PT, R23, UR4, !P0 ;  /* 0x0000000417007c0c */ /* 0x004fe2000c7c1270 */
[----:B------:R-:W2:Y:S02]  /*e190*/  LDCU UR4, c[0x0][0x39c] ;  /* 0x00007380ff0477ac */ /* 0x000ea40008000800 */
[----:B------:R5:W-:Y:S04]  /*e1a0*/  STL [R1+0x154], R11 ;  /* 0x0001540b01007387 */ /* 0x000be80000100800 */
[----:B-----5:R-:W5:Y:S04]  /*e1b0*/  LDL.LU R11, [R1+0x4] ;  /* 0x00000400010b7983 */ /* 0x020f680000300800 */
[----:B------:R-:W3:Y:S04]  /*e1c0*/  LDL.LU R9, [R1+0x4bc] ;  /* 0x0004bc0001097983 */ /* 0x000ee80000300800 */
[----:B------:R0:W-:Y:S04]  /*e1d0*/  STL [R1+0x140], R7 ;  /* 0x0001400701007387 */ /* 0x0001e80000100800 */
[----:B------:R-:W3:Y:S01]  /*e1e0*/  LDL.LU R23, [R1+0x44] ;  /* 0x0000440001177983 */ /* 0x000ee20000300800 */
[----:B------:R-:W-:Y:S01]  /*e1f0*/  ISETP.LT.AND P5, PT, R16, UR7, !P0 ;  /* 0x0000000710007c0c */ /* 0x000fe2000c7a1270 */
[----:B------:R-:W2:Y:S02]  /*e200*/  LDCU UR7, c[0x0][0x39c] ;  /* 0x00007380ff0777ac */ /* 0x000ea40008000800 */
[----:B------:R-:W4:Y:S01]  /*e210*/  LDL R16, [R1+0xd8] ;  /* 0x0000d80001107983 */ /* 0x000f220000100800 */
[----:B0-----:R-:W0:Y:S01]  /*e220*/  LDC R7, c[0x0][0x3b8] ;  /* 0x0000ee00ff077b82 */ /* 0x001e220000000800 */
[----:B------:R-:W-:-:S02]  /*e230*/  ISETP.LT.AND P1, PT, R20, UR10, !P0 ;  /* 0x0000000a14007c0c */ /* 0x000fc4000c721270 */
[----:B------:R-:W-:Y:S01]  /*e240*/  ISETP.LT.AND P3, PT, R22, UR5, !P0 ;  /* 0x0000000516007c0c */ /* 0x000fe2000c761270 */
[----:B------:R-:W0:Y:S01]  /*e250*/  LDCU UR5, c[0x0][0x39c] ;  /* 0x00007380ff0577ac */ /* 0x000e220008000800 */
[----:B-1----:R-:W-:Y:S01]  /*e260*/  ISETP.LT.AND P2, PT, R21, UR6, !P0 ;  /* 0x0000000615007c0c */ /* 0x002fe2000c741270 */
[----:B------:R-:W1:Y:S01]  /*e270*/  LDCU UR6, c[0x0][0x39c] ;  /* 0x00007380ff0677ac */ /* 0x000e620008000800 */
[----:B0-----:R-:W-:-:S05]  /*e280*/  IMAD R4, R7, 0x4, R4 ;  /* 0x0000000407047824 */ /* 0x001fca00078e0204 */
[----:B------:R-:W-:-:S04]  /*e290*/  LEA R20, P4, R4, R2, 0x1 ;  /* 0x0000000204147211 */ /* 0x000fc800078808ff */
[----:B------:R-:W-:Y:S01]  /*e2a0*/  LEA.HI.X.SX32 R21, R4, R0, 0x1, P4 ;  /* 0x0000000004157211 */ /* 0x000fe200020f0eff */
[C---:B------:R-:W-:Y:S01]  /*e2b0*/  IMAD R4, R7.reuse, 0x4, R4 ;  /* 0x0000000407047824 */ /* 0x040fe200078e0204 */
[----:B--2---:R-:W-:Y:S01]  /*e2c0*/  ISETP.LT.AND P4, PT, R12, UR4, !P0 ;  /* 0x000000040c007c0c */ /* 0x004fe2000c781270 */
[----:B------:R-:W0:Y:S02]  /*e2d0*/  LDCU UR4, c[0x0][0x39c] ;  /* 0x00007380ff0477ac */ /* 0x000e240008000800 */
[----:B------:R-:W-:Y:S01]  /*e2e0*/  IMAD R12, R7, 0x4, R4 ;  /* 0x00000004070c7824 */ /* 0x000fe200078e0204 */
[----:B------:R-:W-:Y:S02]  /*e2f0*/  PRMT R13, R13, 0x7632, R13 ;  /* 0x000076320d0d7816 */ /* 0x000fe4000000000d */
[----:B------:R-:W-:Y:S02]  /*e300*/  PRMT R17, R17, 0x7632, R17 ;  /* 0x0000763211117816 */ /* 0x000fe40000000011 */
[----:B---3--:R-:W-:-:S05]  /*e310*/  PRMT R5, R23, 0x7632, R5 ;  /* 0x0000763217057816 */ /* 0x008fca0000000005 */
[----:B------:R2:W-:Y:S01]  /*e320*/  @P6 STG.E.U16 desc[UR8][R20.64], R5 ;  /* 0x0000000514006986 */ /* 0x0005e2000c101508 */
[----:B------:R-:W-:-:S04]  /*e330*/  LEA R22, P6, R4, R2, 0x1 ;  /* 0x0000000204167211 */ /* 0x000fc800078c08ff */
[----:B------:R-:W-:Y:S01]  /*e340*/  LEA.HI.X.SX32 R23, R4, R0, 0x1, P6 ;  /* 0x0000000004177211 */ /* 0x000fe200030f0eff */
[----:B------:R-:W-:Y:S01]  /*e350*/  IMAD R4, R7, 0x4, R12 ;  /* 0x0000000407047824 */ /* 0x000fe200078e020c */
[----:B--2---:R-:W-:Y:S02]  /*e360*/  PRMT R5, R19, 0x7632, R5 ;  /* 0x0000763213057816 */ /* 0x004fe40000000005 */
[C---:B------:R-:W-:Y:S01]  /*e370*/  LEA R20, P6, R12.reuse, R2, 0x1 ;  /* 0x000000020c147211 */ /* 0x040fe200078c08ff */
[----:B------:R-:W2:Y:S03]  /*e380*/  LDL.LU R19, [R1+0xc8] ;  /* 0x0000c80001137983 */ /* 0x000ea60000300800 */
[----:B------:R-:W-:Y:S01]  /*e390*/  LEA.HI.X.SX32 R21, R12, R0, 0x1, P6 ;  /* 0x000000000c157211 */ /* 0x000fe200030f0eff */
[----:B------:R3:W-:Y:S01]  /*e3a0*/  @P3 STG.E.U16 desc[UR8][R22.64], R5 ;  /* 0x0000000516003986 */ /* 0x0007e2000c101508 */
[----:B------:R-:W-:Y:S01]  /*e3b0*/  ISETP.LT.AND P3, PT, R8, UR5, !P0 ;  /* 0x0000000508007c0c */ /* 0x000fe2000c761270 */
[----:B------:R-:W0:Y:S01]  /*e3c0*/  LDCU UR5, c[0x0][0x39c] ;  /* 0x00007380ff0577ac */ /* 0x000e220008000800 */
[----:B----4-:R-:W-:-:S02]  /*e3d0*/  PRMT R8, R15, 0x7632, R8 ;  /* 0x000076320f087816 */ /* 0x010fc40000000008 */
[----:B------:R-:W4:Y:S01]  /*e3e0*/  LDL.LU R15, [R1+0xb8] ;  /* 0x0000b800010f7983 */ /* 0x000f220000300800 */
[----:B---3--:R-:W-:-:S03]  /*e3f0*/  LEA R22, P6, R4, R2, 0x1 ;  /* 0x0000000204167211 */ /* 0x008fc600078c08ff */
[----:B------:R3:W-:Y:S01]  /*e400*/  @P2 STG.E.U16 desc[UR8][R20.64], R8 ;  /* 0x0000000814002986 */ /* 0x0007e2000c101508 */
[----:B------:R-:W-:Y:S01]  /*e410*/  LEA.HI.X.SX32 R23, R4, R0, 0x1, P6 ;  /* 0x0000000004177211 */ /* 0x000fe200030f0eff */
[----:B------:R-:W-:Y:S01]  /*e420*/  IMAD R4, R7, 0x4, R4 ;  /* 0x0000000407047824 */ /* 0x000fe200078e0204 */
[----:B-----5:R-:W-:Y:S02]  /*e430*/  PRMT R5, R11, 0x7632, R5 ;  /* 0x000076320b057816 */ /* 0x020fe40000000005 */
[----:B0-----:R-:W-:Y:S01]  /*e440*/  ISETP.LT.AND P2, PT, R3, UR4, !P0 ;  /* 0x0000000403007c0c */ /* 0x001fe2000c741270 */
[----:B------:R-:W0:Y:S01]  /*e450*/  LDCU UR4, c[0x0][0x39c] ;  /* 0x00007380ff0477ac */ /* 0x000e220008000800 */
[----:B------:R-:W-:Y:S01]  /*e460*/  IMAD R3, R7, 0x4, R4 ;  /* 0x0000000407037824 */ /* 0x000fe200078e0204 */
[C---:B---3--:R-:W-:Y:S01]  /*e470*/  LEA R20, P6, R4.reuse, R2, 0x1 ;  /* 0x0000000204147211 */ /* 0x048fe200078c08ff */
[----:B------:R3:W-:Y:S03]  /*e480*/  @P5 STG.E.U16 desc[UR8][R22.64], R5 ;  /* 0x0000000516005986 */ /* 0x0007e6000c101508 */
[----:B------:R-:W-:Y:S01]  /*e490*/  LEA.HI.X.SX32 R21, R4, R0, 0x1, P6 ;  /* 0x0000000004157211 */ /* 0x000fe200030f0eff */
[----:B------:R-:W5:Y:S01]  /*e4a0*/  LDL.LU R11, [R1+0xa8] ;  /* 0x0000a800010b7983 */ /* 0x000f620000300800 */
[----:B------:R-:W-:Y:S01]  /*e4b0*/  LEA R4, P6, R3, R2, 0x1 ;  /* 0x0000000203047211 */ /* 0x000fe200078c08ff */
[----:B------:R-:W-:Y:S01]  /*e4c0*/  IMAD R12, R7, 0x4, R3 ;  /* 0x00000004070c7824 */ /* 0x000fe200078e0203 */
[----:B---3--:R-:W-:Y:S01]  /*e4d0*/  PRMT R5, R5, 0x7632, R5 ;  /* 0x0000763205057816 */ /* 0x008fe20000000005 */
[----:B------:R-:W3:Y:S04]  /*e4e0*/  LDL.LU R22, [R1+0x98] ;  /* 0x0000980001167983 */ /* 0x000ee80000300800 */
[----:B------:R0:W-:Y:S02]  /*e4f0*/  @P4 STG.E.U16 desc[UR8][R20.64], R5 ;  /* 0x0000000514004986 */ /* 0x0001e4000c101508 */
[----:B0-----:R-:W-:-:S02]  /*e500*/  LEA.HI.X.SX32 R5, R3, R0, 0x1, P6 ;  /* 0x0000000003057211 */ /* 0x001fc400030f0eff */
[----:B------:R-:W-:-:S05]  /*e510*/  PRMT R3, R9, 0x7632, R3 ;  /* 0x0000763209037816 */ /* 0x000fca0000000003 */
[----:B------:R0:W-:Y:S01]  /*e520*/  @P3 STG.E.U16 desc[UR8][R4.64], R3 ;  /* 0x0000000304003986 */ /* 0x0001e2000c101508 */
[----:B------:R-:W-:Y:S01]  /*e530*/  ISETP.LT.AND P3, PT, R26, UR4, !P0 ;  /* 0x000000041a007c0c */ /* 0x000fe2000c761270 */
[----:B------:R-:W0:Y:S01]  /*e540*/  LDCU UR4, c[0x0][0x39c] ;  /* 0x00007380ff0477ac */ /* 0x000e220008000800 */
[----:B------:R-:W0:Y:S01]  /*e550*/  LDC R26, c[0x0][0x3b8] ;  /* 0x0000ee00ff1a7b82 */ /* 0x000e220000000800 */
[----:B------:R-:W-:-:S04]  /*e560*/  LEA R8, P6, R12, R2, 0x1 ;  /* 0x000000020c087211 */ /* 0x000fc800078c08ff */
[----:B------:R-:W-:Y:S01]  /*e570*/  LEA.HI.X.SX32 R9, R12, R0, 0x1, P6 ;  /* 0x000000000c097211 */ /* 0x000fe200030f0eff */
[----:B------:R-:W-:Y:S02]  /*e580*/  IMAD R12, R7, 0x4, R12 ;  /* 0x00000004070c7824 */ /* 0x000fe400078e020c */
[----:B------:R-:W3:Y:S01]  /*e590*/  LDL.LU R7, [R1] ;  /* 0x0000000001077983 */ /* 0x000ee20000300800 */
[----:B-1----:R-:W-:Y:S01]  /*e5a0*/  ISETP.LT.AND P5, PT, R24, UR6, !P0 ;  /* 0x0000000618007c0c */ /* 0x002fe2000c7a1270 */
[----:B------:R-:W1:Y:S01]  /*e5b0*/  LDCU UR6, c[0x0][0x39c] ;  /* 0x00007380ff0677ac */ /* 0x000e620008000800 */
[C---:B0-----:R-:W-:Y:S02]  /*e5c0*/  LEA R4, P6, R12.reuse, R2, 0x1 ;  /* 0x000000020c047211 */ /* 0x041fe400078c08ff */
[----:B------:R-:W-:Y:S01]  /*e5d0*/  ISETP.LT.AND P4, PT, R25, UR5, !P0 ;  /* 0x0000000519007c0c */ /* 0x000fe2000c781270 */
[----:B------:R0:W-:Y:S01]  /*e5e0*/  @P2 STG.E.U16 desc[UR8][R8.64], R13 ;  /* 0x0000000d08002986 */ /* 0x0001e2000c101508 */
[----:B------:R-:W-:Y:S01]  /*e5f0*/  LEA.HI.X.SX32 R5, R12, R0, 0x1, P6 ;  /* 0x000000000c057211 */ /* 0x000fe200030f0eff */
[----:B------:R-:W0:Y:S02]  /*e600*/  LDCU UR5, c[0x0][0x39c] ;  /* 0x00007380ff0577ac */ /* 0x000e240008000800 */
[----:B------:R-:W3:Y:S04]  /*e610*/  LDL.LU R24, [R1+0x10] ;  /* 0x0000100001187983 */ /* 0x000ee80000300800 */
[----:B------:R-:W3:Y:S01]  /*e620*/  LDL.LU R23, [R1+0x14] ;  /* 0x0000140001177983 */ /* 0x000ee20000300800 */
[----:B------:R-:W-:-:S05]  /*e630*/  IMAD R3, R26, 0x4, R12 ;  /* 0x000000041a037824 */ /* 0x000fca00078e020c */
[----:B0-----:R-:W-:-:S04]  /*e640*/  LEA R8, P6, R3, R2, 0x1 ;  /* 0x0000000203087211 */ /* 0x001fc800078c08ff */
[----:B------:R-:W-:Y:S01]  /*e650*/  LEA.HI.X.SX32 R9, R3, R0, 0x1, P6 ;  /* 0x0000000003097211 */ /* 0x000fe200030f0eff */
[----:B------:R0:W-:Y:S04]  /*e660*/  @P5 STG.E.U16 desc[UR8][R4.64], R17 ;  /* 0x0000001104005986 */ /* 0x0001e8000c101508 */
[----:B------:R1:W-:Y:S04]  /*e670*/  @P4 STG.E.U16 desc[UR8][R8.64], R16 ;  /* 0x0000001008004986 */ /* 0x0003e8000c101508 */
[----:B0-----:R-:W3:Y:S04]  /*e680*/  LDL.LU R17, [R1+0x88] ;  /* 0x0000880001117983 */ /* 0x001ee80000300800 */
[----:B-1----:R-:W3:Y:S01]  /*e690*/  LDL.LU R16, [R1+0x18] ;  /* 0x0000180001107983 */ /* 0x002ee20000300800 */
[----:B------:R-:W-:Y:S01]  /*e6a0*/  ISETP.LT.AND P2, PT, R27, UR6, !P0 ;  /* 0x000000061b007c0c */ /* 0x000fe2000c741270 */
[----:B------:R-:W0:Y:S01]  /*e6b0*/  LDCU UR6, c[0x0][0x39c] ;  /* 0x00007380ff0677ac */ /* 0x000e220008000800 */
[----:B------:R-:W-:Y:S01]  /*e6c0*/  IMAD R12, R26, 0x4, R3 ;  /* 0x000000041a0c7824 */ /* 0x000fe200078e0203 */
[----:B------:R-:W-:Y:S01]  /*e6d0*/  ISETP.LT.AND P5, PT, R28, UR5, !P0 ;  /* 0x000000051c007c0c */ /* 0x000fe2000c7a1270 */
[----:B------:R-:W3:Y:S01]  /*e6e0*/  LDL.LU R25, [R1+0x1c] ;  /* 0x00001c0001197983 */ /* 0x000ee20000300800 */
[----:B------:R-:W1:Y:S02]  /*e6f0*/  LDCU UR5, c[0x0][0x39c] ;  /* 0x00007380ff0577ac */ /* 0x000e640008000800 */
[----:B------:R-:W-:Y:S01]  /*e700*/  LEA R4, P6, R12, R2, 0x1 ;  /* 0x000000020c047211 */ /* 0x000fe200078c08ff */
[----:B------:R-:W-:-:S03]  /*e710*/  IMAD R3, R26, 0x4, R12 ;  /* 0x000000041a037824 */ /* 0x000fc600078e020c */
[----:B------:R-:W-:Y:S02]  /*e720*/  LEA.HI.X.SX32 R5, R12, R0, 0x1, P6 ;  /* 0x000000000c057211 */ /* 0x000fe400030f0eff */
[----:B------:R-:W-:Y:S02]  /*e730*/  LEA R8, P6, R3, R2, 0x1 ;  /* 0x0000000203087211 */ /* 0x000fe400078c08ff */
[----:B------:R-:W-:Y:S01]  /*e740*/  ISETP.LT.AND P4, PT, R29, UR4, !P0 ;  /* 0x000000041d007c0c */ /* 0x000fe2000c781270 */
[----:B------:R-:W0:Y:S01]  /*e750*/  LDCU UR4, c[0x0][0x39c] ;  /* 0x00007380ff0477ac */ /* 0x000e220008000800 */
[----:B------:R-:W-:Y:S01]  /*e760*/  LEA.HI.X.SX32 R9, R3, R0, 0x1, P6 ;  /* 0x0000000003097211 */ /* 0x000fe200030f0eff */
[----:B--2---:R2:W-:Y:S02]  /*e770*/  @P3 STG.E.U16 desc[UR8][R4.64], R19 ;  /* 0x0000001304003986 */ /* 0x0045e4000c101508 */
[----:B--2---:R-:W-:-:S04]  /*e780*/  IMAD R5, R26, 0x4, R3 ;  /* 0x000000041a057824 */ /* 0x004fc800078e0203 */
[----:B------:R-:W-:Y:S01]  /*e790*/  IMAD R3, R26, 0x4, R5 ;  /* 0x000000041a037824 */ /* 0x000fe200078e0205 */
[C---:B------:R-:W-:Y:S01]  /*e7a0*/  LEA R4, P6, R5.reuse, R2, 0x1 ;  /* 0x0000000205047211 */ /* 0x040fe200078c08ff */
[----:B----4-:R2:W-:Y:S03]  /*e7b0*/  @P2 STG.E.U16 desc[UR8][R8.64], R15 ;  /* 0x0000000f08002986 */ /* 0x0105e6000c101508 */
[----:B------:R-:W-:Y:S02]  /*e7c0*/  LEA.HI.X.SX32 R5, R5, R0, 0x1, P6 ;  /* 0x0000000005057211 */ /* 0x000fe400030f0eff */
[----:B--2---:R-:W-:-:S04]  /*e7d0*/  LEA R8, P6, R3, R2, 0x1 ;  /* 0x0000000203087211 */ /* 0x004fc800078c08ff */
[----:B------:R-:W-:Y:S01]  /*e7e0*/  LEA.HI.X.SX32 R9, R3, R0, 0x1, P6 ;  /* 0x0000000003097211 */ /* 0x000fe200030f0eff */
[----:B-----5:R-:W-:Y:S04]  /*e7f0*/  @P5 STG.E.U16 desc[UR8][R4.64], R11 ;  /* 0x0000000b04005986 */ /* 0x020fe8000c101508 */
[----:B---3--:R2:W-:Y:S01]  /*e800*/  @P4 STG.E.U16 desc[UR8][R8.64], R22 ;  /* 0x0000001608004986 */ /* 0x0085e2000c101508 */
[----:B0-----:R-:W-:Y:S01]  /*e810*/  ISETP.LT.AND P3, PT, R7, UR6, !P0 ;  /* 0x0000000607007c0c */ /* 0x001fe2000c761270 */
[----:B------:R-:W0:Y:S02]  /*e820*/  LDCU UR6, c[0x0][0x39c] ;  /* 0x00007380ff0677ac */ /* 0x000e240008000800 */
[----:B------:R-:W3:Y:S04]  /*e830*/  LDL.LU R7, [R1+0x68] ;  /* 0x0000680001077983 */ /* 0x000ee80000300800 */
[----:B------:R-:W4:Y:S04]  /*e840*/  LDL.LU R29, [R1+0x58] ;  /* 0x00005800011d7983 */ /* 0x000f280000300800 */
[----:B------:R-:W5:Y:S04]  /*e850*/  LDL.LU R28, [R1+0x20] ;  /* 0x00002000011c7983 */ /* 0x000f680000300800 */
[----:B------:R-:W5:Y:S01]  /*e860*/  LDL.LU R13, [R1+0x30] ;  /* 0x00003000010d7983 */ /* 0x000f620000300800 */
[----:B-1----:R-:W-:Y:S01]  /*e870*/  ISETP.LT.AND P2, PT, R24, UR5, !P0 ;  /* 0x0000000518007c0c */ /* 0x002fe2000c741270 */
[----:B------:R-:W-:Y:S01]  /*e880*/  IMAD R12, R26, 0x4, R3 ;  /* 0x000000041a0c7824 */ /* 0x000fe200078e0203 */
[----:B------:R-:W-:Y:S01]  /*e890*/  ISETP.LT.AND P5, PT, R23, UR4, !P0 ;  /* 0x0000000417007c0c */ /* 0x000fe2000c7a1270 */
[----:B------:R-:W5:Y:S01]  /*e8a0*/  LDL.LU R20, [R1+0x40] ;  /* 0x0000400001147983 */ /* 0x000f620000300800 */
[----:B------:R-:W1:Y:S03]  /*e8b0*/  LDCU UR5, c[0x0][0x39c] ;  /* 0x00007380ff0577ac */ /* 0x000e660008000800 */
[----:B------:R-:W5:Y:S01]  /*e8c0*/  LDL.LU R24, [R1+0x48] ;  /* 0x0000480001187983 */ /* 0x000f620000300800 */
[----:B0-----:R-:W-:Y:S01]  /*e8d0*/  ISETP.LT.AND P4, PT, R16, UR6, !P0 ;  /* 0x0000000610007c0c */ /* 0x001fe2000c781270 */
[----:B--2---:R-:W-:-:S02]  /*e8e0*/  IMAD R9, R26, 0x4, R12 ;  /* 0x000000041a097824 */ /* 0x004fc400078e020c */
[----:B------:R-:W2:Y:S01]  /*e8f0*/  LDL.LU R16, [R1+0x50] ;  /* 0x0000500001107983 */ /* 0x000ea20000300800 */
[C---:B------:R-:W-:Y:S01]  /*e900*/  LEA R4, P6, R12.reuse, R2, 0x1 ;  /* 0x000000020c047211 */ /* 0x040fe200078c08ff */
[----:B------:R-:W5:Y:S02]  /*e910*/  LDCU UR6, c[0x0][0x39c] ;  /* 0x00007380ff0677ac */ /* 0x000f640008000800 */
[----:B------:R-:W2:Y:S01]  /*e920*/  LDL.LU R23, [R1+0x28] ;  /* 0x0000280001177983 */ /* 0x000ea20000300800 */
[----:B------:R-:W0:Y:S03]  /*e930*/  LDCU UR4, c[0x0][0x39c] ;  /* 0x00007380ff0477ac */ /* 0x000e260008000800 */
[----:B------:R-:W2:Y:S01]  /*e940*/  LDL.LU R27, [R1+0x38] ;  /* 0x00003800011b7983 */ /* 0x000ea20000300800 */
[----:B------:R-:W-:Y:S01]  /*e950*/  LEA.HI.X.SX32 R5, R12, R0, 0x1, P6 ;  /* 0x000000000c057211 */ /* 0x000fe200030f0eff */
[----:B------:R-:W-:Y:S01]  /*e960*/  IMAD R3, R26, 0x4, R9 ;  /* 0x000000041a037824 */ /* 0x000fe200078e0209 */
[----:B------:R-:W-:-:S03]  /*e970*/  LEA R8, P6, R9, R2, 0x1 ;  /* 0x0000000209087211 */ /* 0x000fc600078c08ff */
[----:B------:R0:W-:Y:S01]  /*e980*/  @P3 STG.E.U16 desc[UR8][R4.64], R17 ;  /* 0x0000001104003986 */ /* 0x0001e2000c101508 */
[----:B------:R-:W-:Y:S01]  /*e990*/  LEA.HI.X.SX32 R9, R9, R0, 0x1, P6 ;  /* 0x0000000009097211 */ /* 0x000fe200030f0eff */
[----:B------:R-:W-:Y:S01]  /*e9a0*/  IMAD R12, R26, 0x4, R3 ;  /* 0x000000041a0c7824 */ /* 0x000fe200078e0203 */
[----:B0-----:R-:W-:-:S04]  /*e9b0*/  LEA R4, P6, R3, R2, 0x1 ;  /* 0x0000000203047211 */ /* 0x001fc800078c08ff */
[----:B------:R-:W-:Y:S02]  /*e9c0*/  LEA.HI.X.SX32 R5, R3, R0, 0x1, P6 ;  /* 0x0000000003057211 */ /* 0x000fe400030f0eff */
[----:B-1----:R-:W-:Y:S01]  /*e9d0*/  ISETP.LT.AND P3, PT, R25, UR5, !P0 ;  /* 0x0000000519007c0c */ /* 0x002fe2000c761270 */
[----:B------:R-:W0:Y:S01]  /*e9e0*/  LDCU UR5, c[0x0][0x39c] ;  /* 0x00007380ff0577ac */ /* 0x000e220008000800 */
[----:B------:R-:W2:Y:S04]  /*e9f0*/  LDL.LU R25, [R1+0x8] ;  /* 0x0000080001197983 */ /* 0x000ea80000300800 */
[----:B---3--:R1:W-:Y:S04]  /*ea00*/  @P2 STG.E.U16 desc[UR8][R8.64], R7 ;  /* 0x0000000708002986 */ /* 0x0083e8000c101508 */
[----:B----4-:R3:W-:Y:S01]  /*ea10*/  @P5 STG.E.U16 desc[UR8][R4.64], R29 ;  /* 0x0000001d04005986 */ /* 0x0107e2000c101508 */
[----:B-1----:R-:W-:-:S02]  /*ea20*/  LEA R8, P6, R12, R2, 0x1 ;  /* 0x000000020c087211 */ /* 0x002fc400078c08ff */
[----:B-----5:R-:W-:Y:S01]  /*ea30*/  ISETP.LT.AND P5, PT, R13, UR6, !P0 ;  /* 0x000000060d007c0c */ /* 0x020fe2000c7a1270 */
[----:B------:R-:W1:Y:S01]  /*ea40*/  LDCU UR6, c[0x0][0x39c] ;  /* 0x00007380ff0677ac */ /* 0x000e620008000800 */
[----:B---3--:R-:W-:Y:S01]  /*ea50*/  IMAD R5, R26, 0x4, R12 ;  /* 0x000000041a057824 */ /* 0x008fe200078e020c */
[----:B------:R-:W-:Y:S01]  /*ea60*/  LEA.HI.X.SX32 R9, R12, R0, 0x1, P6 ;  /* 0x000000000c097211 */ /* 0x000fe200030f0eff */
[----:B------:R-:W3:Y:S01]  /*ea70*/  LDC R13, c[0x0][0x3b8] ;  /* 0x0000ee00ff0d7b82 */ /* 0x000ee20000000800 */
[----:B------:R-:W-:Y:S01]  /*ea80*/  ISETP.LT.AND P2, PT, R28, UR4, !P0 ;  /* 0x000000041c007c0c */ /* 0x000fe2000c741270 */
[----:B------:R-:W-:Y:S01]  /*ea90*/  IMAD R3, R26, 0x4, R5 ;  /* 0x000000041a037824 */ /* 0x000fe200078e0205 */
[C---:B------:R-:W-:Y:S01]  /*eaa0*/  LEA R4, P6, R5.reuse, R2, 0x1 ;  /* 0x0000000205047211 */ /* 0x040fe200078c08ff */
[----:B------:R4:W-:Y:S01]  /*eab0*/  @P4 STG.E.U16 desc[UR8][R8.64], R24 ;  /* 0x0000001808004986 */ /* 0x0009e2000c101508 */
[----:B------:R-:W5:Y:S02]  /*eac0*/  LDCU UR4, c[0x0][0x39c] ;  /* 0x00007380ff0477ac */ /* 0x000f640008000800 */
[----:B------:R-:W-:-:S02]  /*ead0*/  LEA.HI.X.SX32 R5, R5, R0, 0x1, P6 ;  /* 0x0000000005057211 */ /* 0x000fc400030f0eff */
[----:B----4-:R-:W-:-:S04]  /*eae0*/  LEA R8, P6, R3, R2, 0x1 ;  /* 0x0000000203087211 */ /* 0x010fc800078c08ff */
[----:B------:R-:W-:Y:S01]  /*eaf0*/  LEA.HI.X.SX32 R9, R3, R0, 0x1, P6 ;  /* 0x0000000003097211 */ /* 0x000fe200030f0eff */
[----:B--2---:R2:W-:Y:S04]  /*eb00*/  @P3 STG.E.U16 desc[UR8][R4.64], R23 ;  /* 0x0000001704003986 */ /* 0x0045e8000c101508 */
[----:B------:R4:W-:Y:S01]  /*eb10*/  @P2 STG.E.U16 desc[UR8][R8.64], R27 ;  /* 0x0000001b08002986 */ /* 0x0009e2000c101508 */
[----:B-1----:R-:W-:Y:S01]  /*eb20*/  ISETP.LT.AND P2, PT, R6, UR6, !P0 ;  /* 0x0000000606007c0c */ /* 0x002fe2000c741270 */
[----:B------:R-:W-:Y:S01]  /*eb30*/  IMAD R12, R26, 0x4, R3 ;  /* 0x000000041a0c7824 */ /* 0x000fe200078e0203 */
[----:B0-----:R-:W-:Y:S01]  /*eb40*/  ISETP.LT.AND P4, PT, R20, UR5, !P0 ;  /* 0x0000000514007c0c */ /* 0x001fe2000c781270 */
[----:B------:R-:W3:Y:S01]  /*eb50*/  LDL.LU R6, [R1+0x4b8] ;  /* 0x0004b80001067983 */ /* 0x000ee20000300800 */
[----:B------:R-:W0:Y:S01]  /*eb60*/  LDCU UR5, c[0x0][0x39c] ;  /* 0x00007380ff0577ac */ /* 0x000e220008000800 */
[----:B-----5:R-:W-:Y:S01]  /*eb70*/  ISETP.LT.AND P3, PT, R16, UR4, !P0 ;  /* 0x0000000410007c0c */ /* 0x020fe2000c761270 */
[----:B------:R-:W1:Y:S01]  /*eb80*/  LDC R20, c[0x0][0x3b8] ;  /* 0x0000ee00ff147b82 */ /* 0x000e620000000800 */
[C---:B--2---:R-:W-:Y:S01]  /*eb90*/  LEA R4, P6, R12.reuse, R2, 0x1 ;  /* 0x000000020c047211 */ /* 0x044fe200078c08ff */
[----:B------:R-:W2:Y:S01]  /*eba0*/  LDCU UR4, c[0x0][0x39c] ;  /* 0x00007380ff0477ac */ /* 0x000ea20008000800 */
[----:B------:R-:W5:Y:S02]  /*ebb0*/  LDL.LU R28, [R1+0x78] ;  /* 0x00007800011c7983 */ /* 0x000f640000300800 */
[----:B------:R-:W-:Y:S01]  /*ebc0*/  LEA.HI.X.SX32 R5, R12, R0, 0x1, P6 ;  /* 0x000000000c057211 */ /* 0x000fe200030f0eff */
[----:B------:R-:W-:Y:S01]  /*ebd0*/  IMAD R12, R26, 0x4, R12 ;  /* 0x000000041a0c7824 */ /* 0x000fe200078e020c */
[----:B------:R-:W1:Y:S01]  /*ebe0*/  LDCU UR6, c[0x0][0x39c] ;  /* 0x00007380ff0677ac */ /* 0x000e620008000800 */
[----:B------:R-:W1:Y:S03]  /*ebf0*/  LDC R16, c[0x0][0x3b8] ;  /* 0x0000ee00ff107b82 */ /* 0x000e660000000800 */
[----:B----4-:R-:W-:-:S04]  /*ec00*/  LEA R8, P6, R12, R2, 0x1 ;  /* 0x000000020c087211 */ /* 0x010fc800078c08ff */
[----:B------:R-:W-:Y:S01]  /*ec10*/  LEA.HI.X.SX32 R9, R12, R0, 0x1, P6 ;  /* 0x000000000c097211 */ /* 0x000fe200030f0eff */
[----:B------:R4:W-:Y:S01]  /*ec20*/  @P5 STG.E.U16 desc[UR8][R4.64], R25 ;  /* 0x0000001904005986 */ /* 0x0009e2000c101508 */
[----:B0-----:R-:W-:Y:S01]  /*ec30*/  ISETP.LT.AND P5, PT, R10, UR5, !P0 ;  /* 0x000000050a007c0c */ /* 0x001fe2000c7a1270 */
[----:B------:R-:W0:Y:S02]  /*ec40*/  LDCU UR5, c[0x0][0x39c] ;  /* 0x00007380ff0577ac */ /* 0x000e240008000800 */
[----:B------:R-:W5:Y:S04]  /*ec50*/  LDL.LU R10, [R1+0x4b4] ;  /* 0x0004b400010a7983 */ /* 0x000f680000300800 */
[----:B---3--:R3:W-:Y:S01]  /*ec60*/  @P4 STG.E.U16 desc[UR8][R8.64], R6 ;  /* 0x0000000608004986 */ /* 0x0087e2000c101508 */
[----:B--2---:R-:W-:Y:S01]  /*ec70*/  ISETP.LT.AND P4, PT, R14, UR4, !P0 ;  /* 0x000000040e007c0c */ /* 0x004fe2000c781270 */
[C---:B----4-:R-:W-:Y:S01]  /*ec80*/  IMAD R5, R26.reuse, 0x4, R12 ;  /* 0x000000041a057824 */ /* 0x050fe200078e020c */
[----:B------:R-:W2:Y:S01]  /*ec90*/  LDCU UR4, c[0x0][0x39c] ;  /* 0x00007380ff0477ac */ /* 0x000ea20008000800 */
[----:B------:R-:W4:Y:S01]  /*eca0*/  LDL.LU R14, [R1+0x4b0] ;  /* 0x0004b000010e7983 */ /* 0x000f220000300800 */
[----:B------:R-:W0:Y:S01]  /*ecb0*/  LDC R12, c[0x0][0x3b8] ;  /* 0x0000ee00ff0c7b82 */ /* 0x000e220000000800 */
[----:B------:R-:W-:Y:S01]  /*ecc0*/  IMAD R3, R26, 0x4, R5 ;  /* 0x000000041a037824 */ /* 0x000fe200078e0205 */
[----:B------:R-:W-:-:S04]  /*ecd0*/  LEA R4, P6, R5, R2, 0x1 ;  /* 0x0000000205047211 */ /* 0x000fc800078c08ff */
[----:B------:R-:W-:Y:S02]  /*ece0*/  LEA.HI.X.SX32 R5, R5, R0, 0x1, P6 ;  /* 0x0000000005057211 */ /* 0x000fe400030f0eff */
[----:B---3--:R-:W-:-:S04]  /*ecf0*/  LEA R8, P6, R3, R2, 0x1 ;  /* 0x0000000203087211 */ /* 0x008fc800078c08ff */
[----:B------:R-:W-:Y:S01]  /*ed00*/  LEA.HI.X.SX32 R9, R3, R0, 0x1, P6 ;  /* 0x0000000003097211 */ /* 0x000fe200030f0eff */
[----:B-----5:R3:W-:Y:S01]  /*ed10*/  @P3 STG.E.U16 desc[UR8][R4.64], R10 ;  /* 0x0000000a04003986 */ /* 0x0207e2000c101508 */
[----:B-1----:R-:W-:Y:S01]  /*ed20*/  ISETP.LT.AND P3, PT, R18, UR6, !P0 ;  /* 0x0000000612007c0c */ /* 0x002fe2000c761270 */
[----:B------:R-:W1:Y:S02]  /*ed30*/  LDCU UR6, c[0x0][0x39c] ;  /* 0x00007380ff0677ac */ /* 0x000e640008000800 */
[----:B------:R-:W5:Y:S04]  /*ed40*/  LDL.LU R18, [R1+0x4ac] ;  /* 0x0004ac0001127983 */ /* 0x000f680000300800 */
[----:B------:R-:W2:Y:S01]  /*ed50*/  LDL.LU R26, [R1+0x80] ;  /* 0x00008000011a7983 */ /* 0x000ea20000300800 */
[----:B---3--:R-:W-:-:S02]  /*ed60*/  IMAD R5, R16, 0x4, R3 ;  /* 0x0000000410057824 */ /* 0x008fc400078e0203 */
[----:B------:R-:W3:Y:S02]  /*ed70*/  LDC R16, c[0x0][0x3b8] ;  /* 0x0000ee00ff107b82 */ /* 0x000ee40000000800 */
[----:B------:R-:W-:Y:S02]  /*ed80*/  IMAD R3, R13, 0x4, R5 ;  /* 0x000000040d037824 */ /* 0x000fe400078e0205 */
[----:B------:R-:W3:Y:S04]  /*ed90*/  LDL.LU R13, [R1+0xd8] ;  /* 0x0000d800010d7983 */ /* 0x000ee80000300800 */
[----:B----4-:R4:W-:Y:S04]  /*eda0*/  @P2 STG.E.U16 desc[UR8][R8.64], R14 ;  /* 0x0000000e08002986 */ /* 0x0109e8000c101508 */
[----:B----4-:R-:W0:Y:S01]  /*edb0*/  LDL.LU R9, [R1+0x74] ;  /* 0x0000740001097983 */ /* 0x010e220000300800 */
[----:B------:R-:W-:-:S04]  /*edc0*/  LEA R4, P6, R5, R2, 0x1 ;  /* 0x0000000205047211 */ /* 0x000fc800078c08ff */
[----:B------:R-:W-:Y:S02]  /*edd0*/  LEA.HI.X.SX32 R5, R5, R0, 0x1, P6 ;  /* 0x0000000005057211 */ /* 0x000fe400030f0eff */
[----:B------:R-:W-:-:S03]  /*ede0*/  LEA R8, P6, R3, R2, 0x1 ;  /* 0x0000000203087211 */ /* 0x000fc600078c08ff */
[----:B-----5:R4:W-:Y:S01]  /*edf0*/  @P5 STG.E.U16 desc[UR8][R4.64], R18 ;  /* 0x0000001204005986 */ /* 0x0209e2000c101508 */
[----:B--2---:R-:W-:Y:S01]  /*ee00*/  ISETP.LT.AND P5, PT, R28, UR4, !P0 ;  /* 0x000000041c007c0c */ /* 0x004fe2000c7a1270 */
[----:B------:R-:W2:Y:S02]  /*ee10*/  LDCU UR4, c[0x0][0x39c] ;  /* 0x00007380ff0477ac */ /* 0x000ea40008000800 */
[----:B------:R-:W5:Y:S01]  /*ee20*/  LDL.LU R28, [R1+0x90] ;  /* 0x00009000011c7983 */ /* 0x000f620000300800 */
[--C-:B----4-:R-:W-:Y:S01]  /*ee30*/  IMAD R5, R20, 0x4, R3.reuse ;  /* 0x0000000414057824 */ /* 0x110fe200078e0203 */
[----:B0-----:R-:W-:Y:S01]  /*ee40*/  ISETP.LT.AND P2, PT, R9, UR5, !P0 ;  /* 0x0000000509007c0c */ /* 0x001fe2000c741270 */
[----:B------:R-:W0:Y:S01]  /*ee50*/  LDCU UR5, c[0x0][0x39c] ;  /* 0x00007380ff0577ac */ /* 0x000e220008000800 */
[----:B------:R-:W-:Y:S02]  /*ee60*/  LEA.HI.X.SX32 R9, R3, R0, 0x1, P6 ;  /* 0x0000000003097211 */ /* 0x000fe400030f0eff */
[----:B---3--:R-:W-:-:S02]  /*ee70*/  PRMT R3, R13, 0x7632, R3 ;  /* 0x000076320d037816 */ /* 0x008fc40000000003 */
[C---:B------:R-:W-:Y:S01]  /*ee80*/  LEA R4, P6, R5.reuse, R2, 0x1 ;  /* 0x0000000205047211 */ /* 0x040fe200078c08ff */
[----:B------:R-:W3:Y:S02]  /*ee90*/  LDC R13, c[0x0][0x3b8] ;  /* 0x0000ee00ff0d7b82 */ /* 0x000ee40000000800 */
[----:B------:R4:W-:Y:S04]  /*eea0*/  @P4 STG.E.U16 desc[UR8][R8.64], R3 ;  /* 0x0000000308004986 */ /* 0x0009e8000c101508 */
[----:B----4-:R-:W1:Y:S01]  /*eeb0*/  LDL.LU R9, [R1+0x7c] ;  /* 0x00007c0001097983 */ /* 0x010e620000300800 */
[----:B------:R-:W-:Y:S01]  /*eec0*/  IMAD R3, R12, 0x4, R5 ;  /* 0x000000040c037824 */ /* 0x000fe200078e0205 */
[----:B------:R-:W-:Y:S01]  /*eed0*/  LEA.HI.X.SX32 R5, R5, R0, 0x1, P6 ;  /* 0x0000000005057211 */ /* 0x000fe200030f0eff */
[----:B------:R-:W4:Y:S01]  /*eee0*/  LDC R12, c[0x0][0x3b8] ;  /* 0x0000ee00ff0c7b82 */ /* 0x000f220000000800 */
[----:B------:R-:W-:-:S02]  /*eef0*/  PRMT R6, R19, 0x7632, R6 ;  /* 0x0000763213067816 */ /* 0x000fc40000000006 */
[----:B------:R-:W-:Y:S01]  /*ef00*/  LEA R8, P6, R3, R2, 0x1 ;  /* 0x0000000203087211 */ /* 0x000fe200078c08ff */
[----:B------:R-:W3:Y:S04]  /*ef10*/  LDL.LU R19, [R1+0x4a8] ;  /* 0x0004a80001137983 */ /* 0x000ee80000300800 */
[----:B------:R0:W-:Y:S01]  /*ef20*/  @P3 STG.E.U16 desc[UR8][R4.64], R6 ;  /* 0x0000000604003986 */ /* 0x0001e2000c101508 */
[----:B--2---:R-:W-:Y:S01]  /*ef30*/  ISETP.LT.AND P3, PT, R26, UR4, !P0 ;  /* 0x000000041a007c0c */ /* 0x004fe2000c761270 */
[----:B------:R-:W2:Y:S01]  /*ef40*/  LDCU UR4, c[0x0][0x39c] ;  /* 0x00007380ff0477ac */ /* 0x000ea20008000800 */
[--C-:B0-----:R-:W-:Y:S01]  /*ef50*/  IMAD R5, R16, 0x4, R3.reuse ;  /* 0x0000000410057824 */ /* 0x101fe200078e0203 */
[----:B-1----:R-:W-:Y:S01]  /*ef60*/  ISETP.LT.AND P4, PT, R9, UR6, !P0 ;  /* 0x0000000609007c0c */ /* 0x002fe2000c781270 */
[----:B------:R-:W5:Y:S01]  /*ef70*/  LDCU UR6, c[0x0][0x39c] ;  /* 0x00007380ff0677ac */ /* 0x000f620008000800 */
[----:B------:R-:W-:Y:S01]  /*ef80*/  LEA.HI.X.SX32 R9, R3, R0, 0x1, P6 ;  /* 0x0000000003097211 */ /* 0x000fe200030f0eff */
[----:B------:R-:W0:Y:S01]  /*ef90*/  LDC R16, c[0x0][0x3b8] ;  /* 0x0000ee00ff107b82 */ /* 0x000e220000000800 */
[----:B------:R-:W-:-:S02]  /*efa0*/  PRMT R3, R15, 0x7632, R3 ;  /* 0x000076320f037816 */ /* 0x000fc40000000003 */
[----:B------:R-:W2:Y:S04]  /*efb0*/  LDL.LU R15, [R1+0x4a4] ;  /* 0x0004a400010f7983 */ /* 0x000ea80000300800 */
[----:B------:R-:W2:Y:S04]  /*efc0*/  LDL.LU R26, [R1+0xa0] ;  /* 0x0000a000011a7983 */ /* 0x000ea80000300800 */
[----:B------:R1:W-:Y:S04]  /*efd0*/  @P2 STG.E.U16 desc[UR8][R8.64], R3 ;  /* 0x0000000308002986 */ /* 0x0003e8000c101508 */
[----:B-1----:R-:W2:Y:S01]  /*efe0*/  LDL.LU R9, [R1+0x84] ;  /* 0x0000840001097983 */ /* 0x002ea20000300800 */
[----:B------:R-:W-:Y:S01]  /*eff0*/  LEA R4, P6, R5, R2, 0x1 ;  /* 0x0000000205047211 */ /* 0x000fe200078c08ff */
[----:B---3--:R-:W-:Y:S01]  /*f000*/  IMAD R3, R13, 0x4, R5 ;  /* 0x000000040d037824 */ /* 0x008fe200078e0205 */
[----:B------:R-:W-:Y:S01]  /*f010*/  PRMT R6, R11, 0x7632, R6 ;  /* 0x000076320b067816 */ /* 0x000fe20000000006 */
[----:B------:R-:W1:Y:S01]  /*f020*/  LDC R13, c[0x0][0x3b8] ;  /* 0x0000ee00ff0d7b82 */ /* 0x000e620000000800 */
[----:B------:R-:W-:Y:S01]  /*f030*/  LEA.HI.X.SX32 R5, R5, R0, 0x1, P6 ;  /* 0x0000000005057211 */ /* 0x000fe200030f0eff */
[----:B------:R-:W3:Y:S01]  /*f040*/  LDL.LU R11, [R1+0x4a0] ;  /* 0x0004a000010b7983 */ /* 0x000ee20000300800 */
[----:B------:R-:W-:-:S03]  /*f050*/  LEA R8, P6, R3, R2, 0x1 ;  /* 0x0000000203087211 */ /* 0x000fc600078c08ff */
[----:B------:R4:W-:Y:S01]  /*f060*/  @P5 STG.E.U16 desc[UR8][R4.64], R6 ;  /* 0x0000000604005986 */ /* 0x0009e2000c101508 */
[----:B-----5:R-:W-:Y:S01]  /*f070*/  ISETP.LT.AND P5, PT, R28, UR6, !P0 ;  /* 0x000000061c007c0c */ /* 0x020fe2000c7a1270 */
[----:B------:R-:W5:Y:S02]  /*f080*/  LDCU UR6, c[0x0][0x39c] ;  /* 0x00007380ff0677ac */ /* 0x000f640008000800 */
[----:B------:R-:W3:Y:S01]  /*f090*/  LDL.LU R28, [R1+0xa4] ;  /* 0x0000a400011c7983 */ /* 0x000ee20000300800 */
[----:B----4-:R-:W-:Y:S02]  /*f0a0*/  IMAD R5, R12, 0x4, R3 ;  /* 0x000000040c057824 */ /* 0x010fe400078e0203 */
[----:B------:R-:W4:Y:S01]  /*f0b0*/  LDC R12, c[0x0][0x3b8] ;  /* 0x0000ee00ff0c7b82 */ /* 0x000f220000000800 */
[----:B--2---:R-:W-:Y:S01]  /*f0c0*/  ISETP.LT.AND P2, PT, R9, UR5, !P0 ;  /* 0x0000000509007c0c */ /* 0x004fe2000c741270 */
[----:B------:R-:W2:Y:S01]  /*f0d0*/  LDCU UR5, c[0x0][0x39c] ;  /* 0x00007380ff0577ac */ /* 0x000ea20008000800 */
[----:B------:R-:W-:-:S02]  /*f0e0*/  LEA.HI.X.SX32 R9, R3, R0, 0x1, P6 ;  /* 0x0000000003097211 */ /* 0x000fc400030f0eff */
[----:B------:R-:W-:Y:S02]  /*f0f0*/  PRMT R3, R22, 0x7632, R3 ;  /* 0x0000763216037816 */ /* 0x000fe40000000003 */
[----:B------:R-:W5:Y:S04]  /*f100*/  LDL.LU R22, [R1+0xb0] ;  /* 0x0000b00001167983 */ /* 0x000f680000300800 */
[----:B------:R0:W-:Y:S04]  /*f110*/  @P4 STG.E.U16 desc[UR8][R8.64], R3 ;  /* 0x0000000308004986 */ /* 0x0001e8000c101508 */
[----:B0-----:R-:W3:Y:S01]  /*f120*/  LDL.LU R9, [R1+0x94] ;  /* 0x0000940001097983 */ /* 0x001ee20000300800 */
[----:B------:R-:W-:Y:S01]  /*f130*/  LEA R4, P6, R5, R2, 0x1 ;  /* 0x0000000205047211 */ /* 0x000fe200078c08ff */
[----:B------:R-:W-:Y:S01]  /*f140*/  IMAD R3, R16, 0x4, R5 ;  /* 0x0000000410037824 */ /* 0x000fe200078e0205 */
[----:B------:R-:W-:Y:S01]  /*f150*/  PRMT R6, R17, 0x7632, R6 ;  /* 0x0000763211067816 */ /* 0x000fe20000000006 */
[----:B------:R-:W0:Y:S01]  /*f160*/  LDC R16, c[0x0][0x3b8] ;  /* 0x0000ee00ff107b82 */ /* 0x000e220000000800 */
[----:B------:R-:W-:Y:S01]  /*f170*/  LEA.HI.X.SX32 R5, R5, R0, 0x1, P6 ;  /* 0x0000000005057211 */ /* 0x000fe200030f0eff */
[----:B------:R-:W4:Y:S01]  /*f180*/  LDL.LU R17, [R1+0xb4] ;  /* 0x0000b40001117983 */ /* 0x000f220000300800 */
[----:B------:R-:W-:-:S03]  /*f190*/  LEA R8, P6, R3, R2, 0x1 ;  /* 0x0000000203087211 */ /* 0x000fc600078c08ff */
[----:B------:R1:W-:Y:S01]  /*f1a0*/  @P3 STG.E.U16 desc[UR8][R4.64], R6 ;  /* 0x0000000604003986 */ /* 0x0003e2000c101508 */
[----:B--2---:R-:W-:Y:S01]  /*f1b0*/  ISETP.LT.AND P3, PT, R26, UR5, !P0 ;  /* 0x000000051a007c0c */ /* 0x004fe2000c761270 */
[----:B------:R-:W2:Y:S01]  /*f1c0*/  LDCU UR5, c[0x0][0x39c] ;  /* 0x00007380ff0577ac */ /* 0x000ea20008000800 */
[--C-:B-1----:R-:W-:Y:S01]  /*f1d0*/  IMAD R5, R13, 0x4, R3.reuse ;  /* 0x000000040d057824 */ /* 0x102fe200078e0203 */
[----:B------:R-:W-:Y:S01]  /*f1e0*/  PRMT R6, R29, 0x7632, R6 ;  /* 0x000076321d067816 */ /* 0x000fe20000000006 */
[----:B------:R-:W1:Y:S01]  /*f1f0*/  LDC R13, c[0x0][0x3b8] ;  /* 0x0000ee00ff0d7b82 */ /* 0x000e620000000800 */
[----:B---3--:R-:W-:Y:S01]  /*f200*/  ISETP.LT.AND P4, PT, R9, UR4, !P0 ;  /* 0x0000000409007c0c */ /* 0x008fe2000c781270 */
[----:B------:R-:W3:Y:S01]  /*f210*/  LDCU UR4, c[0x0][0x39c] ;  /* 0x00007380ff0477ac */ /* 0x000ee20008000800 */
[----:B------:R-:W-:Y:S02]  /*f220*/  LEA.HI.X.SX32 R9, R3, R0, 0x1, P6 ;  /* 0x0000000003097211 */ /* 0x000fe400030f0eff */
[----:B------:R-:W-:-:S02]  /*f230*/  PRMT R3, R7, 0x7632, R3 ;  /* 0x0000763207037816 */ /* 0x000fc40000000003 */
[C---:B------:R-:W-:Y:S01]  /*f240*/  LEA R4, P6, R5.reuse, R2, 0x1 ;  /* 0x0000000205047211 */ /* 0x040fe200078c08ff */
[----:B------:R-:W2:Y:S04]  /*f250*/  LDL.LU R7, [R1+0x49c] ;  /* 0x00049c0001077983 */ /* 0x000ea80000300800 */
[----:B------:R4:W-:Y:S04]  /*f260*/  @P2 STG.E.U16 desc[UR8][R8.64], R3 ;  /* 0x0000000308002986 */ /* 0x0009e8000c101508 */
[----:B------:R-:W2:Y:S01]  /*f270*/  LDL.LU R26, [R1+0xc0] ;  /* 0x0000c000011a7983 */ /* 0x000ea20000300800 */
[----:B----4-:R-:W-:Y:S01]  /*f280*/  IMAD R3, R12, 0x4, R5 ;  /* 0x000000040c037824 */ /* 0x010fe200078e0205 */
[----:B------:R-:W-:Y:S01]  /*f290*/  LEA.HI.X.SX32 R5, R5, R0, 0x1, P6 ;  /* 0x0000000005057211 */ /* 0x000fe200030f0eff */
[----:B------:R-:W4:Y:S04]  /*f2a0*/  LDC R12, c[0x0][0x3b8] ;  /* 0x0000ee00ff0c7b82 */ /* 0x000f280000000800 */
[----:B------:R0:W-:Y:S01]  /*f2b0*/  @P5 STG.E.U16 desc[UR8][R4.64], R6 ;  /* 0x0000000604005986 */ /* 0x0001e2000c101508 */
[----:B-----5:R-:W-:Y:S01]  /*f2c0*/  ISETP.LT.AND P5, PT, R22, UR6, !P0 ;  /* 0x0000000616007c0c */ /* 0x020fe2000c7a1270 */
[----:B------:R-:W5:Y:S02]  /*f2d0*/  LDCU UR6, c[0x0][0x39c] ;  /* 0x00007380ff0677ac */ /* 0x000f640008000800 */
[----:B------:R-:W5:Y:S01]  /*f2e0*/  LDL.LU R22, [R1+0xc4] ;  /* 0x0000c40001167983 */ /* 0x000f620000300800 */
[----:B------:R-:W-:-:S04]  /*f2f0*/  LEA R8, P6, R3, R2, 0x1 ;  /* 0x0000000203087211 */ /* 0x000fc800078c08ff */
[----:B------:R-:W-:Y:S01]  /*f300*/  LEA.HI.X.SX32 R9, R3, R0, 0x1, P6 ;  /* 0x0000000003097211 */ /* 0x000fe200030f0eff */
[--C-:B0-----:R-:W-:Y:S01]  /*f310*/  IMAD R5, R16, 0x4, R3.reuse ;  /* 0x0000000410057824 */ /* 0x101fe200078e0203 */
[----:B------:R-:W-:Y:S01]  /*f320*/  PRMT R3, R24, 0x7632, R3 ;  /* 0x0000763218037816 */ /* 0x000fe20000000003 */
[----:B------:R-:W0:Y:S01]  /*f330*/  LDC R16, c[0x0][0x3b8] ;  /* 0x0000ee00ff107b82 */ /* 0x000e220000000800 */
[----:B------:R-:W5:Y:S01]  /*f340*/  LDL.LU R24, [R1+0xd0] ;  /* 0x0000d00001187983 */ /* 0x000f620000300800 */
[----:B------:R-:W-:-:S03]  /*f350*/  PRMT R6, R23, 0x7632, R6 ;  /* 0x0000763217067816 */ /* 0x000fc60000000006 */
[----:B------:R-:W5:Y:S01]  /*f360*/  LDL.LU R23, [R1+0xd4] ;  /* 0x0000d40001177983 */ /* 0x000f620000300800 */
[----:B---3--:R-:W-:Y:S01]  /*f370*/  ISETP.LT.AND P2, PT, R28, UR4, !P0 ;  /* 0x000000041c007c0c */ /* 0x008fe2000c741270 */
[----:B------:R-:W3:Y:S01]  /*f380*/  LDCU UR4, c[0x0][0x39c] ;  /* 0x00007380ff0477ac */ /* 0x000ee20008000800 */
[----:B------:R-:W-:Y:S01]  /*f390*/  LEA R4, P6, R5, R2, 0x1 ;  /* 0x0000000205047211 */ /* 0x000fe200078c08ff */
[----:B------:R1:W-:Y:S01]  /*f3a0*/  @P4 STG.E.U16 desc[UR8][R8.64], R3 ;  /* 0x0000000308004986 */ /* 0x0003e2000c101508 */
[----:B--2---:R-:W-:Y:S01]  /*f3b0*/  ISETP.LT.AND P4, PT, R17, UR5, !P0 ;  /* 0x0000000511007c0c */ /* 0x004fe2000c781270 */
[----:B------:R-:W5:Y:S01]  /*f3c0*/  LDCU UR5, c[0x0][0x39c] ;  /* 0x00007380ff0577ac */ /* 0x000f620008000800 */
[----:B------:R-:W2:Y:S01]  /*f3d0*/  LDC R17, c[0x0][0x3b8] ;  /* 0x0000ee00ff117b82 */ /* 0x000ea20000000800 */
[----:B-1----:R-:W-:Y:S01]  /*f3e0*/  IMAD R3, R13, 0x4, R5 ;  /* 0x000000040d037824 */ /* 0x002fe200078e0205 */
[----:B------:R-:W-:-:S06]  /*f3f0*/  LEA.HI.X.SX32 R5, R5, R0, 0x1, P6 ;  /* 0x0000000005057211 */ /* 0x000fcc00030f0eff */
[----:B------:R-:W1:Y:S01]  /*f400*/  LDC R13, c[0x0][0x3b8] ;  /* 0x0000ee00ff0d7b82 */ /* 0x000e620000000800 */
[C---:B------:R-:W-:Y:S01]  /*f410*/  LEA R8, P6, R3.reuse, R2, 0x1 ;  /* 0x0000000203087211 */ /* 0x040fe200078c08ff */
[----:B------:R4:W-:Y:S03]  /*f420*/  @P3 STG.E.U16 desc[UR8][R4.64], R6 ;  /* 0x0000000604003986 */ /* 0x0009e6000c101508 */
[----:B------:R-:W-:Y:S01]  /*f430*/  LEA.HI.X.SX32 R9, R3, R0, 0x1, P6 ;  /* 0x0000000003097211 */ /* 0x000fe200030f0eff */
[--C-:B----4-:R-:W-:Y:S01]  /*f440*/  IMAD R5, R12, 0x4, R3.reuse ;  /* 0x000000040c057824 */ /* 0x110fe200078e0203 */
[----:B------:R-:W-:Y:S01]  /*f450*/  PRMT R3, R27, 0x7632, R3 ;  /* 0x000076321b037816 */ /* 0x000fe20000000003 */
[----:B------:R-:W4:Y:S03]  /*f460*/  LDC R12, c[0x0][0x3b8] ;  /* 0x0000ee00ff0c7b82 */ /* 0x000f260000000800 */
[----:B------:R-:W-:Y:S01]  /*f470*/  LEA R4, P6, R5, R2, 0x1 ;  /* 0x0000000205047211 */ /* 0x000fe200078c08ff */
[----:B------:R0:W-:Y:S01]  /*f480*/  @P2 STG.E.U16 desc[UR8][R8.64], R3 ;  /* 0x0000000308002986 */ /* 0x0001e2000c101508 */
[----:B------:R-:W-:-:S03]  /*f490*/  PRMT R6, R25, 0x7632, R6 ;  /* 0x0000763219067816 */ /* 0x000fc60000000006 */
[----:B------:R-:W2:Y:S01]  /*f4a0*/  LDL.LU R25, [R1+0xe0] ;  /* 0x0000e00001197983 */ /* 0x000ea20000300800 */
[----:B0-----:R-:W-:Y:S01]  /*f4b0*/  IMAD R3, R16, 0x4, R5 ;  /* 0x0000000410037824 */ /* 0x001fe200078e0205 */
[----:B------:R-:W-:Y:S01]  /*f4c0*/  LEA.HI.X.SX32 R5, R5, R0, 0x1, P6 ;  /* 0x0000000005057211 */ /* 0x000fe200030f0eff */
[----:B------:R-:W0:Y:S03]  /*f4d0*/  LDC R16, c[0x0][0x3b8] ;  /* 0x0000ee00ff107b82 */ /* 0x000e260000000800 */
[C---:B------:R-:W-:Y:S01]  /*f4e0*/  LEA R8, P6, R3.reuse, R2, 0x1 ;  /* 0x0000000203087211 */ /* 0x040fe200078c08ff */
[----:B------:R1:W-:Y:S03]  /*f4f0*/  @P5 STG.E.U16 desc[UR8][R4.64], R6 ;  /* 0x0000000604005986 */ /* 0x0003e6000c101508 */
[----:B------:R-:W-:-:S02]  /*f500*/  LEA.HI.X.SX32 R9, R3, R0, 0x1, P6 ;  /* 0x0000000003097211 */ /* 0x000fc400030f0eff */
[----:B-1----:R-:W-:-:S05]  /*f510*/  PRMT R6, R6, 0x7632, R6 ;  /* 0x0000763206067816 */ /* 0x002fca0000000006 */
[----:B------:R1:W-:Y:S01]  /*f520*/  @P4 STG.E.U16 desc[UR8][R8.64], R6 ;  /* 0x0000000608004986 */ /* 0x0003e2000c101508 */
[----:B---3--:R-:W-:Y:S01]  /*f530*/  ISETP.LT.AND P3, PT, R26, UR4, !P0 ;  /* 0x000000041a007c0c */ /* 0x008fe2000c761270 */
[----:B------:R-:W3:Y:S01]  /*f540*/  LDCU UR4, c[0x0][0x39c] ;  /* 0x00007380ff0477ac */ /* 0x000ee20008000800 */
[----:B-----5:R-:W-:Y:S01]  /*f550*/  ISETP.LT.AND P2, PT, R22, UR5, !P0 ;  /* 0x0000000516007c0c */ /* 0x020fe2000c741270 */
[----:B------:R-:W-:Y:S01]  /*f560*/  IMAD R5, R13, 0x4, R3 ;  /* 0x000000040d057824 */ /* 0x000fe200078e0203 */
[----:B------:R-:W5:Y:S01]  /*f570*/  LDL.LU R22, [R1+0xe4] ;  /* 0x0000e40001167983 */ /* 0x000f620000300800 */
[----:B------:R-:W-:Y:S01]  /*f580*/  PRMT R10, R10, 0x7632, R10 ;  /* 0x000076320a0a7816 */ /* 0x000fe2000000000a */
[----:B------:R-:W0:Y:S01]  /*f590*/  LDC R13, c[0x0][0x3b8] ;  /* 0x0000ee00ff0d7b82 */ /* 0x000e220000000800 */
[----:B---3--:R-:W-:Y:S02]  /*f5a0*/  ISETP.LT.AND P4, PT, R23, UR4, !P0 ;  /* 0x0000000417007c0c */ /* 0x008fe4000c781270 */
[----:B------:R-:W-:Y:S01]  /*f5b0*/  ISETP.LT.AND P5, PT, R24, UR6, !P0 ;  /* 0x0000000618007c0c */ /* 0x000fe2000c7a1270 */
[----:B------:R-:W3:Y:S01]  /*f5c0*/  LDL.LU R23, [R1+0xe8] ;  /* 0x0000e80001177983 */ /* 0x000ee20000300800 */
[----:B------:R-:W5:Y:S01]  /*f5d0*/  LDCU UR6, c[0x0][0x39c] ;  /* 0x00007380ff0677ac */ /* 0x000f620008000800 */
[C---:B------:R-:W-:Y:S01]  /*f5e0*/  LEA R4, P6, R5.reuse, R2, 0x1 ;  /* 0x0000000205047211 */ /* 0x040fe200078c08ff */
[----:B----4-:R-:W-:Y:S01]  /*f5f0*/  IMAD R3, R12, 0x4, R5 ;  /* 0x000000040c037824 */ /* 0x010fe200078e0205 */
[----:B------:R-:W4:Y:S01]  /*f600*/  LDL R27, [R1+0xdc] ;  /* 0x0000dc00011b7983 */ /* 0x000f220000100800 */
[----:B------:R-:W3:Y:S01]  /*f610*/  LDCU UR4, c[0x0][0x39c] ;  /* 0x00007380ff0477ac */ /* 0x000ee20008000800 */
[----:B------:R-:W-:Y:S01]  /*f620*/  LEA.HI.X.SX32 R5, R5, R0, 0x1, P6 ;  /* 0x0000000005057211 */ /* 0x000fe200030f0eff */
[----:B------:R-:W0:Y:S01]  /*f630*/  LDC R12, c[0x0][0x3b8] ;  /* 0x0000ee00ff0c7b82 */ /* 0x000e220000000800 */
[C---:B-1----:R-:W-:Y:S01]  /*f640*/  LEA R8, P6, R3.reuse, R2, 0x1 ;  /* 0x0000000203087211 */ /* 0x042fe200078c08ff */
[----:B------:R-:W4:Y:S01]  /*f650*/  LDL.LU R24, [R1+0xec] ;  /* 0x0000ec0001187983 */ /* 0x000f220000300800 */
[----:B------:R-:W-:Y:S01]  /*f660*/  PRMT R14, R14, 0x7632, R14 ;  /* 0x000076320e0e7816 */ /* 0x000fe2000000000e */
[----:B------:R-:W1:Y:S01]  /*f670*/  LDCU UR5, c[0x0][0x39c] ;  /* 0x00007380ff0577ac */ /* 0x000e620008000800 */
[----:B------:R-:W-:Y:S01]  /*f680*/  LEA.HI.X.SX32 R9, R3, R0, 0x1, P6 ;  /* 0x0000000003097211 */ /* 0x000fe200030f0eff */
[----:B------:R2:W-:Y:S02]  /*f690*/  @P3 STG.E.U16 desc[UR8][R4.64], R10 ;  /* 0x0000000a04003986 */ /* 0x0005e4000c101508 */
[----:B--2---:R-:W-:-:S02]  /*f6a0*/  IMAD R6, R17, 0x4, R3 ;  /* 0x0000000411067824 */ /* 0x004fc400078e0203 */
[----:B------:R-:W2:Y:S04]  /*f6b0*/  LDL R17, [R1+0xcc] ;  /* 0x0000cc0001117983 */ /* 0x000ea80000100800 */
[----:B------:R1:W-:Y:S04]  /*f6c0*/  @P2 STG.E.U16 desc[UR8][R8.64], R14 ;  /* 0x0000000e08002986 */ /* 0x0003e8000c101508 */
[----:B------:R-:W2:Y:S01]  /*f6d0*/  LDL.LU R29, [R1+0xf0] ;  /* 0x0000f000011d7983 */ /* 0x000ea20000300800 */
[C---:B------:R-:W-:Y:S01]  /*f6e0*/  LEA R4, P6, R6.reuse, R2, 0x1 ;  /* 0x0000000206047211 */ /* 0x040fe200078c08ff */
[----:B------:R-:W0:Y:S03]  /*f6f0*/  LDC R10, c[0x0][0x3b8] ;  /* 0x0000ee00ff0a7b82 */ /* 0x000e260000000800 */
[----:B------:R-:W-:-:S02]  /*f700*/  LEA.HI.X.SX32 R5, R6, R0, 0x1, P6 ;  /* 0x0000000006057211 */ /* 0x000fc400030f0eff */
[----:B------:R-:W-:-:S03]  /*f710*/  PRMT R18, R18, 0x7632, R18 ;  /* 0x0000763212127816 */ /* 0x000fc60000000012 */
[----:B-1----:R-:W1:Y:S01]  /*f720*/  LDC R14, c[0x0][0x3b8] ;  /* 0x0000ee00ff0e7b82 */ /* 0x002e620000000800 */
[----:B-----5:R-:W-:Y:S02]  /*f730*/  ISETP.LT.AND P2, PT, R22, UR6, !P0 ;  /* 0x0000000616007c0c */ /* 0x020fe4000c741270 */
[----:B---3--:R-:W-:Y:S01]  /*f740*/  ISETP.LT.AND P6, PT, R23, UR4, !P0 ;  /* 0x0000000417007c0c */ /* 0x008fe2000c7c1270 */
[----:B------:R-:W3:Y:S01]  /*f750*/  LDL.LU R22, [R1+0xf4] ;  /* 0x0000f40001167983 */ /* 0x000ee20000300800 */
[----:B0-----:R-:W-:Y:S01]  /*f760*/  IMAD R6, R13, 0x4, R6 ;  /* 0x000000040d067824 */ /* 0x001fe200078e0206 */
[----:B------:R-:W-:Y:S01]  /*f770*/  ISETP.LT.AND P3, PT, R25, UR5, !P0 ;  /* 0x0000000519007c0c */ /* 0x000fe2000c761270 */
[----:B------:R-:W0:Y:S01]  /*f780*/  LDCU UR5, c[0x0][0x39c] ;  /* 0x00007380ff0577ac */ /* 0x000e220008000800 */
[----:B------:R-:W5:Y:S01]  /*f790*/  LDL.LU R26, [R1+0xbc] ;  /* 0x0000bc00011a7983 */ /* 0x000f620000300800 */
[----:B------:R-:W1:Y:S01]  /*f7a0*/  LDC R13, c[0x0][0x3b8] ;  /* 0x0000ee00ff0d7b82 */ /* 0x000e620000000800 */
[----:B------:R-:W0:Y:S02]  /*f7b0*/  LDCU UR6, c[0x0][0x39c] ;  /* 0x00007380ff0677ac */ /* 0x000e240008000800 */
[----:B------:R-:W5:Y:S01]  /*f7c0*/  LDL R23, [R1+0xac] ;  /* 0x0000ac0001177983 */ /* 0x000f620000100800 */
[----:B------:R-:W0:Y:S03]  /*f7d0*/  LDCU UR4, c[0x0][0x39c] ;  /* 0x00007380ff0477ac */ /* 0x000e260008000800 */
[----:B------:R2:W-:Y:S01]  /*f7e0*/  @P5 STG.E.U16 desc[UR8][R4.64], R18 ;  /* 0x0000001204005986 */ /* 0x0005e2000c101508 */
[----:B------:R-:W-:-:S03]  /*f7f0*/  LEA R8, P5, R6, R2, 0x1 ;  /* 0x0000000206087211 */ /* 0x000fc600078a08ff */
[----:B------:R-:W5:Y:S01]  /*f800*/  LDL.LU R25, [R1+0xf8] ;  /* 0x0000f80001197983 */ /* 0x000f620000300800 */
[----:B------:R-:W-:-:S03]  /*f810*/  LEA.HI.X.SX32 R9, R6, R0, 0x1, P5 ;  /* 0x0000000006097211 */ /* 0x000fc600028f0eff */
[----:B------:R-:W5:Y:S01]  /*f820*/  LDL.LU R28, [R1+0x9c] ;  /* 0x00009c00011c7983 */ /* 0x000f620000300800 */
[----:B--2---:R-:W-:-:S03]  /*f830*/  IMAD R5, R12, 0x4, R6 ;  /* 0x000000040c057824 */ /* 0x004fc600078e0206 */
[----:B----4-:R2:W-:Y:S01]  /*f840*/  @P4 STG.E.U16 desc[UR8][R8.64], R27 ;  /* 0x0000001b08004986 */ /* 0x0105e2000c101508 */
[----:B------:R-:W4:Y:S01]  /*f850*/  LDC R6, c[0x0][0x3b8] ;  /* 0x0000ee00ff067b82 */ /* 0x000f220000000800 */
[----:B------:R-:W-:Y:S01]  /*f860*/  IMAD R3, R16, 0x4, R5 ;  /* 0x0000000410037824 */ /* 0x000fe200078e0205 */
[----:B------:R-:W-:-:S04]  /*f870*/  LEA R4, P5, R5, R2, 0x1 ;  /* 0x0000000205047211 */ /* 0x000fc800078a08ff */
[----:B------:R-:W-:Y:S02]  /*f880*/  LEA.HI.X.SX32 R5, R5, R0, 0x1, P5 ;  /* 0x0000000005057211 */ /* 0x000fe400028f0eff */
[----:B------:R-:W1:Y:S01]  /*f890*/  LDC R12, c[0x0][0x3b8] ;  /* 0x0000ee00ff0c7b82 */ /* 0x000e620000000800 */
[----:B--2---:R-:W-:-:S04]  /*f8a0*/  LEA R8, P5, R3, R2, 0x1 ;  /* 0x0000000203087211 */ /* 0x004fc800078a08ff */
[----:B------:R-:W-:Y:S01]  /*f8b0*/  LEA.HI.X.SX32 R9, R3, R0, 0x1, P5 ;  /* 0x0000000003097211 */ /* 0x000fe200028f0eff */
[----:B------:R-:W-:Y:S01]  /*f8c0*/  IMAD R3, R10, 0x4, R3 ;  /* 0x000000040a037824 */ /* 0x000fe200078e0203 */
[----:B0-----:R-:W-:Y:S01]  /*f8d0*/  ISETP.LT.AND P4, PT, R24, UR5, !P0 ;  /* 0x0000000518007c0c */ /* 0x001fe2000c781270 */
[----:B------:R1:W-:Y:S01]  /*f8e0*/  @P3 STG.E.U16 desc[UR8][R4.64], R17 ;  /* 0x0000001104003986 */ /* 0x0003e2000c101508 */
[----:B------:R-:W0:Y:S01]  /*f8f0*/  LDCU UR5, c[0x0][0x39c] ;  /* 0x00007380ff0577ac */ /* 0x000e220008000800 */
[----:B------:R-:W2:Y:S02]  /*f900*/  LDC R10, c[0x0][0x3b8] ;  /* 0x0000ee00ff0a7b82 */ /* 0x000ea40000000800 */
[----:B------:R-:W0:Y:S04]  /*f910*/  LDL.LU R24, [R1+0xfc] ;  /* 0x0000fc0001187983 */ /* 0x000e280000300800 */
[----:B------:R-:W2:Y:S01]  /*f920*/  LDL.LU R27, [R1+0x8c] ;  /* 0x00008c00011b7983 */ /* 0x000ea20000300800 */
[----:B---3--:R-:W-:Y:S01]  /*f930*/  ISETP.LT.AND P5, PT, R22, UR7, !P0 ;  /* 0x0000000716007c0c */ /* 0x008fe2000c7a1270 */
[----:B-1----:R-:W-:-:S02]  /*f940*/  IMAD R5, R13, 0x4, R3 ;  /* 0x000000040d057824 */ /* 0x002fc400078e0203 */
[----:B------:R-:W3:Y:S01]  /*f950*/  LDL.LU R22, [R1+0x100] ;  /* 0x0001000001167983 */ /* 0x000ee20000300800 */
[----:B------:R-:W1:Y:S01]  /*f960*/  LDC R13, c[0x0][0x3b8] ;  /* 0x0000ee00ff0d7b82 */ /* 0x000e620000000800 */
[----:B------:R-:W-:Y:S01]  /*f970*/  ISETP.LT.AND P3, PT, R29, UR6, !P0 ;  /* 0x000000061d007c0c */ /* 0x000fe2000c761270 */
[----:B------:R-:W3:Y:S01]  /*f980*/  LDCU UR6, c[0x0][0x39c] ;  /* 0x00007380ff0677ac */ /* 0x000ee20008000800 */
[----:B-----5:R5:W-:Y:S01]  /*f990*/  @P2 STG.E.U16 desc[UR8][R8.64], R26 ;  /* 0x0000001a08002986 */ /* 0x020be2000c101508 */
[----:B------:R-:W0:Y:S03]  /*f9a0*/  LDCU UR7, c[0x0][0x39c] ;  /* 0x00007380ff0777ac */ /* 0x000e260008000800 */
[----:B------:R-:W3:Y:S01]  /*f9b0*/  LDL.LU R16, [R1+0x6c] ;  /* 0x00006c0001107983 */ /* 0x000ee20000300800 */
[----:B-----5:R-:W-:-:S04]  /*f9c0*/  LEA R8, P2, R3, R2, 0x1 ;  /* 0x0000000203087211 */ /* 0x020fc800078408ff */
[----:B------:R-:W-:-:S05]  /*f9d0*/  LEA.HI.X.SX32 R9, R3, R0, 0x1, P2 ;  /* 0x0000000003097211 */ /* 0x000fca00010f0eff */
[----:B------:R5:W-:Y:S04]  /*f9e0*/  @P6 STG.E.U16 desc[UR8][R8.64], R23 ;  /* 0x0000001708006986 */ /* 0x000be8000c101508 */
[----:B-----5:R-:W5:Y:S04]  /*f9f0*/  LDL.LU R23, [R1+0x104] ;  /* 0x0001040001177983 */ /* 0x020f680000300800 */
[----:B------:R-:W5:Y:S01]  /*fa00*/  LDL.LU R17, [R1+0x5c] ;  /* 0x00005c0001117983 */ /* 0x000f620000300800 */
[----:B------:R-:W-:Y:S01]  /*fa10*/  LEA R4, P2, R5, R2, 0x1 ;  /* 0x0000000205047211 */ /* 0x000fe200078408ff */
[----:B------:R-:W-:-:S02]  /*fa20*/  IMAD R3, R14, 0x4, R5 ;  /* 0x000000040e037824 */ /* 0x000fc400078e0205 */
[----:B------:R-:W5:Y:S01]  /*fa30*/  LDL.LU R29, [R1+0x4c] ;  /* 0x00004c00011d7983 */ /* 0x000f620000300800 */
[----:B------:R-:W-:Y:S01]  /*fa40*/  LEA.HI.X.SX32 R5, R5, R0, 0x1, P2 ;  /* 0x0000000005057211 */ /* 0x000fe200010f0eff */
[----:B----4-:R-:W-:Y:S01]  /*fa50*/  IMAD R6, R6, 0x4, R3 ;  /* 0x0000000406067824 */ /* 0x010fe200078e0203 */
[----:B------:R-:W-:Y:S01]  /*fa60*/  LEA R8, P6, R3, R2, 0x1 ;  /* 0x0000000203087211 */ /* 0x000fe200078c08ff */
[----:B------:R-:W4:Y:S01]  /*fa70*/  LDC R14, c[0x0][0x3b8] ;  /* 0x0000ee00ff0e7b82 */ /* 0x000f220000000800 */
[----:B------:R-:W-:Y:S01]  /*fa80*/  ISETP.LT.AND P2, PT, R25, UR4, !P0 ;  /* 0x0000000419007c0c */ /* 0x000fe2000c741270 */
[----:B------:R0:W-:Y:S01]  /*fa90*/  @P4 STG.E.U16 desc[UR8][R4.64], R28 ;  /* 0x0000001c04004986 */ /* 0x0001e2000c101508 */
[----:B------:R-:W-:Y:S01]  /*faa0*/  LEA.HI.X.SX32 R9, R3, R0, 0x1, P6 ;  /* 0x0000000003097211 */ /* 0x000fe200030f0eff */
[----:B------:R-:W5:Y:S01]  /*fab0*/  LDCU UR4, c[0x0][0x39c] ;  /* 0x00007380ff0477ac */ /* 0x000f620008000800 */
[----:B0-----:R-:W-:-:S04]  /*fac0*/  LEA R4, P6, R6, R2, 0x1 ;  /* 0x0000000206047211 */ /* 0x001fc800078c08ff */
[----:B------:R-:W-:Y:S01]  /*fad0*/  LEA.HI.X.SX32 R5, R6, R0, 0x1, P6 ;  /* 0x0000000006057211 */ /* 0x000fe200030f0eff */
[----:B------:R-:W-:Y:S01]  /*fae0*/  IMAD R6, R12, 0x4, R6 ;  /* 0x000000040c067824 */ /* 0x000fe200078e0206 */
[----:B--2---:R0:W-:Y:S01]  /*faf0*/  @P3 STG.E.U16 desc[UR8][R8.64], R27 ;  /* 0x0000001b08003986 */ /* 0x0041e2000c101508 */
[----:B------:R-:W-:Y:S01]  /*fb00*/  ISETP.LT.AND P4, PT, R24, UR5, !P0 ;  /* 0x0000000518007c0c */ /* 0x000fe2000c781270 */
[----:B------:R-:W2:Y:S01]  /*fb10*/  LDCU UR5, c[0x0][0x39c] ;  /* 0x00007380ff0577ac */ /* 0x000ea20008000800 */
[----:B------:R-:W0:Y:S01]  /*fb20*/  LDC R12, c[0x0][0x3b8] ;  /* 0x0000ee00ff0c7b82 */ /* 0x000e220000000800 */
[----:B------:R-:W2:Y:S04]  /*fb30*/  LDL.LU R24, [R1+0x110] ;  /* 0x0001100001187983 */ /* 0x000ea80000300800 */
[----:B------:R-:W2:Y:S01]  /*fb40*/  LDL.LU R25, [R1+0x2c] ;  /* 0x00002c0001197983 */ /* 0x000ea20000300800 */
[----:B---3--:R-:W-:Y:S01]  /*fb50*/  ISETP.LT.AND P3, PT, R22, UR6, !P0 ;  /* 0x0000000616007c0c */ /* 0x008fe2000c761270 */
[----:B------:R-:W3:Y:S02]  /*fb60*/  LDCU UR6, c[0x0][0x39c] ;  /* 0x00007380ff0677ac */ /* 0x000ee40008000800 */
[----:B------:R-:W2:Y:S04]  /*fb70*/  LDL.LU R22, [R1+0x3c] ;  /* 0x00003c0001167983 */ /* 0x000ea80000300800 */
[----:B------:R1:W-:Y:S01]  /*fb80*/  @P5 STG.E.U16 desc[UR8][R4.64], R16 ;  /* 0x0000001004005986 */ /* 0x0003e2000c101508 */
[----:B0-----:R-:W-:-:S04]  /*fb90*/  LEA R8, P5, R6, R2, 0x1 ;  /* 0x0000000206087211 */ /* 0x001fc800078a08ff */
[----:B------:R-:W-:Y:S01]  /*fba0*/  LEA.HI.X.SX32 R9, R6, R0, 0x1, P5 ;  /* 0x0000000006097211 */ /* 0x000fe200028f0eff */
[----:B-1----:R-:W-:Y:S02]  /*fbb0*/  IMAD R5, R13, 0x4, R6 ;  /* 0x000000040d057824 */ /* 0x002fe400078e0206 */
[----:B------:R-:W3:Y:S01]  /*fbc0*/  LDL.LU R6, [R1+0x10c] ;  /* 0x00010c0001067983 */ /* 0x000ee20000300800 */
[----:B------:R-:W0:Y:S01]  /*fbd0*/  LDC R13, c[0x0][0x3b8] ;  /* 0x0000ee00ff0d7b82 */ /* 0x000e220000000800 */
[----:B-----5:R-:W-:Y:S02]  /*fbe0*/  ISETP.LT.AND P6, PT, R23, UR4, !P0 ;  /* 0x0000000417007c0c */ /* 0x020fe4000c7c1270 */
[----:B------:R1:W-:Y:S01]  /*fbf0*/  @P2 STG.E.U16 desc[UR8][R8.64], R17 ;  /* 0x0000001108002986 */ /* 0x0003e2000c101508 */
[C---:B------:R-:W-:Y:S01]  /*fc00*/  LEA R4, P5, R5.reuse, R2, 0x1 ;  /* 0x0000000205047211 */ /* 0x040fe200078a08ff */
[----:B----4-:R-:W-:Y:S01]  /*fc10*/  IMAD R3, R14, 0x4, R5 ;  /* 0x000000040e037824 */ /* 0x010fe200078e0205 */
[----:B------:R-:W4:Y:S01]  /*fc20*/  LDCU UR4, c[0x0][0x39c] ;  /* 0x00007380ff0477ac */ /* 0x000f220008000800 */
[----:B------:R-:W5:Y:S04]  /*fc30*/  LDL.LU R23, [R1+0xc] ;  /* 0x00000c0001177983 */ /* 0x000f680000300800 */
[----:B-1----:R-:W2:Y:S01]  /*fc40*/  LDL.LU R9, [R1+0x108] ;  /* 0x0001080001097983 */ /* 0x002ea20000300800 */
[----:B------:R-:W-:-:S02]  /*fc50*/  LEA.HI.X.SX32 R5, R5, R0, 0x1, P5 ;  /* 0x0000000005057211 */ /* 0x000fc400028f0eff */
[----:B------:R-:W-:-:S03]  /*fc60*/  LEA R8, P5, R3, R2, 0x1 ;  /* 0x0000000203087211 */ /* 0x000fc600078a08ff */
[----:B------:R1:W-:Y:S01]  /*fc70*/  @P4 STG.E.U16 desc[UR8][R4.64], R29 ;  /* 0x0000001d04004986 */ /* 0x0003e2000c101508 */
[----:B--2---:R-:W-:Y:S01]  /*fc80*/  ISETP.LT.AND P2, PT, R9, UR5, !P0 ;  /* 0x0000000509007c0c */ /* 0x004fe2000c741270 */
[----:B------:R-:W2:Y:S01]  /*fc90*/  LDCU UR5, c[0x0][0x39c] ;  /* 0x00007380ff0577ac */ /* 0x000ea20008000800 */
[----:B------:R-:W-:Y:S01]  /*fca0*/  LEA.HI.X.SX32 R9, R3, R0, 0x1, P5 ;  /* 0x0000000003097211 */ /* 0x000fe200028f0eff */
[----:B------:R-:W-:Y:S02]  /*fcb0*/  IMAD R3, R10, 0x4, R3 ;  /* 0x000000040a037824 */ /* 0x000fe400078e0203 */
[----:B------:R-:W2:Y:S02]  /*fcc0*/  LDC R10, c[0x0][0x3b8] ;  /* 0x0000ee00ff0a7b82 */ /* 0x000ea40000000800 */
[----:B------:R0:W-:Y:S01]  /*fcd0*/  @P3 STG.E.U16 desc[UR8][R8.64], R25 ;  /* 0x0000001908003986 */ /* 0x0001e2000c101508 */
[----:B-1----:R-:W-:Y:S01]  /*fce0*/  IMAD R5, R12, 0x4, R3 ;  /* 0x000000040c057824 */ /* 0x002fe200078e0203 */
[----:B---3--:R-:W-:Y:S01]  /*fcf0*/  ISETP.LT.AND P4, PT, R6, UR6, !P0 ;  /* 0x0000000606007c0c */ /* 0x008fe2000c781270 */
[----:B------:R-:W1:Y:S03]  /*fd00*/  LDCU UR6, c[0x0][0x39c] ;  /* 0x00007380ff0677ac */ /* 0x000e660008000800 */
[----:B------:R-:W3:Y:S01]  /*fd10*/  LDC R6, c[0x0][0x3b8] ;  /* 0x0000ee00ff067b82 */ /* 0x000ee20000000800 */
[----:B0-----:R-:W-:-:S07]  /*fd20*/  LEA R8, P3, R3, R2, 0x1 ;  /* 0x0000000203087211 */ /* 0x001fce00078608ff */
[----:B------:R-:W0:Y:S01]  /*fd30*/  LDC R12, c[0x0][0x3b8] ;  /* 0x0000ee00ff0c7b82 */ /* 0x000e220000000800 */
[----:B------:R-:W-:Y:S02]  /*fd40*/  LEA.HI.X.SX32 R9, R3, R0, 0x1, P3 ;  /* 0x0000000003097211 */ /* 0x000fe400018f0eff */
[----:B------:R-:W-:Y:S01]  /*fd50*/  LEA R4, P3, R5, R2, 0x1 ;  /* 0x0000000205047211 */ /* 0x000fe200078608ff */
[----:B------:R-:W-:-:S03]  /*fd60*/  IMAD R3, R13, 0x4, R5 ;  /* 0x000000040d037824 */ /* 0x000fc600078e0205 */
[----:B------:R-:W-:Y:S01]  /*fd70*/  LEA.HI.X.SX32 R5, R5, R0, 0x1, P3 ;  /* 0x0000000005057211 */ /* 0x000fe200018f0eff */
[----:B------:R1:W-:Y:S01]  /*fd80*/  @P6 STG.E.U16 desc[UR8][R8.64], R22 ;  /* 0x0000001608006986 */ /* 0x0003e2000c101508 */
[----:B----4-:R-:W-:Y:S01]  /*fd90*/  ISETP.LT.AND P3, PT, R7, UR4, !P0 ;  /* 0x0000000407007c0c */ /* 0x010fe2000c761270 */
[----:B------:R-:W4:Y:S01]  /*fda0*/  LDC R13, c[0x0][0x3b8] ;  /* 0x0000ee00ff0d7b82 */ /* 0x000f220000000800 */
[----:B------:R-:W0:Y:S01]  /*fdb0*/  LDCU UR4, c[0x0][0x39c] ;  /* 0x00007380ff0477ac */ /* 0x000e220008000800 */
[----:B------:R-:W3:Y:S01]  /*fdc0*/  LDL.LU R7, [R1+0x498] ;  /* 0x0004980001077983 */ /* 0x000ee20000300800 */
[----:B-1----:R-:W-:-:S03]  /*fdd0*/  LEA R8, P6, R3, R2, 0x1 ;  /* 0x0000000203087211 */ /* 0x002fc600078c08ff */
[----:B-----5:R1:W-:Y:S01]  /*fde0*/  @P2 STG.E.U16 desc[UR8][R4.64], R23 ;  /* 0x0000001704002986 */ /* 0x0203e2000c101508 */
[----:B------:R-:W-:Y:S01]  /*fdf0*/  LEA.HI.X.SX32 R9, R3, R0, 0x1, P6 ;  /* 0x0000000003097211 */ /* 0x000fe200030f0eff */
[----:B--2---:R-:W-:Y:S01]  /*fe00*/  IMAD R3, R10, 0x4, R3 ;  /* 0x000000040a037824 */ /* 0x004fe200078e0203 */
[----:B------:R-:W-:Y:S01]  /*fe10*/  ISETP.LT.AND P2, PT, R11, UR5, !P0 ;  /* 0x000000050b007c0c */ /* 0x000fe2000c741270 */
[----:B------:R-:W2:Y:S01]  /*fe20*/  LDCU UR5, c[0x0][0x39c] ;  /* 0x00007380ff0577ac */ /* 0x000ea20008000800 */
[----:B------:R-:W5:Y:S04]  /*fe30*/  LDL.LU R11, [R1+0x494] ;  /* 0x00049400010b7983 */ /* 0x000f680000300800 */
[----:B------:R-:W2:Y:S04]  /*fe40*/  LDL.LU R10, [R1+0x12c] ;  /* 0x00012c00010a7983 */ /* 0x000ea80000300800 */
[----:B---3--:R3:W-:Y:S01]  /*fe50*/  @P4 STG.E.U16 desc[UR8][R8.64], R7 ;  /* 0x0000000708004986 */ /* 0x0087e2000c101508 */
[----:B------:R-:W-:Y:S01]  /*fe60*/  ISETP.LT.AND P4, PT, R15, UR6, !P0 ;  /* 0x000000060f007c0c */ /* 0x000fe2000c781270 */
[----:B-1----:R-:W-:Y:S01]  /*fe70*/  IMAD R5, R6, 0x4, R3 ;  /* 0x0000000406057824 */ /* 0x002fe200078e0203 */
[----:B------:R-:W-:Y:S01]  /*fe80*/  ISETP.LT.AND P5, PT, R24, UR7, !P0 ;  /* 0x0000000718007c0c */ /* 0x000fe2000c7a1270 */
[----:B------:R-:W2:Y:S01]  /*fe90*/  LDL.LU R15, [R1+0x490] ;  /* 0x00049000010f7983 */ /* 0x000ea20000300800 */
[----:B------:R-:W1:Y:S01]  /*fea0*/  LDCU UR7, c[0x0][0x39c] ;  /* 0x00007380ff0777ac */ /* 0x000e620008000800 */
[----:B------:R-:W1:Y:S01]  /*feb0*/  LDCU UR6, c[0x0][0x39c] ;  /* 0x00007380ff0677ac */ /* 0x000e620008000800 */
[----:B---3--:R-:W-:-:S04]  /*fec0*/  LEA R8, P6, R3, R2, 0x1 ;  /* 0x0000000203087211 */ /* 0x008fc800078c08ff */
[----:B------:R-:W-:Y:S02]  /*fed0*/  LEA.HI.X.SX32 R9, R3, R0, 0x1, P6 ;  /* 0x0000000003097211 */ /* 0x000fe400030f0eff */
[C---:B------:R-:W-:Y:S01]  /*fee0*/  LEA R4, P6, R5.reuse, R2, 0x1 ;  /* 0x0000000205047211 */ /* 0x040fe200078c08ff */
[----:B0-----:R-:W-:Y:S02]  /*fef0*/  IMAD R3, R12, 0x4, R5 ;  /* 0x000000040c037824 */ /* 0x001fe400078e0205 */
[----:B-----5:R-:W-:Y:S01]  /*ff00*/  @P5 STG.E.U16 desc[UR8][R8.64], R11 ;  /* 0x0000000b08005986 */ /* 0x020fe2000c101508 */
[----:B------:R-:W-:Y:S01]  /*ff10*/  LEA.HI.X.SX32 R5, R5, R0, 0x1, P6 ;  /* 0x0000000005057211 */ /* 0x000fe200030f0eff */
[----:B------:R-:W0:Y:S01]  /*ff20*/  LDC R12, c[0x0][0x3b8] ;  /* 0x0000ee00ff0c7b82 */ /* 0x000e220000000800 */
[----:B------:R-:W-:Y:S01]  /*ff30*/  ISETP.LT.AND P6, PT, R19, UR4, !P0 ;  /* 0x0000000413007c0c */ /* 0x000fe2000c7c1270 */
[----:B----4-:R-:W-:Y:S01]  /*ff40*/  IMAD R6, R13, 0x4, R3 ;  /* 0x000000040d067824 */ /* 0x010fe200078e0203 */
[----:B------:R-:W3:Y:S01]  /*ff50*/  LDL.LU R19, [R1+0x48c] ;  /* 0x00048c0001137983 */ /* 0x000ee20000300800 */
[----:B------:R-:W4:Y:S03]  /*ff60*/  LDCU UR4, c[0x0][0x39c] ;  /* 0x00007380ff0477ac */ /* 0x000f260008000800 */
[----:B------:R-:W4:Y:S04]  /*ff70*/  LDL.LU R24, [R1+0x130] ;  /* 0x0001300001187983 */ /* 0x000f280000300800 */
[----:B------:R-:W5:Y:S04]  /*ff80*/  LDL.LU R13, [R1+0xcc] ;  /* 0x0000cc00010d7983 */ /* 0x000f680000300800 */
[----:B--2---:R2:W-:Y:S04]  /*ff90*/  @P3 STG.E.U16 desc[UR8][R4.64], R15 ;  /* 0x0000000f04003986 */ /* 0x0045e8000c101508 */
[----:B--2---:R-:W2:Y:S01]  /*ffa0*/  LDL.LU R5, [R1+0x124] ;  /* 0x0001240001057983 */ /* 0x004ea20000300800 */
[----:B------:R-:W-:-:S04]  /*ffb0*/  LEA R8, P5, R3, R2, 0x1 ;  /* 0x0000000203087211 */ /* 0x000fc800078a08ff */
[----:B------:R-:W-:Y:S02]  /*ffc0*/  LEA.HI.X.SX32 R9, R3, R0, 0x1, P5 ;  /* 0x0000000003097211 */ /* 0x000fe400028f0eff */
[----:B------:R-:W0:Y:S03]  /*ffd0*/  LDC R3, c[0x0][0x3b8] ;  /* 0x0000ee00ff037b82 */ /* 0x000e260000000800 */
[----:B---3--:R3:W-:Y:S01]  /*ffe0*/  @P2 STG.E.U16 desc[UR8][R8.64], R19 ;  /* 0x0000001308002986 */ /* 0x0087e2000c101508 */
[----:B--2---:R-:W-:Y:S01]  /*fff0*/  ISETP.LT.AND P3, PT, R5, UR5, !P0 ;  /* 0x0000000505007c0c */ /* 0x004fe2000c761270 */
[----:B------:R-:W2:Y:S02]  /*10000*/  LDCU UR5, c[0x0][0x39c] ;  /* 0x00007380ff0577ac */ /* 0x000ea40008000800 */
[----:B------:R-:W1:Y:S04]  /*10010*/  LDL.LU R5, [R1+0x128] ;  /* 0x0001280001057983 */ /* 0x000e680000300800 */
[----:B---3--:R-:W3:Y:S01]  /*10020*/  LDL.LU R8, [R1+0xdc] ;  /* 0x0000dc0001087983 */ /* 0x008ee20000300800 */
[----:B------:R-:W-:-:S02]  /*10030*/  LEA R4, P5, R6, R2, 0x1 ;  /* 0x0000000206047211 */ /* 0x000fc400078a08ff */
[----:B-----5:R-:W-:Y:S02]  /*10040*/  PRMT R7, R13, 0x7632, R7 ;  /* 0x000076320d077816 */ /* 0x020fe40000000007 */
[----:B------:R-:W-:Y:S01]  /*10050*/  PRMT R11, R26, 0x7632, R11 ;  /* 0x000076321a0b7816 */ /* 0x000fe2000000000b */
[----:B------:R-:W5:Y:S01]  /*10060*/  LDC R13, c[0x0][0x3b8] ;  /* 0x0000ee00ff0d7b82 */ /* 0x000f620000000800 */
[----:B-1----:R-:W-:Y:S01]  /*10070*/  ISETP.LT.AND P2, PT, R5, UR7, !P0 ;  /* 0x0000000705007c0c */ /* 0x002fe2000c741270 */
[----:B------:R-:W1:Y:S01]  /*10080*/  LDCU UR7, c[0x0][0x39c] ;  /* 0x00007380ff0777ac */ /* 0x000e620008000800 */
[----:B------:R-:W-:Y:S02]  /*10090*/  LEA.HI.X.SX32 R5, R6, R0, 0x1, P5 ;  /* 0x0000000006057211 */ /* 0x000fe400028f0eff */
[----:B------:R-:W-:Y:S01]  /*100a0*/  ISETP.LT.AND P5, PT, R10, UR6, !P0 ;  /* 0x000000060a007c0c */ /* 0x000fe2000c7a1270 */
[----:B------:R-:W0:Y:S02]  /*100b0*/  LDCU UR6, c[0x0][0x39c] ;  /* 0x00007380ff0677ac */ /* 0x000e240008000800 */
[----:B------:R-:W0:Y:S01]  /*100c0*/  LDC R10, c[0x0][0x3b8] ;  /* 0x0000ee00ff0a7b82 */ /* 0x000e220000000800 */
[----:B---3--:R-:W-:-:S05]  /*100d0*/  PRMT R9, R8, 0x7632, R9 ;  /* 0x0000763208097816 */ /* 0x008fca0000000009 */
[----:B------:R3:W-:Y:S01]  /*100e0*/  @P4 STG.E.U16 desc[UR8][R4.64], R9 ;  /* 0x0000000904004986 */ /* 0x0007e2000c101508 */
[----:B0-----:R-:W-:Y:S02]  /*100f0*/  IMAD R6, R10, 0x4, R6 ;  /* 0x000000040a067824 */ /* 0x001fe400078e0206 */
[----:B------:R-:W0:Y:S02]  /*10100*/  LDC R10, c[0x0][0x3b8] ;  /* 0x0000ee00ff0a7b82 */ /* 0x000e240000000800 */
[----:B---3--:R-:W-:Y:S01]  /*10110*/  IMAD R5, R12, 0x4, R6 ;  /* 0x000000040c057824 */ /* 0x008fe200078e0206 */
[----:B------:R-:W-:-:S04]  /*10120*/  LEA R8, P4, R6, R2, 0x1 ;  /* 0x0000000206087211 */ /* 0x000fc800078808ff */
[----:B------:R-:W-:Y:S01]  /*10130*/  LEA.HI.X.SX32 R9, R6, R0, 0x1, P4 ;  /* 0x0000000006097211 */ /* 0x000fe200020f0eff */
[----:B------:R-:W3:Y:S01]  /*10140*/  LDC R12, c[0x0][0x3b8] ;  /* 0x0000ee00ff0c7b82 */ /* 0x000ee20000000800 */
[----:B------:R-:W-:Y:S01]  /*10150*/  LEA R4, P4, R5, R2, 0x1 ;  /* 0x0000000205047211 */ /* 0x000fe200078808ff */
[----:B------:R-:W-:Y:S01]  /*10160*/  IMAD R3, R3, 0x4, R5 ;  /* 0x0000000403037824 */ /* 0x000fe200078e0205 */
[----:B------:R-:W2:Y:S02]  /*10170*/  LDL.LU R6, [R1+0x138] ;  /* 0x0001380001067983 */ /* 0x000ea40000300800 */
[----:B------:R-:W-:Y:S02]  /*10180*/  LEA.HI.X.SX32 R5, R5, R0, 0x1, P4 ;  /* 0x0000000005057211 */ /* 0x000fe400020f0eff */
[----:B------:R1:W-:Y:S01]  /*10190*/  @P6 STG.E.U16 desc[UR8][R8.64], R7 ;  /* 0x0000000708006986 */ /* 0x0003e2000c101508 */
[----:B----4-:R-:W-:Y:S01]  /*101a0*/  ISETP.LT.AND P6, PT, R24, UR4, !P0 ;  /* 0x0000000418007c0c */ /* 0x010fe2000c7c1270 */
[----:B------:R-:W4:Y:S02]  /*101b0*/  LDCU UR4, c[0x0][0x39c] ;  /* 0x00007380ff0477ac */ /* 0x000f240008000800 */
[----:B------:R-:W4:Y:S04]  /*101c0*/  LDL.LU R26, [R1+0x13c] ;  /* 0x00013c00011a7983 */ /* 0x000f280000300800 */
[----:B------:R-:W2:Y:S04]  /*101d0*/  LDL.LU R24, [R1+0x144] ;  /* 0x0001440001187983 */ /* 0x000ea80000300800 */
[----:B-1----:R-:W2:Y:S04]  /*101e0*/  LDL.LU R9, [R1+0x134] ;  /* 0x0001340001097983 */ /* 0x002ea80000300800 */
[----:B------:R1:W-:Y:S04]  /*101f0*/  @P3 STG.E.U16 desc[UR8][R4.64], R11 ;  /* 0x0000000b04003986 */ /* 0x0003e8000c101508 */
[----:B-1----:R-:W3:Y:S01]  /*10200*/  LDL.LU R4, [R1+0xac] ;  /* 0x0000ac0001047983 */ /* 0x002ee20000300800 */
[----:B------:R-:W-:Y:S01]  /*10210*/  LEA R8, P4, R3, R2, 0x1 ;  /* 0x0000000203087211 */ /* 0x000fe200078808ff */
[----:B0-----:R-:W-:Y:S01]  /*10220*/  IMAD R10, R10, 0x4, R3 ;  /* 0x000000040a0a7824 */ /* 0x001fe200078e0203 */
[----:B------:R-:W-:-:S02]  /*10230*/  PRMT R7, R28, 0x7632, R7 ;  /* 0x000076321c077816 */ /* 0x000fc40000000007 */
[----:B------:R-:W4:Y:S01]  /*10240*/  LDL.LU R28, [R1+0x14c] ;  /* 0x00014c00011c7983 */ /* 0x000f220000300800 */
[----:B------:R-:W-:Y:S02]  /*10250*/  PRMT R11, R27, 0x7632, R11 ;  /* 0x000076321b0b7816 */ /* 0x000fe4000000000b */
[----:B--2---:R-:W-:Y:S01]  /*10260*/  ISETP.LT.AND P3, PT, R9, UR5, !P0 ;  /* 0x0000000509007c0c */ /* 0x004fe2000c761270 */
[----:B------:R-:W0:Y:S01]  /*10270*/  LDCU UR5, c[0x0][0x39c] ;  /* 0x00007380ff0577ac */ /* 0x000e220008000800 */
[----:B------:R-:W-:Y:S02]  /*10280*/  LEA.HI.X.SX32 R9, R3, R0, 0x1, P4 ;  /* 0x0000000003097211 */ /* 0x000fe400020f0eff */
[----:B---3--:R-:W-:Y:S01]  /*10290*/  PRMT R5, R4, 0x7632, R5 ;  /* 0x0000763204057816 */ /* 0x008fe20000000005 */
[----:B------:R-:W1:Y:S04]  /*102a0*/  LDC R3, c[0x0][0x3b8] ;  /* 0x0000ee00ff037b82 */ /* 0x000e680000000800 */
[----:B------:R2:W-:Y:S02]  /*102b0*/  @P2 STG.E.U16 desc[UR8][R8.64], R5 ;  /* 0x0000000508002986 */ /* 0x0005e4000c101508 */
[----:B--2---:R-:W-:-:S04]  /*102c0*/  IMAD R9, R12, 0x4, R10 ;  /* 0x000000040c097824 */ /* 0x004fc800078e020a */
[----:B-----5:R-:W-:Y:S02]  /*102d0*/  IMAD R12, R13, 0x4, R9 ;  /* 0x000000040d0c7824 */ /* 0x020fe400078e0209 */
[----:B------:R-:W2:Y:S01]  /*102e0*/  LDL.LU R13, [R1+0x148] ;  /* 0x00014800010d7983 */ /* 0x000ea20000300800 */
[----:B------:R-:W-:-:S03]  /*102f0*/  LEA R4, P2, R10, R2, 0x1 ;  /* 0x000000020a047211 */ /* 0x000fc600078408ff */
[----:B------:R-:W3:Y:S01]  /*10300*/  LDL.LU R27, [R1+0x150] ;  /* 0x00015000011b7983 */ /* 0x000ee20000300800 */
[----:B------:R-:W-:Y:S02]  /*10310*/  LEA.HI.X.SX32 R5, R10, R0, 0x1, P2 ;  /* 0x000000000a057211 */ /* 0x000fe400010f0eff */
[C---:B------:R-:W-:Y:S01]  /*10320*/  LEA R8, P2, R9.reuse, R2, 0x1 ;  /* 0x0000000209087211 */ /* 0x040fe200078408ff */
[----:B------:R-:W5:Y:S03]  /*10330*/  LDC R10, c[0x0][0x3b8] ;  /* 0x0000ee00ff0a7b82 */ /* 0x000f660000000800 */
[----:B------:R-:W-:Y:S01]  /*10340*/  LEA.HI.X.SX32 R9, R9, R0, 0x1, P2 ;  /* 0x0000000009097211 */ /* 0x000fe200010f0eff */
[----:B------:R1:W-:Y:S01]  /*10350*/  @P5 STG.E.U16 desc[UR8][R4.64], R7 ;  /* 0x0000000704005986 */ /* 0x0003e2000c101508 */
[----:B----4-:R-:W-:Y:S01]  /*10360*/  ISETP.LT.AND P2, PT, R26, UR4, !P0 ;  /* 0x000000041a007c0c */ /* 0x010fe2000c741270 */
[----:B------:R-:W4:Y:S02]  /*10370*/  LDCU UR4, c[0x0][0x39c] ;  /* 0x00007380ff0477ac */ /* 0x000f240008000800 */
[----:B------:R1:W-:Y:S01]  /*10380*/  @P6 STG.E.U16 desc[UR8][R8.64], R11 ;  /* 0x0000000b08006986 */ /* 0x0003e2000c101508 */
[----:B0-----:R-:W-:Y:S01]  /*10390*/  ISETP.LT.AND P6, PT, R24, UR5, !P0 ;  /* 0x0000000518007c0c */ /* 0x001fe2000c7c1270 */
[----:B------:R-:W3:Y:S02]  /*103a0*/  LDCU UR5, c[0x0][0x39c] ;  /* 0x00007380ff0577ac */ /* 0x000ee40008000800 */
[----:B------:R-:W3:Y:S04]  /*103b0*/  LDL.LU R26, [R1+0x154] ;  /* 0x00015400011a7983 */ /* 0x000ee80000300800 */
[----:B------:R-:W3:Y:S01]  /*103c0*/  LDL.LU R24, [R1+0x140] ;  /* 0x0001400001187983 */ /* 0x000ee20000300800 */
[----:B------:R-:W-:Y:S01]  /*103d0*/  ISETP.LT.AND P4, PT, R6, UR6, !P0 ;  /* 0x0000000606007c0c */ /* 0x000fe2000c781270 */
[----:B------:R-:W2:Y:S01]  /*103e0*/  LDCU UR6, c[0x0][0x39c] ;  /* 0x00007380ff0677ac */ /* 0x000ea20008000800 */
[----:B------:R-:W0:Y:S01]  /*103f0*/  LDC R6, c[0x0][0x3b8] ;  /* 0x0000ee00ff067b82 */ /* 0x000e220000000800 */
[----:B-1----:R-:W-:-:S04]  /*10400*/  LEA R4, P5, R12, R2, 0x1 ;  /* 0x000000020c047211 */ /* 0x002fc800078a08ff */
[----:B------:R-:W-:Y:S02]  /*10410*/  LEA.HI.X.SX32 R5, R12, R0, 0x1, P5 ;  /* 0x000000000c057211 */ /* 0x000fe400028f0eff */
[----:B------:R-:W-:Y:S02]  /*10420*/  PRMT R14, R16, 0x7632, R14 ;  /* 0x00007632100e7816 */ /* 0x000fe4000000000e */
[----:B------:R-:W-:Y:S01]  /*10430*/  PRMT R15, R17, 0x7632, R15 ;  /* 0x00007632110f7816 */ /* 0x000fe2000000000f */
[----:B------:R-:W1:Y:S02]  /*10440*/  LDC R16, c[0x0][0x3b8] ;  /* 0x0000ee00ff107b82 */ /* 0x000e640000000800 */
[----:B------:R4:W-:Y:S01]  /*10450*/  @P3 STG.E.U16 desc[UR8][R4.64], R14 ;  /* 0x0000000e04003986 */ /* 0x0009e2000c101508 */
[----:B------:R-:W-:Y:S02]  /*10460*/  PRMT R7, R29, 0x7632, R7 ;  /* 0x000076321d077816 */ /* 0x000fe40000000007 */
[----:B------:R-:W-:-:S03]  /*10470*/  PRMT R11, R25, 0x7632, R11 ;  /* 0x00007632190b7816 */ /* 0x000fc6000000000b */
[----:B----4-:R-:W4:Y:S01]  /*10480*/  LDC R14, c[0x0][0x3b8] ;  /* 0x0000ee00ff0e7b82 */ /* 0x010f220000000800 */
[----:B------:R-:W-:Y:S02]  /*10490*/  PRMT R20, R7, 0x7632, R20 ;  /* 0x0000763207147816 */ /* 0x000fe40000000014 */
[----:B------:R-:W-:Y:S02]  /*104a0*/  PRMT R18, R23, 0x7632, R18 ;  /* 0x0000763217127816 */ /* 0x000fe40000000012 */
[----:B------:R-:W-:Y:S02]  /*104b0*/  PRMT R21, R11, 0x7632, R21 ;  /* 0x000076320b157816 */ /* 0x000fe40000000015 */
[----:B--2---:R-:W-:Y:S01]  /*104c0*/  ISETP.LT.AND P5, PT, R13, UR6, !P0 ;  /* 0x000000060d007c0c */ /* 0x004fe2000c7a1270 */
[----:B0-----:R-:W-:Y:S01]  /*104d0*/  IMAD R13, R6, 0x4, R12 ;  /* 0x00000004060d7824 */ /* 0x001fe200078e020c */
[----:B------:R-:W0:Y:S01]  /*104e0*/  LDCU UR6, c[0x0][0x39c] ;  /* 0x00007380ff0677ac */ /* 0x000e220008000800 */
[----:B------:R-:W2:Y:S02]  /*104f0*/  LDC R6, c[0x0][0x3b8] ;  /* 0x0000ee00ff067b82 */ /* 0x000ea40000000800 */
[----:B------:R-:W-:Y:S01]  /*10500*/  IMAD R9, R3, 0x4, R13 ;  /* 0x0000000403097824 */ /* 0x000fe200078e020d */
[----:B------:R-:W-:-:S05]  /*10510*/  LEA R4, P3, R13, R2, 0x1 ;  /* 0x000000020d047211 */ /* 0x000fca00078608ff */
[----:B------:R-:W0:Y:S01]  /*10520*/  LDC R3, c[0x0][0x3b8] ;  /* 0x0000ee00ff037b82 */ /* 0x000e220000000800 */
[----:B-----5:R-:W-:Y:S01]  /*10530*/  IMAD R17, R10, 0x4, R9 ;  /* 0x000000040a117824 */ /* 0x020fe200078e0209 */
[----:B------:R-:W-:Y:S02]  /*10540*/  LEA.HI.X.SX32 R5, R13, R0, 0x1, P3 ;  /* 0x000000000d057211 */ /* 0x000fe400018f0eff */
[----:B------:R-:W-:-:S04]  /*10550*/  LEA R8, P3, R9, R2, 0x1 ;  /* 0x0000000209087211 */ /* 0x000fc800078608ff */
[----:B------:R-:W5:Y:S01]  /*10560*/  LDC R10, c[0x0][0x3b8] ;  /* 0x0000ee00ff0a7b82 */ /* 0x000f620000000800 */
[----:B------:R-:W-:Y:S02]  /*10570*/  LEA.HI.X.SX32 R9, R9, R0, 0x1, P3 ;  /* 0x0000000009097211 */ /* 0x000fe400018f0eff */
[C---:B------:R-:W-:Y:S01]  /*10580*/  LEA R12, P3, R17.reuse, R2, 0x1 ;  /* 0x00000002110c7211 */ /* 0x040fe200078608ff */
[----:B------:R2:W-:Y:S03]  /*10590*/  @P4 STG.E.U16 desc[UR8][R4.64], R15 ;  /* 0x0000000f04004986 */ /* 0x0005e6000c101508 */
[----:B------:R-:W-:Y:S01]  /*105a0*/  LEA.HI.X.SX32 R13, R17, R0, 0x1, P3 ;  /* 0x00000000110d7211 */ /* 0x000fe200018f0eff */
[----:B------:R5:W-:Y:S04]  /*105b0*/  @P2 STG.E.U16 desc[UR8][R8.64], R7 ;  /* 0x0000000708002986 */ /* 0x000be8000c101508 */
[----:B------:R1:W-:Y:S01]  /*105c0*/  @P6 STG.E.U16 desc[UR8][R12.64], R11 ;  /* 0x0000000b0c006986 */ /* 0x0003e2000c101508 */
[----:B--2---:R-:W-:-:S02]  /*105d0*/  IMAD R5, R6, 0x4, R17 ;  /* 0x0000000406057824 */ /* 0x004fc400078e0211 */
[----:B------:R-:W2:Y:S02]  /*105e0*/  LDC R17, c[0x0][0x3b8] ;  /* 0x0000ee00ff117b82 */ /* 0x000ea40000000800 */
[----:B0-----:R-:W-:Y:S01]  /*105f0*/  IMAD R3, R3, 0x4, R5 ;  /* 0x0000000403037824 */ /* 0x001fe200078e0205 */
[C---:B------:R-:W-:Y:S02]  /*10600*/  LEA R4, P6, R5.reuse, R2, 0x1 ;  /* 0x0000000205047211 */ /* 0x040fe400078c08ff */
[----:B------:R-:W-:Y:S02]  /*10610*/  ISETP.LT.AND P4, PT, R28, UR4, !P0 ;  /* 0x000000041c007c0c */ /* 0x000fe4000c781270 */
[----:B------:R-:W-:Y:S01]  /*10620*/  LEA.HI.X.SX32 R5, R5, R0, 0x1, P6 ;  /* 0x0000000005057211 */ /* 0x000fe200030f0eff */
[----:B-----5:R-:W-:Y:S01]  /*10630*/  IMAD R9, R10, 0x4, R3 ;  /* 0x000000040a097824 */ /* 0x020fe200078e0203 */
[----:B------:R-:W-:Y:S02]  /*10640*/  LEA R6, P6, R3, R2, 0x1 ;  /* 0x0000000203067211 */ /* 0x000fe400078c08ff */
[----:B------:R-:W-:-:S02]  /*10650*/  PRMT R15, R22, 0x7632, R15 ;  /* 0x00007632160f7816 */ /* 0x000fc4000000000f */
[----:B------:R-:W-:Y:S01]  /*10660*/  LEA.HI.X.SX32 R7, R3, R0, 0x1, P6 ;  /* 0x0000000003077211 */ /* 0x000fe200030f0eff */
[----:B----4-:R-:W-:Y:S01]  /*10670*/  IMAD R3, R14, 0x4, R9 ;  /* 0x000000040e037824 */ /* 0x010fe200078e0209 */
[----:B---3--:R-:W-:Y:S01]  /*10680*/  ISETP.LT.AND P2, PT, R27, UR5, !P0 ;  /* 0x000000051b007c0c */ /* 0x008fe2000c741270 */
[----:B------:R0:W-:Y:S01]  /*10690*/  @P5 STG.E.U16 desc[UR8][R4.64], R15 ;  /* 0x0000000f04005986 */ /* 0x0001e2000c101508 */
[C---:B------:R-:W-:Y:S01]  /*106a0*/  LEA R8, P5, R9.reuse, R2, 0x1 ;  /* 0x0000000209087211 */ /* 0x040fe200078a08ff */
[----:B-1----:R-:W-:Y:S01]  /*106b0*/  IMAD R13, R16, 0x4, R3 ;  /* 0x00000004100d7824 */ /* 0x002fe200078e0203 */
[----:B------:R-:W-:Y:S02]  /*106c0*/  ISETP.LT.AND P3, PT, R26, UR6, !P0 ;  /* 0x000000061a007c0c */ /* 0x000fe4000c761270 */
[----:B------:R-:W-:Y:S01]  /*106d0*/  ISETP.LT.AND P0, PT, R24, UR7, !P0 ;  /* 0x0000000718007c0c */ /* 0x000fe2000c701270 */
[----:B------:R1:W-:Y:S01]  /*106e0*/  @P4 STG.E.U16 desc[UR8][R6.64], R18 ;  /* 0x0000001206004986 */ /* 0x0003e2000c101508 */
[----:B------:R-:W-:-:S02]  /*106f0*/  LEA.HI.X.SX32 R9, R9, R0, 0x1, P5 ;  /* 0x0000000009097211 */ /* 0x000fc400028f0eff */
[-C--:B------:R-:W-:Y:S02]  /*10700*/  LEA R10, P5, R3, R2.reuse, 0x1 ;  /* 0x00000002030a7211 */ /* 0x080fe400078a08ff */
[----:B------:R-:W-:Y:S01]  /*10710*/  LEA R12, P4, R13, R2, 0x1 ;  /* 0x000000020d0c7211 */ /* 0x000fe200078808ff */
[----:B--2---:R-:W-:Y:S01]  /*10720*/  IMAD R17, R17, 0x4, R13 ;  /* 0x0000000411117824 */ /* 0x004fe200078e020d */
[-C--:B------:R-:W-:Y:S02]  /*10730*/  LEA.HI.X.SX32 R11, R3, R0.reuse, 0x1, P5 ;  /* 0x00000000030b7211 */ /* 0x080fe400028f0eff */
[----:B0-----:R-:W-:Y:S02]  /*10740*/  PRMT R5, R15, 0x7632, R5 ;  /* 0x000076320f057816 */ /* 0x001fe40000000005 */
[----:B------:R-:W-:Y:S01]  /*10750*/  LEA.HI.X.SX32 R13, R13, R0, 0x1, P4 ;  /* 0x000000000d0d7211 */ /* 0x000fe200020f0eff */
[----:B------:R1:W-:Y:S01]  /*10760*/  @P2 STG.E.U16 desc[UR8][R8.64], R20 ;  /* 0x0000001408002986 */ /* 0x0003e2000c101508 */
[----:B------:R-:W-:-:S03]  /*10770*/  LEA R2, P4, R17, R2, 0x1 ;  /* 0x0000000211027211 */ /* 0x000fc600078808ff */
[----:B------:R1:W-:Y:S01]  /*10780*/  @P3 STG.E.U16 desc[UR8][R10.64], R21 ;  /* 0x000000150a003986 */ /* 0x0003e2000c101508 */
[----:B------:R-:W-:-:S03]  /*10790*/  LEA.HI.X.SX32 R3, R17, R0, 0x1, P4 ;  /* 0x0000000011037211 */ /* 0x000fc600020f0eff */
[----:B------:R1:W-:Y:S01]  /*107a0*/  @P0 STG.E.U16 desc[UR8][R12.64], R5 ;  /* 0x000000050c000986 */ /* 0x0003e2000c101508 */
[----:B------:R-:W-:Y:S05]  /*107b0*/  @!P1 EXIT ;  /* 0x000000000000994d */ /* 0x000fea0003800000 */
[----:B------:R-:W-:-:S05]  /*107c0*/  PRMT R19, R19, 0x7632, R19 ;  /* 0x0000763213137816 */ /* 0x000fca0000000013 */
[----:B------:R-:W-:Y:S01]  /*107d0*/  STG.E.U16 desc[UR8][R2.64], R19 ;  /* 0x0000001302007986 */ /* 0x000fe2000c101508 */
[----:B------:R-:W-:Y:S05]  /*107e0*/  EXIT ;  /* 0x000000000000794d */ /* 0x000fea0003800000 */
.L_x_3:
[----:B------:R-:W-:-:S00]  /*107f0*/  BRA `(.L_x_3) ;  /* 0xfffffffc00fc7947 */ /* 0x000fc0000383ffff */
[----:B------:R-:W-:-:S00]  /*10800*/  NOP ;  /* 0x0000000000007918 */ /* 0x000fc00000000000 */
[----:B------:R-:W-:-:S00]  /*10810*/  NOP ;  /* 0x0000000000007918 */ /* 0x000fc00000000000 */
[----:B------:R-:W-:-:S00]  /*10820*/  NOP ;  /* 0x0000000000007918 */ /* 0x000fc00000000000 */
[----:B------:R-:W-:-:S00]  /*10830*/  NOP ;  /* 0x0000000000007918 */ /* 0x000fc00000000000 */
[----:B------:R-:W-:-:S00]  /*10840*/  NOP ;  /* 0x0000000000007918 */ /* 0x000fc00000000000 */
[----:B------:R-:W-:-:S00]  /*10850*/  NOP ;  /* 0x0000000000007918 */ /* 0x000fc00000000000 */
[----:B------:R-:W-:-:S00]  /*10860*/  NOP ;  /* 0x0000000000007918 */ /* 0x000fc00000000000 */
[----:B------:R-:W-:-:S00]  /*10870*/  NOP ;  /* 0x0000000000007918 */ /* 0x000fc00000000000 */
.L_x_4:


//--------------------- .nv.shared.matmul_kernel  --------------------------
	.section	.nv.shared.matmul_kernel,"aw",@nobits
	.sectionflags	@""
	.align	16
	.zero		1024


//--------------------- .nv.shared.reserved.0     --------------------------
	.section	.nv.shared.reserved.0,"aw",@nobits
	.weak		__nv_reservedSMEM_offset_0_alias
	.size		__nv_reservedSMEM_offset_0_alias, 0, 64
	.other		__nv_reservedSMEM_offset_0_alias,@"STO_CUDA_RESERVED_SHARED STV_DEFAULT"
__nv_reservedSMEM_offset_0_alias:
	.zero		0
	.zero		64


//--------------------- .nv.constant0.matmul_kernel --------------------------
	.section	.nv.constant0.matmul_kernel,"a",@progbits
	.sectionflags	@""
	.align	4
.nv.constant0.matmul_kernel:
	.zero		976


//--------------------- SYMBOLS --------------------------

	.type		.nv.reservedSmem.offset0,@object
	.size		.nv.reservedSmem.offset0,0x4
	.type		.nv.reservedSmem.cap,@object
	.size		.nv.reservedSmem.cap,0x4
